	.target	sm_90a

	.elftype	@"ET_EXEC"


//--------------------- .note.nv.tkinfo           --------------------------
	.section	.note.nv.tkinfo,"",@"SHT_NOTE"
	.sectionflags	@"SHF_NOTE_NV_TKINFO"
	.tkinfo
        /*0018*/ 	.word	0x00000002
        /*0030*/ 	.string	""
        /*0030*/ 	.string	"ptxas"
        /*0030*/ 	.string	"Cuda compilation tools, release 13.0, V13.0.88"
        /*0030*/ 	.string	"Build cuda_13.0.r13.0/compiler.36424714_0"
        /*0030*/ 	.string	"-v  -suppress-debug-info  -lineinfo  -arch sm_90a "



//--------------------- .note.nv.cuinfo           --------------------------
	.section	.note.nv.cuinfo,"",@"SHT_NOTE"
	.sectionflags	@"SHF_NOTE_NV_CUINFO"
        /*0018*/ 	.short	0x0002
        /*001a*/ 	.short	0x005a
        /*001c*/ 	.short	0x0082
	.zero		2


//--------------------- .nv.info                  --------------------------
	.section	.nv.info,"",@"SHT_CUDA_INFO"
	.align	4


	//----- nvinfo : EIATTR_REGCOUNT
	.align		4
        /*0000*/ 	.byte	0x04, 0x2f
        /*0002*/ 	.short	(.L_1 - .L_0)
	.align		4
.L_0:
        /*0004*/ 	.word	index@(matmul_kernel)
        /*0008*/ 	.word	0x000000ff


	//----- nvinfo : EIATTR_FRAME_SIZE
	.align		4
.L_1:
        /*000c*/ 	.byte	0x04, 0x11
        /*000e*/ 	.short	(.L_3 - .L_2)
	.align		4
.L_2:
        /*0010*/ 	.word	index@(matmul_kernel)
        /*0014*/ 	.word	0x000014d8


	//----- nvinfo : EIATTR_MIN_STACK_SIZE
	.align		4
.L_3:
        /*0018*/ 	.byte	0x04, 0x12
        /*001a*/ 	.short	(.L_5 - .L_4)
	.align		4
.L_4:
        /*001c*/ 	.word	index@(matmul_kernel)
        /*0020*/ 	.word	0x000014d8
.L_5:


//--------------------- .nv.compat                --------------------------
	.section	.nv.compat,"",@"SHT_CUDA_COMPAT_INFO"
	.align	4
        /*0000*/ 	.byte	0x02, 0x09, 0x01, 0x00, 0x02, 0x02, 0x01, 0x00, 0x02, 0x05, 0x05, 0x00, 0x03, 0x07, 0x01, 0x01
        /*0010*/ 	.byte	0x02, 0x03, 0x00, 0x00, 0x02, 0x06, 0x01, 0x00, 0x04, 0x0b, 0x08, 0x00, 0x00, 0x00, 0x00, 0x00
        /*0020*/ 	.byte	0x00, 0x00, 0x00, 0x00


//--------------------- .nv.info.matmul_kernel    --------------------------
	.section	.nv.info.matmul_kernel,"",@"SHT_CUDA_INFO"
	.sectionflags	@""
	.align	4


	//----- nvinfo : EIATTR_CUDA_API_VERSION
	.align		4
        /*0000*/ 	.byte	0x04, 0x37
        /*0002*/ 	.short	(.L_7 - .L_6)
.L_6:
        /*0004*/ 	.word	0x00000082


	//----- nvinfo : EIATTR_KPARAM_INFO
	.align		4
.L_7:
        /*0008*/ 	.byte	0x04, 0x17
        /*000a*/ 	.short	(.L_9 - .L_8)
.L_8:
        /*000c*/ 	.word	0x00000000
        /*0010*/ 	.short	0x000d
        /*0012*/ 	.short	0x0048
        /*0014*/ 	.byte	0x00, 0xf4, 0x21, 0x00


	//----- nvinfo : EIATTR_KPARAM_INFO
	.align		4
.L_9:
        /*0018*/ 	.byte	0x04, 0x17
        /*001a*/ 	.short	(.L_11 - .L_10)
.L_10:
        /*001c*/ 	.word	0x00000000
        /*0020*/ 	.short	0x000c
        /*0022*/ 	.short	0x0040
        /*0024*/ 	.byte	0x00, 0xf4, 0x21, 0x00


	//----- nvinfo : EIATTR_KPARAM_INFO
	.align		4
.L_11:
        /*0028*/ 	.byte	0x04, 0x17
        /*002a*/ 	.short	(.L_13 - .L_12)
.L_12:
        /*002c*/ 	.word	0x00000000
        /*0030*/ 	.short	0x000b
        /*0032*/ 	.short	0x0038
        /*0034*/ 	.byte	0x00, 0xf0, 0x11, 0x00


	//----- nvinfo : EIATTR_KPARAM_INFO
	.align		4
.L_13:
        /*0038*/ 	.byte	0x04, 0x17
        /*003a*/ 	.short	(.L_15 - .L_14)
.L_14:
        /*003c*/ 	.word	0x00000000
        /*0040*/ 	.short	0x000a
        /*0042*/ 	.short	0x0034
        /*0044*/ 	.byte	0x00, 0xf0, 0x11, 0x00


	//----- nvinfo : EIATTR_KPARAM_INFO
	.align		4
.L_15:
        /*0048*/ 	.byte	0x04, 0x17
        /*004a*/ 	.short	(.L_17 - .L_16)
.L_16:
        /*004c*/ 	.word	0x00000000
        /*0050*/ 	.short	0x0009
        /*0052*/ 	.short	0x0030
        /*0054*/ 	.byte	0x00, 0xf0, 0x11, 0x00


	//----- nvinfo : EIATTR_KPARAM_INFO
	.align		4
.L_17:
        /*0058*/ 	.byte	0x04, 0x17
        /*005a*/ 	.short	(.L_19 - .L_18)
.L_18:
        /*005c*/ 	.word	0x00000000
        /*0060*/ 	.short	0x0008
        /*0062*/ 	.short	0x002c
        /*0064*/ 	.byte	0x00, 0xf0, 0x11, 0x00


	//----- nvinfo : EIATTR_KPARAM_INFO
	.align		4
.L_19:
        /*0068*/ 	.byte	0x04, 0x17
        /*006a*/ 	.short	(.L_21 - .L_20)
.L_20:
        /*006c*/ 	.word	0x00000000
        /*0070*/ 	.short	0x0007
        /*0072*/ 	.short	0x0028
        /*0074*/ 	.byte	0x00, 0xf0, 0x11, 0x00


	//----- nvinfo : EIATTR_KPARAM_INFO
	.align		4
.L_21:
        /*0078*/ 	.byte	0x04, 0x17
        /*007a*/ 	.short	(.L_23 - .L_22)
.L_22:
        /*007c*/ 	.word	0x00000000
        /*0080*/ 	.short	0x0006
        /*0082*/ 	.short	0x0024
        /*0084*/ 	.byte	0x00, 0xf0, 0x11, 0x00


	//----- nvinfo : EIATTR_KPARAM_INFO
	.align		4
.L_23:
        /*0088*/ 	.byte	0x04, 0x17
        /*008a*/ 	.short	(.L_25 - .L_24)
.L_24:
        /*008c*/ 	.word	0x00000000
        /*0090*/ 	.short	0x0005
        /*0092*/ 	.short	0x0020
        /*0094*/ 	.byte	0x00, 0xf0, 0x11, 0x00


	//----- nvinfo : EIATTR_KPARAM_INFO
	.align		4
.L_25:
        /*0098*/ 	.byte	0x04, 0x17
        /*009a*/ 	.short	(.L_27 - .L_26)
.L_26:
        /*009c*/ 	.word	0x00000000
        /*00a0*/ 	.short	0x0004
        /*00a2*/ 	.short	0x001c
        /*00a4*/ 	.byte	0x00, 0xf0, 0x11, 0x00


	//----- nvinfo : EIATTR_KPARAM_INFO
	.align		4
.L_27:
        /*00a8*/ 	.byte	0x04, 0x17
        /*00aa*/ 	.short	(.L_29 - .L_28)
.L_28:
        /*00ac*/ 	.word	0x00000000
        /*00b0*/ 	.short	0x0003
        /*00b2*/ 	.short	0x0018
        /*00b4*/ 	.byte	0x00, 0xf0, 0x11, 0x00


	//----- nvinfo : EIATTR_KPARAM_INFO
	.align		4
.L_29:
        /*00b8*/ 	.byte	0x04, 0x17
        /*00ba*/ 	.short	(.L_31 - .L_30)
.L_30:
        /*00bc*/ 	.word	0x00000000
        /*00c0*/ 	.short	0x0002
        /*00c2*/ 	.short	0x0010
        /*00c4*/ 	.byte	0x00, 0xf4, 0x21, 0x00


	//----- nvinfo : EIATTR_KPARAM_INFO
	.align		4
.L_31:
        /*00c8*/ 	.byte	0x04, 0x17
        /*00ca*/ 	.short	(.L_33 - .L_32)
.L_32:
        /*00cc*/ 	.word	0x00000000
        /*00d0*/ 	.short	0x0001
        /*00d2*/ 	.short	0x0008
        /*00d4*/ 	.byte	0x00, 0xf4, 0x21, 0x00


	//----- nvinfo : EIATTR_KPARAM_INFO
	.align		4
.L_33:
        /*00d8*/ 	.byte	0x04, 0x17
        /*00da*/ 	.short	(.L_35 - .L_34)
.L_34:
        /*00dc*/ 	.word	0x00000000
        /*00e0*/ 	.short	0x0000
        /*00e2*/ 	.short	0x0000
        /*00e4*/ 	.byte	0x00, 0xf4, 0x21, 0x00


	//----- nvinfo : EIATTR_SPARSE_MMA_MASK
	.align		4
.L_35:
        /*00e8*/ 	.byte	0x03, 0x50
        /*00ea*/ 	.short	0x0000


	//----- nvinfo : EIATTR_MAXREG_COUNT
	.align		4
        /*00ec*/ 	.byte	0x03, 0x1b
        /*00ee*/ 	.short	0x00ff


	//----- nvinfo : EIATTR_NUM_BARRIERS
	.align		4
        /*00f0*/ 	.byte	0x02, 0x4c
        /*00f2*/ 	.byte	0x01
	.zero		1


	//----- nvinfo : EIATTR_ANNOTATIONS
	.align		4
        /*00f4*/ 	.byte	0x04, 0x55
        /*00f6*/ 	.short	(.L_37 - .L_36)


	//   ....[0]....
.L_36:
        /*00f8*/ 	.word	0x00000001
        /*00fc*/ 	.byte	0xa0, 0x01, 0x00, 0x00, 0x01, 0x00, 0x00, 0x00, 0x00, 0x0a, 0x00, 0x00, 0x01, 0x00, 0x00, 0x00
        /* <DEDUP_REMOVED lines=2499> */
        /*9d3c*/ 	.byte	0x20, 0x60, 0x03, 0x00


	//----- nvinfo : EIATTR_MERCURY_ISA_VERSION
	.align		4
.L_37:
        /*9d40*/ 	.byte	0x03, 0x5f
        /*9d42*/ 	.short	0x0101


	//----- nvinfo : EIATTR_COOP_GROUP_MASK_REGIDS
	.align		4
        /*9d44*/ 	.byte	0x04, 0x29
        /*9d46*/ 	.short	(.L_39 - .L_38)


	//   ....[0]....
.L_38:
        /*9d48*/ 	.word	0xffffffff


	//   ....[1]....
        /*9d4c*/ 	.word	0xffffffff


	//   ....[2]....
        /*9d50*/ 	.word	0xffffffff


	//   ....[3]....
        /*9d54*/ 	.word	0xffffffff


	//   ....[4]....
        /*9d58*/ 	.word	0xffffffff


	//   ....[5]....
        /*9d5c*/ 	.word	0xffffffff


	//   ....[6]....
        /*9d60*/ 	.word	0xffffffff


	//   ....[7]....
        /*9d64*/ 	.word	0xffffffff


	//   ....[8]....
        /*9d68*/ 	.word	0xffffffff


	//   ....[9]....
        /*9d6c*/ 	.word	0xffffffff


	//   ....[10]....
        /*9d70*/ 	.word	0xffffffff


	//   ....[11]....
        /*9d74*/ 	.word	0xffffffff


	//   ....[12]....
        /*9d78*/ 	.word	0xffffffff


	//   ....[13]....
        /*9d7c*/ 	.word	0xffffffff


	//   ....[14]....
        /*9d80*/ 	.word	0xffffffff


	//   ....[15]....
        /*9d84*/ 	.word	0xffffffff


	//   ....[16]....
        /*9d88*/ 	.word	0xffffffff


	//   ....[17]....
        /*9d8c*/ 	.word	0xffffffff


	//   ....[18]....
        /*9d90*/ 	.word	0xffffffff


	//   ....[19]....
        /*9d94*/ 	.word	0xffffffff


	//   ....[20]....
        /*9d98*/ 	.word	0xffffffff


	//   ....[21]....
        /*9d9c*/ 	.word	0xffffffff


	//   ....[22]....
        /*9da0*/ 	.word	0xffffffff


	//   ....[23]....
        /*9da4*/ 	.word	0xffffffff


	//   ....[24]....
        /*9da8*/ 	.word	0xffffffff


	//   ....[25]....
        /*9dac*/ 	.word	0xffffffff


	//   ....[26]....
        /*9db0*/ 	.word	0xffffffff


	//   ....[27]....
        /*9db4*/ 	.word	0xffffffff


	//   ....[28]....
        /*9db8*/ 	.word	0xffffffff


	//   ....[29]....
        /*9dbc*/ 	.word	0xffffffff


	//   ....[30]....
        /*9dc0*/ 	.word	0xffffffff


	//   ....[31]....
        /*9dc4*/ 	.word	0xffffffff


	//   ....[32]....
        /*9dc8*/ 	.word	0xffffffff


	//   ....[33]....
        /*9dcc*/ 	.word	0xffffffff


	//   ....[34]....
        /*9dd0*/ 	.word	0xffffffff


	//   ....[35]....
        /*9dd4*/ 	.word	0xffffffff


	//   ....[36]....
        /*9dd8*/ 	.word	0xffffffff


	//   ....[37]....
        /*9ddc*/ 	.word	0xffffffff


	//   ....[38]....
        /*9de0*/ 	.word	0xffffffff


	//   ....[39]....
        /*9de4*/ 	.word	0xffffffff


	//   ....[40]....
        /*9de8*/ 	.word	0xffffffff


	//   ....[41]....
        /*9dec*/ 	.word	0xffffffff


	//   ....[42]....
        /*9df0*/ 	.word	0xffffffff


	//   ....[43]....
        /*9df4*/ 	.word	0xffffffff


	//   ....[44]....
        /*9df8*/ 	.word	0xffffffff


	//   ....[45]....
        /*9dfc*/ 	.word	0xffffffff


	//   ....[46]....
        /*9e00*/ 	.word	0xffffffff


	//   ....[47]....
        /*9e04*/ 	.word	0xffffffff


	//   ....[48]....
        /*9e08*/ 	.word	0xffffffff


	//   ....[49]....
        /*9e0c*/ 	.word	0xffffffff


	//   ....[50]....
        /*9e10*/ 	.word	0xffffffff


	//   ....[51]....
        /*9e14*/ 	.word	0xffffffff


	//   ....[52]....
        /*9e18*/ 	.word	0xffffffff


	//   ....[53]....
        /*9e1c*/ 	.word	0xffffffff


	//   ....[54]....
        /*9e20*/ 	.word	0xffffffff


	//   ....[55]....
        /*9e24*/ 	.word	0xffffffff


	//   ....[56]....
        /*9e28*/ 	.word	0xffffffff


	//   ....[57]....
        /*9e2c*/ 	.word	0xffffffff


	//   ....[58]....
        /*9e30*/ 	.word	0xffffffff


	//   ....[59]....
        /*9e34*/ 	.word	0xffffffff


	//   ....[60]....
        /*9e38*/ 	.word	0xffffffff


	//   ....[61]....
        /*9e3c*/ 	.word	0xffffffff


	//   ....[62]....
        /*9e40*/ 	.word	0xffffffff


	//----- nvinfo : EIATTR_COOP_GROUP_INSTR_OFFSETS
	.align		4
.L_39:
        /*9e44*/ 	.byte	0x04, 0x28
        /*9e46*/ 	.short	(.L_41 - .L_40)


	//   ....[0]....
.L_40:
        /*9e48*/ 	.word	0x00036720


	//   ....[1]....
        /*9e4c*/ 	.word	0x00036740


	//   ....[2]....
        /*9e50*/ 	.word	0x00036760


	//   ....[3]....
        /*9e54*/ 	.word	0x00036780


	//   ....[4]....
        /*9e58*/ 	.word	0x000367a0


	//   ....[5]....
        /*9e5c*/ 	.word	0x000367c0


	//   ....[6]....
        /*9e60*/ 	.word	0x000367e0


	//   ....[7]....
        /*9e64*/ 	.word	0x00036800


	//   ....[8]....
        /*9e68*/ 	.word	0x00036820


	//   ....[9]....
        /*9e6c*/ 	.word	0x00036840


	//   ....[10]....
        /*9e70*/ 	.word	0x00036860


	//   ....[11]....
        /*9e74*/ 	.word	0x00036880


	//   ....[12]....
        /*9e78*/ 	.word	0x000368e0


	//   ....[13]....
        /*9e7c*/ 	.word	0x00036900


	//   ....[14]....
        /*9e80*/ 	.word	0x00036920


	//   ....[15]....
        /*9e84*/ 	.word	0x00036940


	//   ....[16]....
        /*9e88*/ 	.word	0x00036960


	//   ....[17]....
        /*9e8c*/ 	.word	0x00036980


	//   ....[18]....
        /*9e90*/ 	.word	0x000369a0


	//   ....[19]....
        /*9e94*/ 	.word	0x000369c0


	//   ....[20]....
        /*9e98*/ 	.word	0x000369e0


	//   ....[21]....
        /*9e9c*/ 	.word	0x00036a00


	//   ....[22]....
        /*9ea0*/ 	.word	0x00036a20


	//   ....[23]....
        /*9ea4*/ 	.word	0x00036a40


	//   ....[24]....
        /*9ea8*/ 	.word	0x00036a60


	//   ....[25]....
        /*9eac*/ 	.word	0x00036a80


	//   ....[26]....
        /*9eb0*/ 	.word	0x00036aa0


	//   ....[27]....
        /*9eb4*/ 	.word	0x00036ac0


	//   ....[28]....
        /*9eb8*/ 	.word	0x00036b20


	//   ....[29]....
        /*9ebc*/ 	.word	0x00036b40


	//   ....[30]....
        /*9ec0*/ 	.word	0x00036b60


	//   ....[31]....
        /*9ec4*/ 	.word	0x00036b80


	//   ....[32]....
        /*9ec8*/ 	.word	0x00036be0


	//   ....[33]....
        /*9ecc*/ 	.word	0x00036c00


	//   ....[34]....
        /*9ed0*/ 	.word	0x00036c20


	//   ....[35]....
        /*9ed4*/ 	.word	0x00036c40


	//   ....[36]....
        /*9ed8*/ 	.word	0x00036c60


	//   ....[37]....
        /*9edc*/ 	.word	0x00036c80


	//   ....[38]....
        /*9ee0*/ 	.word	0x00036cc0


	//   ....[39]....
        /*9ee4*/ 	.word	0x00036ce0


	//   ....[40]....
        /*9ee8*/ 	.word	0x00036d40


	//   ....[41]....
        /*9eec*/ 	.word	0x00036d60


	//   ....[42]....
        /*9ef0*/ 	.word	0x00036d80


	//   ....[43]....
        /*9ef4*/ 	.word	0x00036dc0


	//   ....[44]....
        /*9ef8*/ 	.word	0x00036e00


	//   ....[45]....
        /*9efc*/ 	.word	0x00036e20


	//   ....[46]....
        /*9f00*/ 	.word	0x00036e60


	//   ....[47]....
        /*9f04*/ 	.word	0x00036e80


	//   ....[48]....
        /*9f08*/ 	.word	0x00036ee0


	//   ....[49]....
        /*9f0c*/ 	.word	0x00036f00


	//   ....[50]....
        /*9f10*/ 	.word	0x00036f60


	//   ....[51]....
        /*9f14*/ 	.word	0x00036f80


	//   ....[52]....
        /*9f18*/ 	.word	0x00036fd0


	//   ....[53]....
        /*9f1c*/ 	.word	0x00036ff0


	//   ....[54]....
        /*9f20*/ 	.word	0x00037050


	//   ....[55]....
        /*9f24*/ 	.word	0x00037070


	//   ....[56]....
        /*9f28*/ 	.word	0x000370d0


	//   ....[57]....
        /*9f2c*/ 	.word	0x000370f0


	//   ....[58]....
        /*9f30*/ 	.word	0x00037130


	//   ....[59]....
        /*9f34*/ 	.word	0x00037180


	//   ....[60]....
        /*9f38*/ 	.word	0x000371d0


	//   ....[61]....
        /*9f3c*/ 	.word	0x00037210


	//   ....[62]....
        /*9f40*/ 	.word	0x000372a0


	//----- nvinfo : EIATTR_EXIT_INSTR_OFFSETS
	.align		4
.L_41:
        /*9f44*/ 	.byte	0x04, 0x1c
        /*9f46*/ 	.short	(.L_43 - .L_42)


	//   ....[0]....
.L_42:
        /*9f48*/ 	.word	0x00039f00


	//   ....[1]....
        /*9f4c*/ 	.word	0x00039f20


	//----- nvinfo : EIATTR_REQNTID
	.align		4
.L_43:
        /*9f50*/ 	.byte	0x04, 0x10
        /*9f52*/ 	.short	(.L_45 - .L_44)
.L_44:
        /*9f54*/ 	.word	0x00000020
        /*9f58*/ 	.word	0x00000001
        /*9f5c*/ 	.word	0x00000001


	//----- nvinfo : EIATTR_CBANK_PARAM_SIZE
	.align		4
.L_45:
        /*9f60*/ 	.byte	0x03, 0x19
        /*9f62*/ 	.short	0x0050


	//----- nvinfo : EIATTR_PARAM_CBANK
	.align		4
        /*9f64*/ 	.byte	0x04, 0x0a
        /*9f66*/ 	.short	(.L_47 - .L_46)
	.align		4
.L_46:
        /*9f68*/ 	.word	index@(.nv.constant0.matmul_kernel)
        /*9f6c*/ 	.short	0x0210
        /*9f6e*/ 	.short	0x0050


	//----- nvinfo : EIATTR_SW_WAR
	.align		4
.L_47:
        /*9f70*/ 	.byte	0x04, 0x36
        /*9f72*/ 	.short	(.L_49 - .L_48)
.L_48:
        /*9f74*/ 	.word	0x00000008
.L_49:


//--------------------- .nv.callgraph             --------------------------
	.section	.nv.callgraph,"",@"SHT_CUDA_CALLGRAPH"
	.align	4
	.sectionentsize	8
	.align		4
        /*0000*/ 	.word	0x00000000
	.align		4
        /*0004*/ 	.word	0xffffffff
	.align		4
        /*0008*/ 	.word	0x00000000
	.align		4
        /*000c*/ 	.word	0xfffffffe
	.align		4
        /*0010*/ 	.word	0x00000000
	.align		4
        /*0014*/ 	.word	0xfffffffd
	.align		4
        /*0018*/ 	.word	0x00000000
	.align		4
        /*001c*/ 	.word	0xfffffffc


//--------------------- .text.matmul_kernel       --------------------------
	.section	.text.matmul_kernel,"ax",@progbits
	.align	128
        .global         matmul_kernel
        .type           matmul_kernel,@function
        .size           matmul_kernel,(.L_x_3 - matmul_kernel)
        .other          matmul_kernel,@"STO_CUDA_ENTRY STV_DEFAULT"
matmul_kernel:
.text.matmul_kernel:
[----:B------:R-:W1:Y:S08]  /*0000*/  LDC R1, c[0x0][0x28] ;  /* 0x00000a00ff017b82 */ /* 0x000e700000000800 */
[----:B------:R-:W2:Y:S01]  /*0010*/  LDC.64 R2, c[0x0][0x228] ;  /* 0x00008a00ff027b82 */ /* 0x000ea20000000a00 */
[----:B-1----:R-:W-:Y:S01]  /*0020*/  VIADD R1, R1, 0xffffeb28 ;  /* 0xffffeb2801017836 */ /* 0x002fe20000000000 */
[----:B------:R-:W1:Y:S01]  /*0030*/  S2R R5, SR_CTAID.X ;  /* 0x0000000000057919 */ /* 0x000e620000002500 */
[----:B------:R-:W-:Y:S01]  /*0040*/  ULDC.64 UR4, c[0x0][0x218] ;  /* 0x0000860000047ab9 */ /* 0x000fe20000000a00 */
[----:B------:R-:W-:Y:S01]  /*0050*/  ULDC UR12, c[0x0][0x240] ;  /* 0x00009000000c7ab9 */ /* 0x000fe20000000800 */
[----:B------:R-:W-:Y:S01]  /*0060*/  ULDC UR20, c[0x0][0x240] ;  /* 0x0000900000147ab9 */ /* 0x000fe20000000800 */
[----:B------:R-:W3:Y:S01]  /*0070*/  S2R R66, SR_TID.X ;  /* 0x0000000000427919 */ /* 0x000ee20000002100 */
[----:B------:R-:W-:Y:S01]  /*0080*/  ULDC UR26, c[0x0][0x240] ;  /* 0x00009000001a7ab9 */ /* 0x000fe20000000800 */
        /* <DEDUP_REMOVED lines=16> */
[----:B--2---:R-:W-:Y:S01]  /*0190*/  IMAD.MOV.U32 R74, RZ, RZ, R3 ;  /* 0x000000ffff4a7224 */ /* 0x004fe200078e0003 */
[----:B------:R2:W-:Y:S01]  /*01a0*/  STL.64 [R1+0xfb0], R2 ;  /* 0x000fb00201007387 */ /* 0x0005e20000100a00 */
[----:B------:R-:W-:Y:S01]  /*01b0*/  MOV R72, R2 ;  /* 0x0000000200487202 */ /* 0x000fe20000000f00 */
[----:B------:R-:W-:Y:S01]  /*01c0*/  ULDC UR37, c[0x0][0x240] ;  /* 0x0000900000257ab9 */ /* 0x000fe20000000800 */
[----:B------:R-:W-:Y:S01]  /*01d0*/  VIADD R0, R74, 0x3f ;  /* 0x0000003f4a007836 */ /* 0x000fe20000000000 */
[----:B------:R-:W-:Y:S01]  /*01e0*/  ULDC UR38, c[0x0][0x240] ;  /* 0x0000900000267ab9 */ /* 0x000fe20000000800 */
[----:B------:R-:W-:Y:S01]  /*01f0*/  ULDC UR45, c[0x0][0x240] ;  /* 0x00009000002d7ab9 */ /* 0x000fe20000000800 */
[----:B------:R-:W-:Y:S01]  /*0200*/  ULDC UR6, c[0x0][0x240] ;  /* 0x0000900000067ab9 */ /* 0x000fe20000000800 */
[----:B------:R-:W-:Y:S01]  /*0210*/  ULDC UR14, c[0x0][0x240] ;  /* 0x00009000000e7ab9 */ /* 0x000fe20000000800 */
[----:B------:R-:W-:Y:S01]  /*0220*/  ULDC UR22, c[0x0][0x240] ;  /* 0x0000900000167ab9 */ /* 0x000fe20000000800 */
[----:B-1----:R-:W-:Y:S01]  /*0230*/  IABS R8, R5 ;  /* 0x0000000500087213 */ /* 0x002fe20000000000 */
[----:B------:R-:W-:Y:S01]  /*0240*/  ULDC UR30, c[0x0][0x240] ;  /* 0x00009000001e7ab9 */ /* 0x000fe20000000800 */
[----:B------:R-:W-:Y:S01]  /*0250*/  ULDC UR11, c[0x0][0x240] ;  /* 0x00009000000b7ab9 */ /* 0x000fe20000000800 */
[----:B--2---:R-:W-:Y:S01]  /*0260*/  SHF.R.S32.HI R3, RZ, 0x1f, R0 ;  /* 0x0000001fff037819 */ /* 0x004fe20000011400 */
[----:B------:R-:W-:Y:S01]  /*0270*/  ULDC UR46, c[0x0][0x240] ;  /* 0x00009000002e7ab9 */ /* 0x000fe20000000800 */
[----:B---3--:R-:W-:Y:S01]  /*0280*/  LOP3.LUT R252, R66, 0x1f, RZ, 0xc0, !PT ;  /* 0x0000001f42fc7812 */ /* 0x008fe200078ec0ff */
[----:B------:R-:W-:Y:S01]  /*0290*/  ULDC UR54, c[0x0][0x240] ;  /* 0x0000900000367ab9 */ /* 0x000fe20000000800 */
[----:B------:R-:W-:Y:S01]  /*02a0*/  LEA.HI R3, R3, R0, RZ, 0x6 ;  /* 0x0000000003037211 */ /* 0x000fe200078f30ff */
[----:B------:R-:W-:Y:S01]  /*02b0*/  ULDC UR7, c[0x0][0x240] ;  /* 0x0000900000077ab9 */ /* 0x000fe20000000800 */
[----:B------:R-:W-:Y:S01]  /*02c0*/  ULDC UR23, c[0x0][0x240] ;  /* 0x0000900000177ab9 */ /* 0x000fe20000000800 */
[----:B------:R-:W-:Y:S01]  /*02d0*/  ULDC UR39, c[0x0][0x240] ;  /* 0x0000900000277ab9 */ /* 0x000fe20000000800 */
[----:B------:R-:W-:Y:S01]  /*02e0*/  SHF.R.S32.HI R3, RZ, 0x6, R3 ;  /* 0x00000006ff037819 */ /* 0x000fe20000011403 */
[----:B------:R-:W-:Y:S01]  /*02f0*/  ULDC UR27, c[0x0][0x240] ;  /* 0x00009000001b7ab9 */ /* 0x000fe20000000800 */
[----:B------:R-:W-:Y:S01]  /*0300*/  ULDC UR47, c[0x0][0x240] ;  /* 0x00009000002f7ab9 */ /* 0x000fe20000000800 */
[----:B------:R-:W-:Y:S01]  /*0310*/  ULDC UR55, c[0x0][0x240] ;  /* 0x0000900000377ab9 */ /* 0x000fe20000000800 */
[----:B------:R-:W-:Y:S01]  /*0320*/  ULDC UR8, c[0x0][0x240] ;  /* 0x0000900000087ab9 */ /* 0x000fe20000000800 */
[----:B------:R-:W-:Y:S01]  /*0330*/  IMAD.SHL.U32 R4, R3, 0x8, RZ ;  /* 0x0000000803047824 */ /* 0x000fe200078e00ff */
[----:B------:R-:W-:Y:S01]  /*0340*/  ULDC UR24, c[0x0][0x240] ;  /* 0x0000900000187ab9 */ /* 0x000fe20000000800 */
[----:B------:R-:W-:Y:S01]  /*0350*/  ULDC UR40, c[0x0][0x240] ;  /* 0x0000900000287ab9 */ /* 0x000fe20000000800 */
[----:B------:R-:W-:Y:S01]  /*0360*/  ULDC UR48, c[0x0][0x240] ;  /* 0x0000900000307ab9 */ /* 0x000fe20000000800 */
[----:B------:R-:W-:Y:S01]  /*0370*/  ULDC UR56, c[0x0][0x240] ;  /* 0x0000900000387ab9 */ /* 0x000fe20000000800 */
[-C--:B------:R-:W-:Y:S01]  /*0380*/  IABS R7, R4.reuse ;  /* 0x0000000400077213 */ /* 0x080fe20000000000 */
[----:B------:R-:W-:Y:S01]  /*0390*/  ULDC UR10, c[0x0][0x240] ;  /* 0x00009000000a7ab9 */ /* 0x000fe20000000800 */
[----:B------:R-:W-:Y:S01]  /*03a0*/  IABS R10, R4 ;  /* 0x00000004000a7213 */ /* 0x000fe20000000000 */
[----:B------:R-:W-:Y:S01]  /*03b0*/  ULDC UR17, c[0x0][0x240] ;  /* 0x0000900000117ab9 */ /* 0x000fe20000000800 */
[----:B------:R-:W1:Y:S01]  /*03c0*/  I2F.RP R0, R7 ;  /* 0x0000000700007306 */ /* 0x000e620000209400 */
        /* <DEDUP_REMOVED lines=12> */
[----:B------:R-:W2:Y:S01]  /*0490*/  LDC R78, c[0x0][0x230] ;  /* 0x00008c00ff4e7b82 */ /* 0x000ea20000000800 */
[----:B-1----:R-:W1:Y:S07]  /*04a0*/  MUFU.RCP R0, R0 ;  /* 0x0000000000007308 */ /* 0x002e6e0000001000 */
[----:B------:R-:W3:Y:S08]  /*04b0*/  LDC R76, c[0x0][0x230] ;  /* 0x00008c00ff4c7b82 */ /* 0x000ef00000000800 */
[----:B------:R-:W4:Y:S01]  /*04c0*/  LDC R80, c[0x0][0x230] ;  /* 0x00008c00ff507b82 */ /* 0x000f220000000800 */
[----:B-1----:R-:W-:Y:S01]  /*04d0*/  IADD3 R2, R0, 0xffffffe, RZ ;  /* 0x0ffffffe00027810 */ /* 0x002fe20007ffe0ff */
[----:B------:R-:W-:-:S03]  /*04e0*/  IMAD.MOV R0, RZ, RZ, -R10 ;  /* 0x000000ffff007224 */ /* 0x000fc600078e0a0a */
[----:B------:R1:W3:Y:S03]  /*04f0*/  F2I.FTZ.U32.TRUNC.NTZ R3, R2 ;  /* 0x0000000200037305 */ /* 0x0002e6000021f000 */
[----:B------:R-:W2:Y:S01]  /*0500*/  LDC R84, c[0x0][0x230] ;  /* 0x00008c00ff547b82 */ /* 0x000ea20000000800 */
[----:B-1----:R-:W-:Y:S01]  /*0510*/  MOV R2, RZ ;  /* 0x000000ff00027202 */ /* 0x002fe20000000f00 */
[----:B---3--:R-:W-:-:S06]  /*0520*/  VIADD R76, R76, 0xfffffffb ;  /* 0xfffffffb4c4c7836 */ /* 0x008fcc0000000000 */
[----:B------:R-:W1:Y:S01]  /*0530*/  LDC R224, c[0x0][0x230] ;  /* 0x00008c00ffe07b82 */ /* 0x000e620000000800 */
[----:B------:R-:W-:-:S04]  /*0540*/  IMAD.MOV R6, RZ, RZ, -R3 ;  /* 0x000000ffff067224 */ /* 0x000fc800078e0a03 */
[----:B------:R-:W-:Y:S02]  /*0550*/  IMAD R9, R6, R7, RZ ;  /* 0x0000000706097224 */ /* 0x000fe400078e02ff */
[----:B------:R-:W-:Y:S02]  /*0560*/  IMAD.MOV.U32 R6, RZ, RZ, R8 ;  /* 0x000000ffff067224 */ /* 0x000fe400078e0008 */
[----:B------:R-:W-:-:S06]  /*0570*/  IMAD.HI.U32 R3, R3, R9, R2 ;  /* 0x0000000903037227 */ /* 0x000fcc00078e0002 */
[----:B------:R-:W-:-:S04]  /*0580*/  IMAD.HI.U32 R3, R3, R6, RZ ;  /* 0x0000000603037227 */ /* 0x000fc800078e00ff */
[----:B------:R-:W-:-:S05]  /*0590*/  IMAD R0, R3, R0, R6 ;  /* 0x0000000003007224 */ /* 0x000fca00078e0206 */
[----:B------:R-:W-:-:S13]  /*05a0*/  ISETP.GT.U32.AND P1, PT, R7, R0, PT ;  /* 0x000000000700720c */ /* 0x000fda0003f24070 */
[----:B------:R-:W-:Y:S01]  /*05b0*/  @!P1 IMAD.IADD R0, R0, 0x1, -R7 ;  /* 0x0000000100009824 */ /* 0x000fe200078e0a07 */
[----:B------:R-:W-:Y:S02]  /*05c0*/  @!P1 IADD3 R3, R3, 0x1, RZ ;  /* 0x0000000103039810 */ /* 0x000fe40007ffe0ff */
[----:B------:R-:W-:Y:S02]  /*05d0*/  ISETP.NE.AND P1, PT, R4, RZ, PT ;  /* 0x000000ff0400720c */ /* 0x000fe40003f25270 */
[----:B------:R-:W-:Y:S02]  /*05e0*/  ISETP.GE.U32.AND P0, PT, R0, R7, PT ;  /* 0x000000070000720c */ /* 0x000fe40003f06070 */
[----:B------:R-:W-:-:S04]  /*05f0*/  LOP3.LUT R0, R5, R4, RZ, 0x3c, !PT ;  /* 0x0000000405007212 */ /* 0x000fc800078e3cff */
[----:B------:R-:W-:Y:S02]  /*0600*/  ISETP.GE.AND P2, PT, R0, RZ, PT ;  /* 0x000000ff0000720c */ /* 0x000fe40003f46270 */
[----:B------:R-:W-:-:S05]  /*0610*/  IADD3 R0, R72, 0x3f, RZ ;  /* 0x0000003f48007810 */ /* 0x000fca0007ffe0ff */
[----:B------:R-:W-:-:S04]  /*0620*/  @P0 VIADD R3, R3, 0x1 ;  /* 0x0000000103030836 */ /* 0x000fc80000000000 */
[----:B------:R-:W-:Y:S01]  /*0630*/  IMAD.MOV.U32 R2, RZ, RZ, R3 ;  /* 0x000000ffff027224 */ /* 0x000fe200078e0003 */
[----:B------:R-:W-:-:S03]  /*0640*/  SHF.R.S32.HI R3, RZ, 0x1f, R0 ;  /* 0x0000001fff037819 */ /* 0x000fc60000011400 */
[----:B------:R-:W-:Y:S01]  /*0650*/  @!P2 IMAD.MOV R2, RZ, RZ, -R2 ;  /* 0x000000ffff02a224 */ /* 0x000fe200078e0a02 */
[----:B------:R-:W-:Y:S02]  /*0660*/  @!P1 LOP3.LUT R2, RZ, R4, RZ, 0x33, !PT ;  /* 0x00000004ff029212 */ /* 0x000fe400078e33ff */
[----:B------:R-:W-:-:S03]  /*0670*/  LEA.HI R3, R3, R0, RZ, 0x6 ;  /* 0x0000000003037211 */ /* 0x000fc600078f30ff */
[----:B------:R-:W-:Y:S02]  /*0680*/  IMAD.SHL.U32 R12, R2, 0x8, RZ ;  /* 0x00000008020c7824 */ /* 0x000fe400078e00ff */
[----:B------:R-:W-:-:S03]  /*0690*/  IMAD.MOV R2, RZ, RZ, -R2 ;  /* 0x000000ffff027224 */ /* 0x000fc600078e0a02 */
[----:B------:R-:W-:Y:S01]  /*06a0*/  LEA.HI.SX32 R3, R3, -R12, 0x1a ;  /* 0x8000000c03037211 */ /* 0x000fe200078fd2ff */
[----:B------:R-:W-:Y:S01]  /*06b0*/  IMAD R16, R4, R2, R5 ;  /* 0x0000000204107224 */ /* 0x000fe200078e0205 */
[----:B------:R-:W-:Y:S02]  /*06c0*/  MOV R2, RZ ;  /* 0x000000ff00027202 */ /* 0x000fe40000000f00 */
[----:B------:R-:W-:Y:S02]  /*06d0*/  VIMNMX R15, R3, 0x8, PT ;  /* 0x00000008030f7848 */ /* 0x000fe40003fe0100 */
[----:B------:R-:W-:Y:S02]  /*06e0*/  IABS R4, R16 ;  /* 0x0000001000047213 */ /* 0x000fe40000000000 */
[----:B------:R-:W-:-:S04]  /*06f0*/  IABS R9, R15 ;  /* 0x0000000f00097213 */ /* 0x000fc80000000000 */
[----:B------:R-:W3:Y:S08]  /*0700*/  I2F.RP R0, R9 ;  /* 0x0000000900007306 */ /* 0x000ef00000209400 */
[----:B---3--:R-:W3:Y:S02]  /*0710*/  MUFU.RCP R0, R0 ;  /* 0x0000000000007308 */ /* 0x008ee40000001000 */
[----:B---3--:R-:W-:-:S02]  /*0720*/  IADD3 R3, R0, 0xffffffe, RZ ;  /* 0x0ffffffe00037810 */ /* 0x008fc40007ffe0ff */
[----:B------:R-:W-:-:S04]  /*0730*/  IABS R0, R74 ;  /* 0x0000004a00007213 */ /* 0x000fc80000000000 */
[----:B------:R-:W3:Y:S08]  /*0740*/  F2I.FTZ.U32.TRUNC.NTZ R3, R3 ;  /* 0x0000000300037305 */ /* 0x000ef0000021f000 */
[----:B------:R-:W4:Y:S01]  /*0750*/  I2F.RP R7, R0 ;  /* 0x0000000000077306 */ /* 0x000f220000209400 */
[----:B---3--:R-:W-:-:S04]  /*0760*/  IMAD.MOV R6, RZ, RZ, -R3 ;  /* 0x000000ffff067224 */ /* 0x008fc800078e0a03 */
[----:B------:R-:W-:Y:S01]  /*0770*/  IMAD R5, R6, R9, RZ ;  /* 0x0000000906057224 */ /* 0x000fe200078e02ff */
[----:B------:R-:W-:-:S03]  /*0780*/  IABS R6, R15 ;  /* 0x0000000f00067213 */ /* 0x000fc60000000000 */
[----:B------:R-:W-:Y:S01]  /*0790*/  IMAD.HI.U32 R2, R3, R5, R2 ;  /* 0x0000000503027227 */ /* 0x000fe200078e0002 */
[----:B----4-:R-:W3:Y:S03]  /*07a0*/  MUFU.RCP R7, R7 ;  /* 0x0000000700077308 */ /* 0x010ee60000001000 */
[----:B------:R-:W-:Y:S02]  /*07b0*/  IMAD.MOV R5, RZ, RZ, -R6 ;  /* 0x000000ffff057224 */ /* 0x000fe400078e0a06 */
[----:B------:R-:W-:Y:S01]  /*07c0*/  IMAD.HI.U32 R3, R2, R4, RZ ;  /* 0x0000000402037227 */ /* 0x000fe200078e00ff */
[----:B------:R-:W-:-:S03]  /*07d0*/  IABS R2, R72 ;  /* 0x0000004800027213 */ /* 0x000fc60000000000 */
[----:B------:R-:W-:Y:S01]  /*07e0*/  IMAD R4, R3, R5, R4 ;  /* 0x0000000503047224 */ /* 0x000fe200078e0204 */
[----:B------:R-:W4:Y:S04]  /*07f0*/  I2F.RP R6, R2 ;  /* 0x0000000200067306 */ /* 0x000f280000209400 */
[----:B------:R-:W-:Y:S02]  /*0800*/  ISETP.GT.U32.AND P1, PT, R9, R4, PT ;  /* 0x000000040900720c */ /* 0x000fe40003f24070 */
[----:B---3--:R-:W-:-:S06]  /*0810*/  IADD3 R5, R7, 0xffffffe, RZ ;  /* 0x0ffffffe07057810 */ /* 0x008fcc0007ffe0ff */
[----:B------:R-:W-:Y:S05]  /*0820*/  F2I.FTZ.U32.TRUNC.NTZ R5, R5 ;  /* 0x0000000500057305 */ /* 0x000fea000021f000 */
[----:B------:R-:W-:Y:S02]  /*0830*/  @!P1 IMAD.IADD R4, R4, 0x1, -R9 ;  /* 0x0000000104049824 */ /* 0x000fe400078e0a09 */
[----:B------:R-:W-:Y:S01]  /*0840*/  @!P1 VIADD R3, R3, 0x1 ;  /* 0x0000000103039836 */ /* 0x000fe20000000000 */
[----:B------:R-:W-:Y:S01]  /*0850*/  ISETP.NE.AND P1, PT, R15, RZ, PT ;  /* 0x000000ff0f00720c */ /* 0x000fe20003f25270 */
[----:B----4-:R-:W3:Y:S01]  /*0860*/  MUFU.RCP R6, R6 ;  /* 0x0000000600067308 */ /* 0x010ee20000001000 */
[----:B------:R-:W-:-:S02]  /*0870*/  ISETP.GE.U32.AND P0, PT, R4, R9, PT ;  /* 0x000000090400720c */ /* 0x000fc40003f06070 */
[----:B------:R-:W-:-:S04]  /*0880*/  LOP3.LUT R4, R16, R15, RZ, 0x3c, !PT ;  /* 0x0000000f10047212 */ /* 0x000fc800078e3cff */
[----:B------:R-:W-:Y:S01]  /*0890*/  ISETP.GE.AND P2, PT, R4, RZ, PT ;  /* 0x000000ff0400720c */ /* 0x000fe20003f46270 */
[----:B------:R-:W-:-:S06]  /*08a0*/  IMAD.MOV.U32 R4, RZ, RZ, RZ ;  /* 0x000000ffff047224 */ /* 0x000fcc00078e00ff */
[----:B------:R-:W-:Y:S02]  /*08b0*/  @P0 VIADD R3, R3, 0x1 ;  /* 0x0000000103030836 */ /* 0x000fe40000000000 */
[----:B---3--:R-:W-:-:S03]  /*08c0*/  VIADD R8, R6, 0xffffffe ;  /* 0x0ffffffe06087836 */ /* 0x008fc60000000000 */
[----:B------:R-:W-:Y:S01]  /*08d0*/  MOV R14, R3 ;  /* 0x00000003000e7202 */ /* 0x000fe20000000f00 */
[----:B------:R-:W-:Y:S01]  /*08e0*/  IMAD.MOV R3, RZ, RZ, -R5 ;  /* 0x000000ffff037224 */ /* 0x000fe200078e0a05 */
[----:B------:R3:W4:Y:S03]  /*08f0*/  F2I.FTZ.U32.TRUNC.NTZ R9, R8 ;  /* 0x0000000800097305 */ /* 0x000726000021f000 */
[----:B------:R-:W-:Y:S01]  /*0900*/  @!P2 IMAD.MOV R14, RZ, RZ, -R14 ;  /* 0x000000ffff0ea224 */ /* 0x000fe200078e0a0e */
[----:B------:R-:W-:Y:S01]  /*0910*/  @!P1 LOP3.LUT R14, RZ, R15, RZ, 0x33, !PT ;  /* 0x0000000fff0e9212 */ /* 0x000fe200078e33ff */
[----:B------:R-:W-:-:S03]  /*0920*/  IMAD R3, R3, R0, RZ ;  /* 0x0000000003037224 */ /* 0x000fc600078e02ff */
[----:B------:R-:W-:Y:S01]  /*0930*/  SHF.L.U32 R7, R14, 0x6, RZ ;  /* 0x000000060e077819 */ /* 0x000fe200000006ff */
[----:B------:R-:W-:-:S03]  /*0940*/  IMAD.HI.U32 R6, R5, R3, R4 ;  /* 0x0000000305067227 */ /* 0x000fc600078e0004 */
[C---:B------:R-:W-:Y:S01]  /*0950*/  IADD3 R19, R7.reuse, 0x3f, RZ ;  /* 0x0000003f07137810 */ /* 0x040fe20007ffe0ff */
[C---:B------:R-:W-:Y:S01]  /*0960*/  VIADD R17, R7.reuse, 0x1 ;  /* 0x0000000107117836 */ /* 0x040fe20000000000 */
[----:B------:R-:W-:Y:S01]  /*0970*/  IADD3 R18, R7, 0x2, RZ ;  /* 0x0000000207127810 */ /* 0x000fe20007ffe0ff */
[----:B------:R-:W-:Y:S01]  /*0980*/  IMAD.MOV R14, RZ, RZ, -R14 ;  /* 0x000000ffff0e7224 */ /* 0x000fe200078e0a0e */
[----:B------:R-:W-:Y:S01]  /*0990*/  IABS R11, R19 ;  /* 0x00000013000b7213 */ /* 0x000fe20000000000 */
[----:B---3--:R-:W-:Y:S01]  /*09a0*/  IMAD.MOV.U32 R8, RZ, RZ, RZ ;  /* 0x000000ffff087224 */ /* 0x008fe200078e00ff */
[----:B------:R-:W-:Y:S01]  /*09b0*/  IABS R10, R17 ;  /* 0x00000011000a7213 */ /* 0x000fe20000000000 */
[----:B------:R-:W-:Y:S01]  /*09c0*/  IMAD R14, R15, R14, R16 ;  /* 0x0000000e0f0e7224 */ /* 0x000fe200078e0210 */
[----:B----4-:R-:W-:Y:S01]  /*09d0*/  IADD3 R20, RZ, -R9, RZ ;  /* 0x80000009ff147210 */ /* 0x010fe20007ffe0ff */
[----:B------:R-:W-:Y:S01]  /*09e0*/  IMAD.HI.U32 R4, R6, R11, RZ ;  /* 0x0000000b06047227 */ /* 0x000fe200078e00ff */
[----:B------:R-:W-:Y:S01]  /*09f0*/  IABS R13, R18 ;  /* 0x00000012000d7213 */ /* 0x000fe20000000000 */
[----:B------:R-:W-:Y:S01]  /*0a00*/  STL [R1+0x13d8], R7 ;  /* 0x0013d80701007387 */ /* 0x000fe20000100800 */
[----:B------:R-:W-:Y:S01]  /*0a10*/  IADD3 R14, R12, R14, RZ ;  /* 0x0000000e0c0e7210 */ /* 0x000fe20007ffe0ff */
[----:B------:R-:W-:Y:S01]  /*0a20*/  IMAD.MOV.U32 R5, RZ, RZ, R10 ;  /* 0x000000ffff057224 */ /* 0x000fe200078e000a */
[----:B------:R-:W-:Y:S01]  /*0a30*/  ISETP.GE.AND P3, PT, R17, RZ, PT ;  /* 0x000000ff1100720c */ /* 0x000fe20003f66270 */
[----:B------:R-:W-:Y:S01]  /*0a40*/  IMAD.MOV R10, RZ, RZ, -R4 ;  /* 0x000000ffff0a7224 */ /* 0x000fe200078e0a04 */
[----:B------:R-:W-:Y:S01]  /*0a50*/  ISETP.GE.AND P4, PT, R18, RZ, PT ;  /* 0x000000ff1200720c */ /* 0x000fe20003f86270 */
[----:B------:R-:W-:Y:S01]  /*0a60*/  IMAD.HI.U32 R3, R6, R5, RZ ;  /* 0x0000000506037227 */ /* 0x000fe200078e00ff */
[----:B------:R-:W-:-:S02]  /*0a70*/  IADD3 R24, R7, 0xb, RZ ;  /* 0x0000000b07187810 */ /* 0x000fc40007ffe0ff */
[C---:B------:R-:W-:Y:S01]  /*0a80*/  IADD3 R36, R7.reuse, 0x16, RZ ;  /* 0x0000001607247810 */ /* 0x040fe20007ffe0ff */
[----:B------:R-:W-:Y:S01]  /*0a90*/  IMAD.MOV R3, RZ, RZ, -R3 ;  /* 0x000000ffff037224 */ /* 0x000fe200078e0a03 */
[----:B------:R-:W-:Y:S01]  /*0aa0*/  IABS R23, R24 ;  /* 0x0000001800177213 */ /* 0x000fe20000000000 */
[C---:B------:R-:W-:Y:S01]  /*0ab0*/  IMAD R11, R0.reuse, R10, R11 ;  /* 0x0000000a000b7224 */ /* 0x040fe200078e020b */
[----:B------:R-:W-:Y:S01]  /*0ac0*/  IABS R33, R36 ;  /* 0x0000002400217213 */ /* 0x000fe20000000000 */
[C---:B------:R-:W-:Y:S01]  /*0ad0*/  IMAD R4, R0.reuse, R3, R5 ;  /* 0x0000000300047224 */ /* 0x040fe200078e0205 */
[----:B------:R-:W-:Y:S01]  /*0ae0*/  IADD3 R41, R7, 0x1c, RZ ;  /* 0x0000001c07297810 */ /* 0x000fe20007ffe0ff */
[----:B------:R-:W-:Y:S01]  /*0af0*/  IMAD.MOV.U32 R5, RZ, RZ, R20 ;  /* 0x000000ffff057224 */ /* 0x000fe200078e0014 */
[----:B------:R-:W-:Y:S01]  /*0b00*/  ISETP.GT.U32.AND P1, PT, R0, R11, PT ;  /* 0x0000000b0000720c */ /* 0x000fe20003f24070 */
[----:B------:R-:W-:Y:S01]  /*0b10*/  IMAD.HI.U32 R3, R6, R13, RZ ;  /* 0x0000000d06037227 */ /* 0x000fe200078e00ff */
[----:B------:R-:W-:-:S02]  /*0b20*/  ISETP.GT.U32.AND P0, PT, R0, R4, PT ;  /* 0x000000040000720c */ /* 0x000fc40003f04070 */
[----:B------:R-:W-:Y:S01]  /*0b30*/  IADD3 R20, R7, 0x3, RZ ;  /* 0x0000000307147810 */ /* 0x000fe20007ffe0ff */
[----:B------:R-:W-:Y:S01]  /*0b40*/  IMAD R5, R5, R2, RZ ;  /* 0x0000000205057224 */ /* 0x000fe200078e02ff */
[----:B------:R-:W-:Y:S01]  /*0b50*/  IADD3 R48, R7, 0x23, RZ ;  /* 0x0000002307307810 */ /* 0x000fe20007ffe0ff */
[----:B------:R-:W-:Y:S01]  /*0b60*/  IMAD.MOV R3, RZ, RZ, -R3 ;  /* 0x000000ffff037224 */ /* 0x000fe200078e0a03 */
[----:B------:R-:W-:Y:S01]  /*0b70*/  IABS R10, R20 ;  /* 0x00000014000a7213 */ /* 0x000fe20000000000 */
[----:B------:R-:W-:Y:S01]  /*0b80*/  IMAD.HI.U32 R8, R9, R5, R8 ;  /* 0x0000000509087227 */ /* 0x000fe200078e0008 */
[----:B------:R-:W-:Y:S02]  /*0b90*/  ISETP.GE.AND P5, PT, R20, RZ, PT ;  /* 0x000000ff1400720c */ /* 0x000fe40003fa6270 */
[----:B------:R-:W-:Y:S01]  /*0ba0*/  IADD3 R56, R7, 0x2b, RZ ;  /* 0x0000002b07387810 */ /* 0x000fe20007ffe0ff */
[----:B------:R-:W-:Y:S01]  /*0bb0*/  IMAD.MOV.U32 R9, RZ, RZ, R10 ;  /* 0x000000ffff097224 */ /* 0x000fe200078e000a */
[----:B------:R-:W-:Y:S01]  /*0bc0*/  @!P1 IADD3 R11, R11, -R0, RZ ;  /* 0x800000000b0b9210 */ /* 0x000fe20007ffe0ff */
[----:B------:R-:W-:Y:S01]  /*0bd0*/  @!P0 IMAD.IADD R4, R4, 0x1, -R0 ;  /* 0x0000000104048824 */ /* 0x000fe200078e0a00 */
[----:B------:R-:W-:Y:S01]  /*0be0*/  IABS R59, R56 ;  /* 0x00000038003b7213 */ /* 0x000fe20000000000 */
[C---:B------:R-:W-:Y:S01]  /*0bf0*/  IMAD R5, R0.reuse, R3, R13 ;  /* 0x0000000300057224 */ /* 0x040fe200078e020d */
[C---:B------:R-:W-:Y:S01]  /*0c00*/  ISETP.GT.U32.AND P2, PT, R0.reuse, R11, PT ;  /* 0x0000000b0000720c */ /* 0x040fe20003f44070 */
[----:B------:R-:W-:Y:S01]  /*0c10*/  VIADD R12, R7, 0x4 ;  /* 0x00000004070c7836 */ /* 0x000fe20000000000 */
[----:B------:R-:W-:Y:S01]  /*0c20*/  ISETP.GT.U32.AND P6, PT, R0, R4, PT ;  /* 0x000000040000720c */ /* 0x000fe20003fc4070 */
[----:B------:R-:W-:Y:S01]  /*0c30*/  IMAD.HI.U32 R3, R6, R9, RZ ;  /* 0x0000000906037227 */ /* 0x000fe200078e00ff */
[----:B------:R-:W-:-:S02]  /*0c40*/  ISETP.GT.U32.AND P1, PT, R0, R5, PT ;  /* 0x000000050000720c */ /* 0x000fc40003f24070 */
[----:B------:R-:W-:Y:S01]  /*0c50*/  IABS R13, R12 ;  /* 0x0000000c000d7213 */ /* 0x000fe20000000000 */
[----:B------:R-:W-:Y:S01]  /*0c60*/  IMAD.MOV R10, RZ, RZ, -R3 ;  /* 0x000000ffff0a7224 */ /* 0x000fe200078e0a03 */
[----:B------:R-:W-:Y:S01]  /*0c70*/  ISETP.GE.AND P0, PT, R12, RZ, PT ;  /* 0x000000ff0c00720c */ /* 0x000fe20003f06270 */
[C---:B------:R-:W-:Y:S01]  /*0c80*/  VIADD R15, R7.reuse, 0x6 ;  /* 0x00000006070f7836 */ /* 0x040fe20000000000 */
[C---:B------:R-:W-:Y:S01]  /*0c90*/  IADD3 R60, R7.reuse, 0x34, RZ ;  /* 0x00000034073c7810 */ /* 0x040fe20007ffe0ff */
[----:B------:R-:W-:Y:S01]  /*0ca0*/  IMAD.HI.U32 R3, R6, R13, RZ ;  /* 0x0000000d06037227 */ /* 0x000fe200078e00ff */
[C---:B------:R-:W-:Y:S02]  /*0cb0*/  IADD3 R70, R7.reuse, 0x3e, RZ ;  /* 0x0000003e07467810 */ /* 0x040fe40007ffe0ff */
[----:B------:R-:W-:Y:S01]  /*0cc0*/  IABS R17, R15 ;  /* 0x0000000f00117213 */ /* 0x000fe20000000000 */
[----:B------:R-:W-:Y:S01]  /*0cd0*/  IMAD R9, R0, R10, R9 ;  /* 0x0000000a00097224 */ /* 0x000fe200078e0209 */
[----:B------:R-:W-:Y:S01]  /*0ce0*/  @!P6 IADD3 R4, R4, -R0, RZ ;  /* 0x800000000404e210 */ /* 0x000fe20007ffe0ff */
[----:B------:R-:W-:Y:S01]  /*0cf0*/  IMAD.MOV R3, RZ, RZ, -R3 ;  /* 0x000000ffff037224 */ /* 0x000fe200078e0a03 */
[----:B------:R-:W-:Y:S01]  /*0d00*/  IADD3 R10, R7, 0x5, RZ ;  /* 0x00000005070a7810 */ /* 0x000fe20007ffe0ff */
[--C-:B------:R-:W-:Y:S01]  /*0d10*/  @!P2 IMAD.IADD R11, R11, 0x1, -R0.reuse ;  /* 0x000000010b0ba824 */ /* 0x100fe200078e0a00 */
[----:B------:R-:W-:Y:S01]  /*0d20*/  ISETP.GE.AND P6, PT, R19, RZ, PT ;  /* 0x000000ff1300720c */ /* 0x000fe20003fc6270 */
[----:B------:R-:W-:Y:S01]  /*0d30*/  @!P1 IMAD.IADD R5, R5, 0x1, -R0 ;  /* 0x0000000105059824 */ /* 0x000fe200078e0a00 */
[----:B------:R-:W-:Y:S01]  /*0d40*/  IABS R12, R10 ;  /* 0x0000000a000c7213 */ /* 0x000fe20000000000 */
[----:B------:R-:W-:Y:S01]  /*0d50*/  @!P3 IMAD.MOV R4, RZ, RZ, -R4 ;  /* 0x000000ffff04b224 */ /* 0x000fe200078e0a04 */
[----:B------:R-:W-:Y:S01]  /*0d60*/  ISETP.GE.AND P1, PT, R10, RZ, PT ;  /* 0x000000ff0a00720c */ /* 0x000fe20003f26270 */
[----:B------:R-:W-:Y:S01]  /*0d70*/  IMAD R10, R0, R3, R13 ;  /* 0x00000003000a7224 */ /* 0x000fe200078e020d */
[----:B------:R-:W-:Y:S01]  /*0d80*/  MOV R13, R12 ;  /* 0x0000000c000d7202 */ /* 0x000fe20000000f00 */
[----:B------:R-:W-:Y:S01]  /*0d90*/  VIADD R16, R7, 0x7 ;  /* 0x0000000707107836 */ /* 0x000fe20000000000 */
[----:B------:R-:W-:Y:S01]  /*0da0*/  MOV R3, R11 ;  /* 0x0000000b00037202 */ /* 0x000fe20000000f00 */
[----:B------:R-:W-:Y:S01]  /*0db0*/  IMAD.HI.U32 R12, R6, R17, RZ ;  /* 0x00000011060c7227 */ /* 0x000fe200078e00ff */
[----:B------:R-:W-:-:S02]  /*0dc0*/  ISETP.GT.U32.AND P2, PT, R0, R9, PT ;  /* 0x000000090000720c */ /* 0x000fc40003f44070 */
[----:B------:R-:W-:Y:S01]  /*0dd0*/  ISETP.GT.U32.AND P3, PT, R0, R10, PT ;  /* 0x0000000a0000720c */ /* 0x000fe20003f64070 */
[----:B------:R-:W-:Y:S01]  /*0de0*/  IMAD.HI.U32 R11, R6, R13, RZ ;  /* 0x0000000d060b7227 */ /* 0x000fe200078e00ff */
[----:B------:R-:W-:Y:S02]  /*0df0*/  IABS R19, R16 ;  /* 0x0000001000137213 */ /* 0x000fe40000000000 */
[----:B------:R-:W-:Y:S01]  /*0e00*/  IABS R79, R60 ;  /* 0x0000003c004f7213 */ /* 0x000fe20000000000 */
[----:B------:R-:W-:Y:S01]  /*0e10*/  @!P6 IMAD.MOV R3, RZ, RZ, -R3 ;  /* 0x000000ffff03e224 */ /* 0x000fe200078e0a03 */
[----:B------:R-:W-:Y:S01]  /*0e20*/  ISETP.GT.U32.AND P6, PT, R0, R5, PT ;  /* 0x000000050000720c */ /* 0x000fe20003fc4070 */
[----:B------:R-:W-:Y:S01]  /*0e30*/  IMAD.MOV R12, RZ, RZ, -R12 ;  /* 0x000000ffff0c7224 */ /* 0x000fe200078e0a0c */
[----:B------:R-:W-:Y:S01]  /*0e40*/  IADD3 R11, -R11, RZ, RZ ;  /* 0x000000ff0b0b7210 */ /* 0x000fe20007ffe1ff */
[----:B------:R-:W-:Y:S01]  /*0e50*/  VIADD R18, R7, 0x8 ;  /* 0x0000000807127836 */ /* 0x000fe20000000000 */
[----:B------:R-:W-:Y:S01]  /*0e60*/  IABS R99, R70 ;  /* 0x0000004600637213 */ /* 0x000fe20000000000 */
[----:B------:R-:W-:-:S02]  /*0e70*/  @!P2 IMAD.IADD R9, R9, 0x1, -R0 ;  /* 0x000000010909a824 */ /* 0x000fc400078e0a00 */
[----:B------:R-:W-:Y:S01]  /*0e80*/  IMAD R11, R0, R11, R13 ;  /* 0x0000000b000b7224 */ /* 0x000fe200078e020d */
[----:B------:R-:W-:Y:S01]  /*0e90*/  @!P3 IADD3 R10, R10, -R0, RZ ;  /* 0x800000000a0ab210 */ /* 0x000fe20007ffe0ff */
[----:B------:R-:W-:Y:S01]  /*0ea0*/  IMAD.HI.U32 R13, R6, R19, RZ ;  /* 0x00000013060d7227 */ /* 0x000fe200078e00ff */
[C---:B------:R-:W-:Y:S02]  /*0eb0*/  ISETP.GT.U32.AND P2, PT, R0.reuse, R9, PT ;  /* 0x000000090000720c */ /* 0x040fe40003f44070 */
[----:B------:R-:W-:Y:S01]  /*0ec0*/  IABS R21, R18 ;  /* 0x0000001200157213 */ /* 0x000fe20000000000 */
[----:B------:R-:W-:Y:S01]  /*0ed0*/  @!P6 IMAD.IADD R5, R5, 0x1, -R0 ;  /* 0x000000010505e824 */ /* 0x000fe200078e0a00 */
[----:B------:R-:W-:Y:S01]  /*0ee0*/  ISETP.GT.U32.AND P6, PT, R0, R11, PT ;  /* 0x0000000b0000720c */ /* 0x000fe20003fc4070 */
[----:B------:R-:W-:Y:S01]  /*0ef0*/  IMAD.MOV R13, RZ, RZ, -R13 ;  /* 0x000000ffff0d7224 */ /* 0x000fe200078e0a0d */
[----:B------:R-:W-:Y:S01]  /*0f00*/  ISETP.GE.AND P3, PT, R16, RZ, PT ;  /* 0x000000ff1000720c */ /* 0x000fe20003f66270 */
[C---:B------:R-:W-:Y:S01]  /*0f10*/  IMAD R12, R0.reuse, R12, R17 ;  /* 0x0000000c000c7224 */ /* 0x040fe200078e0211 */
[----:B------:R-:W-:Y:S01]  /*0f20*/  @!P4 IADD3 R5, -R5, RZ, RZ ;  /* 0x000000ff0505c210 */ /* 0x000fe20007ffe1ff */
[----:B------:R-:W-:-:S02]  /*0f30*/  IMAD R13, R0, R13, R19 ;  /* 0x0000000d000d7224 */ /* 0x000fc400078e0213 */
[----:B------:R-:W-:Y:S02]  /*0f40*/  VIADD R20, R7, 0x9 ;  /* 0x0000000907147836 */ /* 0x000fe40000000000 */
[----:B------:R-:W-:Y:S01]  /*0f50*/  @!P2 IADD3 R9, R9, -R0, RZ ;  /* 0x800000000909a210 */ /* 0x000fe20007ffe0ff */
[----:B------:R-:W-:Y:S01]  /*0f60*/  VIADD R22, R7, 0xa ;  /* 0x0000000a07167836 */ /* 0x000fe20000000000 */
[----:B------:R-:W-:Y:S01]  /*0f70*/  ISETP.GE.AND P2, PT, R15, RZ, PT ;  /* 0x000000ff0f00720c */ /* 0x000fe20003f46270 */
[----:B------:R-:W-:Y:S01]  /*0f80*/  IMAD.HI.U32 R15, R6, R21, RZ ;  /* 0x00000015060f7227 */ /* 0x000fe200078e00ff */
[----:B------:R-:W-:-:S03]  /*0f90*/  IABS R19, R20 ;  /* 0x0000001400137213 */ /* 0x000fc60000000000 */
[----:B------:R-:W-:Y:S01]  /*0fa0*/  @!P6 IMAD.IADD R11, R11, 0x1, -R0 ;  /* 0x000000010b0be824 */ /* 0x000fe200078e0a00 */
[C---:B------:R-:W-:Y:S01]  /*0fb0*/  ISETP.GT.U32.AND P6, PT, R0.reuse, R10, PT ;  /* 0x0000000a0000720c */ /* 0x040fe20003fc4070 */
[----:B------:R-:W-:Y:S01]  /*0fc0*/  @!P5 IMAD.MOV R9, RZ, RZ, -R9 ;  /* 0x000000ffff09d224 */ /* 0x000fe200078e0a09 */
[C---:B------:R-:W-:Y:S01]  /*0fd0*/  ISETP.GT.U32.AND P5, PT, R0.reuse, R12, PT ;  /* 0x0000000c0000720c */ /* 0x040fe20003fa4070 */
[----:B------:R-:W-:Y:S01]  /*0fe0*/  IMAD.MOV R15, RZ, RZ, -R15 ;  /* 0x000000ffff0f7224 */ /* 0x000fe200078e0a0f */
[----:B------:R-:W-:Y:S01]  /*0ff0*/  ISETP.GT.U32.AND P4, PT, R0, R11, PT ;  /* 0x0000000b0000720c */ /* 0x000fe20003f84070 */
[----:B------:R-:W-:-:S04]  /*1000*/  IMAD.HI.U32 R16, R6, R19, RZ ;  /* 0x0000001306107227 */ /* 0x000fc800078e00ff */
[----:B------:R-:W-:Y:S01]  /*1010*/  IMAD R15, R0, R15, R21 ;  /* 0x0000000f000f7224 */ /* 0x000fe200078e0215 */
[----:B------:R-:W-:Y:S01]  /*1020*/  IADD3 R16, -R16, RZ, RZ ;  /* 0x000000ff10107210 */ /* 0x000fe20007ffe1ff */
[C---:B------:R-:W-:Y:S01]  /*1030*/  VIADD R26, R7.reuse, 0xc ;  /* 0x0000000c071a7836 */ /* 0x040fe20000000000 */
[----:B------:R-:W-:Y:S01]  /*1040*/  IABS R21, R22 ;  /* 0x0000001600157213 */ /* 0x000fe20000000000 */
[----:B------:R-:W-:Y:S01]  /*1050*/  VIADD R27, R7, 0xd ;  /* 0x0000000d071b7836 */ /* 0x000fe20000000000 */
[----:B------:R-:W-:Y:S01]  /*1060*/  @!P6 IADD3 R10, R10, -R0, RZ ;  /* 0x800000000a0ae210 */ /* 0x000fe20007ffe0ff */
[--C-:B------:R-:W-:Y:S01]  /*1070*/  @!P5 IMAD.IADD R12, R12, 0x1, -R0.reuse ;  /* 0x000000010c0cd824 */ /* 0x100fe200078e0a00 */
[C---:B------:R-:W-:Y:S01]  /*1080*/  ISETP.GT.U32.AND P6, PT, R0.reuse, R13, PT ;  /* 0x0000000d0000720c */ /* 0x040fe20003fc4070 */
[----:B------:R-:W-:Y:S01]  /*1090*/  @!P4 IMAD.IADD R11, R11, 0x1, -R0 ;  /* 0x000000010b0bc824 */ /* 0x000fe200078e0a00 */
[C---:B------:R-:W-:Y:S01]  /*10a0*/  ISETP.GT.U32.AND P4, PT, R0.reuse, R15, PT ;  /* 0x0000000f0000720c */ /* 0x040fe20003f84070 */
[----:B------:R-:W-:Y:S01]  /*10b0*/  IMAD R16, R0, R16, R19 ;  /* 0x0000001000107224 */ /* 0x000fe200078e0213 */
[----:B------:R-:W-:Y:S01]  /*10c0*/  IABS R25, R26 ;  /* 0x0000001a00197213 */ /* 0x000fe20000000000 */
[----:B------:R-:W-:Y:S01]  /*10d0*/  IMAD.HI.U32 R17, R6, R21, RZ ;  /* 0x0000001506117227 */ /* 0x000fe200078e00ff */
[----:B------:R-:W-:-:S03]  /*10e0*/  ISETP.GE.AND P5, PT, R18, RZ, PT ;  /* 0x000000ff1200720c */ /* 0x000fc60003fa6270 */
[----:B------:R-:W-:Y:S02]  /*10f0*/  IMAD.MOV R17, RZ, RZ, -R17 ;  /* 0x000000ffff117224 */ /* 0x000fe400078e0a11 */
[----:B------:R-:W-:-:S04]  /*1100*/  IMAD.HI.U32 R19, R6, R25, RZ ;  /* 0x0000001906137227 */ /* 0x000fc800078e00ff */
[----:B------:R-:W-:Y:S01]  /*1110*/  @!P6 IMAD.IADD R13, R13, 0x1, -R0 ;  /* 0x000000010d0de824 */ /* 0x000fe200078e0a00 */
[C---:B------:R-:W-:Y:S01]  /*1120*/  ISETP.GT.U32.AND P6, PT, R0.reuse, R12, PT ;  /* 0x0000000c0000720c */ /* 0x040fe20003fc4070 */
[----:B------:R-:W-:Y:S01]  /*1130*/  IMAD R17, R0, R17, R21 ;  /* 0x0000001100117224 */ /* 0x000fe200078e0215 */
[----:B------:R-:W-:Y:S01]  /*1140*/  @!P4 IADD3 R15, R15, -R0, RZ ;  /* 0x800000000f0fc210 */ /* 0x000fe20007ffe0ff */
[----:B------:R-:W-:Y:S01]  /*1150*/  IMAD.HI.U32 R18, R6, R23, RZ ;  /* 0x0000001706127227 */ /* 0x000fe200078e00ff */
[C---:B------:R-:W-:Y:S02]  /*1160*/  ISETP.GT.U32.AND P4, PT, R0.reuse, R13, PT ;  /* 0x0000000d0000720c */ /* 0x040fe40003f84070 */
[----:B------:R-:W-:Y:S01]  /*1170*/  IADD3 R19, -R19, RZ, RZ ;  /* 0x000000ff13137210 */ /* 0x000fe20007ffe1ff */
[----:B------:R-:W-:Y:S01]  /*1180*/  @!P0 IMAD.MOV R10, RZ, RZ, -R10 ;  /* 0x000000ffff0a8224 */ /* 0x000fe200078e0a0a */
[C---:B------:R-:W-:Y:S01]  /*1190*/  ISETP.GT.U32.AND P0, PT, R0.reuse, R15, PT ;  /* 0x0000000f0000720c */ /* 0x040fe20003f04070 */
[----:B------:R-:W-:Y:S01]  /*11a0*/  IMAD.MOV R18, RZ, RZ, -R18 ;  /* 0x000000ffff127224 */ /* 0x000fe200078e0a12 */
[----:B------:R-:W-:Y:S01]  /*11b0*/  IABS R21, R27 ;  /* 0x0000001b00157213 */ /* 0x000fe20000000000 */
[----:B------:R-:W-:-:S02]  /*11c0*/  IMAD R19, R0, R19, R25 ;  /* 0x0000001300137224 */ /* 0x000fc400078e0219 */
[----:B------:R-:W-:Y:S01]  /*11d0*/  @!P6 IADD3 R12, R12, -R0, RZ ;  /* 0x800000000c0ce210 */ /* 0x000fe20007ffe0ff */
[C---:B------:R-:W-:Y:S01]  /*11e0*/  IMAD R18, R0.reuse, R18, R23 ;  /* 0x0000001200127224 */ /* 0x040fe200078e0217 */
[----:B------:R-:W-:Y:S01]  /*11f0*/  ISETP.GT.U32.AND P6, PT, R0, R16, PT ;  /* 0x000000100000720c */ /* 0x000fe20003fc4070 */
[----:B------:R-:W-:Y:S01]  /*1200*/  @!P1 IMAD.MOV R11, RZ, RZ, -R11 ;  /* 0x000000ffff0b9224 */ /* 0x000fe200078e0a0b */
[----:B------:R-:W-:Y:S01]  /*1210*/  @!P2 IADD3 R12, -R12, RZ, RZ ;  /* 0x000000ff0c0ca210 */ /* 0x000fe20007ffe1ff */
[--C-:B------:R-:W-:Y:S01]  /*1220*/  @!P4 IMAD.IADD R13, R13, 0x1, -R0.reuse ;  /* 0x000000010d0dc824 */ /* 0x100fe200078e0a00 */
[----:B------:R-:W-:Y:S01]  /*1230*/  ISETP.GT.U32.AND P4, PT, R0, R17, PT ;  /* 0x000000110000720c */ /* 0x000fe20003f84070 */
[----:B------:R-:W-:Y:S01]  /*1240*/  VIADD R32, R7, 0x14 ;  /* 0x0000001407207836 */ /* 0x000fe20000000000 */
[----:B------:R-:W-:Y:S01]  /*1250*/  ISETP.GE.AND P1, PT, R20, RZ, PT ;  /* 0x000000ff1400720c */ /* 0x000fe20003f26270 */
[----:B------:R-:W-:Y:S01]  /*1260*/  @!P3 IMAD.MOV R13, RZ, RZ, -R13 ;  /* 0x000000ffff0db224 */ /* 0x000fe200078e0a0d */
[----:B------:R-:W-:Y:S01]  /*1270*/  ISETP.GT.U32.AND P3, PT, R0, R19, PT ;  /* 0x000000130000720c */ /* 0x000fe20003f64070 */
[----:B------:R-:W-:Y:S01]  /*1280*/  @!P0 IMAD.IADD R15, R15, 0x1, -R0 ;  /* 0x000000010f0f8824 */ /* 0x000fe200078e0a00 */
[----:B------:R-:W-:Y:S01]  /*1290*/  ISETP.GE.AND P0, PT, R22, RZ, PT ;  /* 0x000000ff1600720c */ /* 0x000fe20003f06270 */
[----:B------:R-:W-:Y:S01]  /*12a0*/  IMAD.HI.U32 R20, R6, R21, RZ ;  /* 0x0000001506147227 */ /* 0x000fe200078e00ff */
[----:B------:R-:W-:-:S03]  /*12b0*/  IADD3 R22, R7, 0xe, RZ ;  /* 0x0000000e07167810 */ /* 0x000fc60007ffe0ff */
[--C-:B------:R-:W-:Y:S01]  /*12c0*/  @!P6 IMAD.IADD R16, R16, 0x1, -R0.reuse ;  /* 0x000000011010e824 */ /* 0x100fe200078e0a00 */
[C---:B------:R-:W-:Y:S01]  /*12d0*/  ISETP.GT.U32.AND P6, PT, R0.reuse, R18, PT ;  /* 0x000000120000720c */ /* 0x040fe20003fc4070 */
[----:B------:R-:W-:Y:S01]  /*12e0*/  @!P4 IMAD.IADD R17, R17, 0x1, -R0 ;  /* 0x000000011111c824 */ /* 0x000fe200078e0a00 */
[----:B------:R-:W-:Y:S01]  /*12f0*/  IABS R23, R22 ;  /* 0x0000001600177213 */ /* 0x000fe20000000000 */
[----:B------:R-:W-:Y:S01]  /*1300*/  IMAD.MOV R20, RZ, RZ, -R20 ;  /* 0x000000ffff147224 */ /* 0x000fe200078e0a14 */
[C---:B------:R-:W-:Y:S01]  /*1310*/  ISETP.GT.U32.AND P2, PT, R0.reuse, R16, PT ;  /* 0x000000100000720c */ /* 0x040fe20003f44070 */
[----:B------:R-:W-:Y:S01]  /*1320*/  @!P3 IMAD.IADD R19, R19, 0x1, -R0 ;  /* 0x000000011313b824 */ /* 0x000fe200078e0a00 */
[C---:B------:R-:W-:Y:S01]  /*1330*/  ISETP.GT.U32.AND P4, PT, R0.reuse, R17, PT ;  /* 0x000000110000720c */ /* 0x040fe20003f84070 */
[----:B------:R-:W-:Y:S01]  /*1340*/  IMAD R20, R0, R20, R21 ;  /* 0x0000001400147224 */ /* 0x000fe200078e0215 */
[----:B------:R-:W-:Y:S01]  /*1350*/  ISETP.GE.AND P3, PT, R27, RZ, PT ;  /* 0x000000ff1b00720c */ /* 0x000fe20003f66270 */
[----:B------:R-:W-:-:S04]  /*1360*/  IMAD.HI.U32 R21, R6, R23, RZ ;  /* 0x0000001706157227 */ /* 0x000fc800078e00ff */
[----:B------:R-:W-:Y:S01]  /*1370*/  @!P6 IADD3 R18, R18, -R0, RZ ;  /* 0x800000001212e210 */ /* 0x000fe20007ffe0ff */
[----:B------:R-:W-:Y:S02]  /*1380*/  IMAD.MOV R21, RZ, RZ, -R21 ;  /* 0x000000ffff157224 */ /* 0x000fe400078e0a15 */
[----:B------:R-:W-:Y:S01]  /*1390*/  @!P5 IMAD.MOV R15, RZ, RZ, -R15 ;  /* 0x000000ffff0fd224 */ /* 0x000fe200078e0a0f */
[----:B------:R-:W-:Y:S01]  /*13a0*/  ISETP.GT.U32.AND P6, PT, R0, R18, PT ;  /* 0x000000120000720c */ /* 0x000fe20003fc4070 */
[--C-:B------:R-:W-:Y:S01]  /*13b0*/  @!P2 IMAD.IADD R16, R16, 0x1, -R0.reuse ;  /* 0x000000011010a824 */ /* 0x100fe200078e0a00 */
[----:B------:R-:W-:Y:S01]  /*13c0*/  @!P4 IADD3 R17, R17, -R0, RZ ;  /* 0x800000001111c210 */ /* 0x000fe20007ffe0ff */
[C---:B------:R-:W-:Y:S01]  /*13d0*/  IMAD R21, R0.reuse, R21, R23 ;  /* 0x0000001500157224 */ /* 0x040fe200078e0217 */
[----:B------:R-:W-:Y:S01]  /*13e0*/  ISETP.GT.U32.AND P4, PT, R0, R20, PT ;  /* 0x000000140000720c */ /* 0x000fe20003f84070 */
[C---:B------:R-:W-:Y:S01]  /*13f0*/  VIADD R30, R7.reuse, 0x13 ;  /* 0x00000013071e7836 */ /* 0x040fe20000000000 */
[----:B------:R-:W-:Y:S01]  /*1400*/  @!P1 IADD3 R16, -R16, RZ, RZ ;  /* 0x000000ff10109210 */ /* 0x000fe20007ffe1ff */
[----:B------:R-:W-:Y:S01]  /*1410*/  @!P0 IMAD.MOV R17, RZ, RZ, -R17 ;  /* 0x000000ffff118224 */ /* 0x000fe200078e0a11 */
[----:B------:R-:W-:Y:S01]  /*1420*/  ISETP.GT.U32.AND P1, PT, R0, R19, PT ;  /* 0x000000130000720c */ /* 0x000fe20003f24070 */
[C---:B------:R-:W-:Y:S01]  /*1430*/  VIADD R34, R7.reuse, 0x15 ;  /* 0x0000001507227836 */ /* 0x040fe20000000000 */
[----:B------:R-:W-:Y:S01]  /*1440*/  ISETP.GE.AND P2, PT, R26, RZ, PT ;  /* 0x000000ff1a00720c */ /* 0x000fe20003f46270 */
[C---:B------:R-:W-:Y:S01]  /*1450*/  VIADD R37, R7.reuse, 0x17 ;  /* 0x0000001707257836 */ /* 0x040fe20000000000 */
[----:B------:R-:W-:Y:S01]  /*1460*/  ISETP.GE.AND P5, PT, R24, RZ, PT ;  /* 0x000000ff1800720c */ /* 0x000fe20003fa6270 */
[--C-:B------:R-:W-:Y:S01]  /*1470*/  @!P6 IMAD.IADD R18, R18, 0x1, -R0.reuse ;  /* 0x000000011212e824 */ /* 0x100fe200078e0a00 */
[----:B------:R-:W-:Y:S01]  /*1480*/  ISETP.GE.AND P6, PT, R22, RZ, PT ;  /* 0x000000ff1600720c */ /* 0x000fe20003fc6270 */
[C---:B------:R-:W-:Y:S01]  /*1490*/  VIADD R22, R7.reuse, 0xf ;  /* 0x0000000f07167836 */ /* 0x040fe20000000000 */
[C---:B------:R-:W-:Y:S01]  /*14a0*/  IADD3 R23, R7.reuse, 0x10, RZ ;  /* 0x0000001007177810 */ /* 0x040fe20007ffe0ff */
[--C-:B------:R-:W-:Y:S01]  /*14b0*/  @!P4 IMAD.IADD R20, R20, 0x1, -R0.reuse ;  /* 0x000000011414c824 */ /* 0x100fe200078e0a00 */
[C---:B------:R-:W-:Y:S01]  /*14c0*/  IADD3 R26, R7.reuse, 0x12, RZ ;  /* 0x00000012071a7810 */ /* 0x040fe20007ffe0ff */
[----:B------:R-:W-:Y:S01]  /*14d0*/  VIADD R24, R7, 0x11 ;  /* 0x0000001107187836 */ /* 0x000fe20000000000 */
[----:B------:R-:W-:Y:S01]  /*14e0*/  IABS R25, R22 ;  /* 0x0000001600197213 */ /* 0x000fe20000000000 */
[----:B------:R-:W-:Y:S01]  /*14f0*/  @!P1 IMAD.IADD R19, R19, 0x1, -R0 ;  /* 0x0000000113139824 */ /* 0x000fe200078e0a00 */
[C---:B------:R-:W-:Y:S01]  /*1500*/  ISETP.GT.U32.AND P1, PT, R0.reuse, R21, PT ;  /* 0x000000150000720c */ /* 0x040fe20003f24070 */
[----:B------:R-:W-:Y:S01]  /*1510*/  VIADD R38, R7, 0x1a ;  /* 0x0000001a07267836 */ /* 0x000fe20000000000 */
[----:B------:R-:W-:Y:S01]  /*1520*/  ISETP.GT.U32.AND P4, PT, R0, R20, PT ;  /* 0x000000140000720c */ /* 0x000fe20003f84070 */
[----:B------:R-:W-:Y:S01]  /*1530*/  @!P2 IMAD.MOV R19, RZ, RZ, -R19 ;  /* 0x000000ffff13a224 */ /* 0x000fe200078e0a13 */
[----:B------:R-:W-:Y:S01]  /*1540*/  ISETP.GE.AND P0, PT, R22, RZ, PT ;  /* 0x000000ff1600720c */ /* 0x000fe20003f06270 */
[----:B------:R-:W-:Y:S01]  /*1550*/  IMAD.HI.U32 R22, R6, R25, RZ ;  /* 0x0000001906167227 */ /* 0x000fe200078e00ff */
[----:B------:R-:W-:-:S02]  /*1560*/  IABS R29, R24 ;  /* 0x00000018001d7213 */ /* 0x000fc40000000000 */
[----:B------:R-:W-:Y:S01]  /*1570*/  ISETP.GE.AND P2, PT, R24, RZ, PT ;  /* 0x000000ff1800720c */ /* 0x000fe20003f46270 */
[----:B------:R-:W-:Y:S01]  /*1580*/  IMAD.MOV R22, RZ, RZ, -R22 ;  /* 0x000000ffff167224 */ /* 0x000fe200078e0a16 */
[----:B------:R-:W-:Y:S01]  /*1590*/  IABS R27, R23 ;  /* 0x00000017001b7213 */ /* 0x000fe20000000000 */
[----:B------:R-:W-:Y:S01]  /*15a0*/  IMAD.HI.U32 R24, R6, R29, RZ ;  /* 0x0000001d06187227 */ /* 0x000fe200078e00ff */
[----:B------:R-:W-:Y:S02]  /*15b0*/  @!P5 IADD3 R18, -R18, RZ, RZ ;  /* 0x000000ff1212d210 */ /* 0x000fe40007ffe1ff */
[----:B------:R-:W-:Y:S01]  /*15c0*/  @!P1 IADD3 R21, R21, -R0, RZ ;  /* 0x8000000015159210 */ /* 0x000fe20007ffe0ff */
[----:B------:R-:W-:Y:S01]  /*15d0*/  @!P4 IMAD.IADD R20, R20, 0x1, -R0 ;  /* 0x000000011414c824 */ /* 0x000fe200078e0a00 */
[----:B------:R-:W-:Y:S01]  /*15e0*/  IADD3 R24, -R24, RZ, RZ ;  /* 0x000000ff18187210 */ /* 0x000fe20007ffe1ff */
[C---:B------:R-:W-:Y:S01]  /*15f0*/  IMAD R22, R0.reuse, R22, R25 ;  /* 0x0000001600167224 */ /* 0x040fe200078e0219 */
[----:B------:R-:W-:Y:S01]  /*1600*/  ISETP.GT.U32.AND P1, PT, R0, R21, PT ;  /* 0x000000150000720c */ /* 0x000fe20003f24070 */
[----:B------:R-:W-:Y:S01]  /*1610*/  @!P3 IMAD.MOV R20, RZ, RZ, -R20 ;  /* 0x000000ffff14b224 */ /* 0x000fe200078e0a14 */
[----:B------:R-:W-:Y:S01]  /*1620*/  ISETP.GE.AND P5, PT, R23, RZ, PT ;  /* 0x000000ff1700720c */ /* 0x000fe20003fa6270 */
[----:B------:R-:W-:Y:S01]  /*1630*/  IMAD.HI.U32 R23, R6, R27, RZ ;  /* 0x0000001b06177227 */ /* 0x000fe200078e00ff */
[----:B------:R-:W-:-:S02]  /*1640*/  ISETP.GT.U32.AND P3, PT, R0, R22, PT ;  /* 0x000000160000720c */ /* 0x000fc40003f64070 */
[----:B------:R-:W-:Y:S01]  /*1650*/  IABS R31, R26 ;  /* 0x0000001a001f7213 */ /* 0x000fe20000000000 */
[----:B------:R-:W-:Y:S01]  /*1660*/  IMAD R24, R0, R24, R29 ;  /* 0x0000001800187224 */ /* 0x000fe200078e021d */
[----:B------:R-:W-:Y:S01]  /*1670*/  IABS R29, R30 ;  /* 0x0000001e001d7213 */ /* 0x000fe20000000000 */
[----:B------:R-:W-:Y:S01]  /*1680*/  IMAD.MOV R23, RZ, RZ, -R23 ;  /* 0x000000ffff177224 */ /* 0x000fe200078e0a17 */
[----:B------:R-:W-:Y:S01]  /*1690*/  ISETP.GE.AND P4, PT, R26, RZ, PT ;  /* 0x000000ff1a00720c */ /* 0x000fe20003f86270 */
[----:B------:R-:W-:Y:S01]  /*16a0*/  IMAD.HI.U32 R25, R6, R31, RZ ;  /* 0x0000001f06197227 */ /* 0x000fe200078e00ff */
[----:B------:R-:W-:Y:S02]  /*16b0*/  IABS R28, R34 ;  /* 0x00000022001c7213 */ /* 0x000fe40000000000 */
[----:B------:R-:W-:Y:S01]  /*16c0*/  @!P1 IADD3 R21, R21, -R0, RZ ;  /* 0x8000000015159210 */ /* 0x000fe20007ffe0ff */
[----:B------:R-:W-:Y:S01]  /*16d0*/  IMAD R23, R0, R23, R27 ;  /* 0x0000001700177224 */ /* 0x000fe200078e021b */
[----:B------:R-:W-:Y:S01]  /*16e0*/  IABS R35, R37 ;  /* 0x0000002500237213 */ /* 0x000fe20000000000 */
[----:B------:R-:W-:Y:S01]  /*16f0*/  @!P3 IMAD.IADD R22, R22, 0x1, -R0 ;  /* 0x000000011616b824 */ /* 0x000fe200078e0a00 */
[----:B------:R-:W-:Y:S01]  /*1700*/  @!P6 IADD3 R21, -R21, RZ, RZ ;  /* 0x000000ff1515e210 */ /* 0x000fe20007ffe1ff */
[----:B------:R-:W-:Y:S01]  /*1710*/  IMAD.MOV R25, RZ, RZ, -R25 ;  /* 0x000000ffff197224 */ /* 0x000fe200078e0a19 */
[----:B------:R-:W-:Y:S01]  /*1720*/  ISETP.GT.U32.AND P6, PT, R0, R24, PT ;  /* 0x000000180000720c */ /* 0x000fe20003fc4070 */
[----:B------:R-:W-:Y:S01]  /*1730*/  IMAD.HI.U32 R26, R6, R29, RZ ;  /* 0x0000001d061a7227 */ /* 0x000fe200078e00ff */
[----:B------:R-:W-:-:S02]  /*1740*/  ISETP.GT.U32.AND P1, PT, R0, R23, PT ;  /* 0x000000170000720c */ /* 0x000fc40003f24070 */
[C---:B------:R-:W-:Y:S01]  /*1750*/  ISETP.GT.U32.AND P3, PT, R0.reuse, R22, PT ;  /* 0x000000160000720c */ /* 0x040fe20003f64070 */
[----:B------:R-:W-:Y:S01]  /*1760*/  IMAD R25, R0, R25, R31 ;  /* 0x0000001900197224 */ /* 0x000fe200078e021f */
[----:B------:R-:W-:Y:S01]  /*1770*/  IABS R31, R32 ;  /* 0x00000020001f7213 */ /* 0x000fe20000000000 */
[C---:B------:R-:W-:Y:S01]  /*1780*/  VIADD R40, R7.reuse, 0x1b ;  /* 0x0000001b07287836 */ /* 0x040fe20000000000 */
[----:B------:R-:W-:Y:S01]  /*1790*/  IADD3 R26, -R26, RZ, RZ ;  /* 0x000000ff1a1a7210 */ /* 0x000fe20007ffe1ff */
[----:B------:R-:W-:Y:S02]  /*17a0*/  VIADD R42, R7, 0x1d ;  /* 0x0000001d072a7836 */ /* 0x000fe40000000000 */
[----:B------:R-:W-:Y:S01]  /*17b0*/  IMAD.HI.U32 R27, R6, R31, RZ ;  /* 0x0000001f061b7227 */ /* 0x000fe200078e00ff */
[----:B------:R-:W-:-:S03]  /*17c0*/  IABS R39, R40 ;  /* 0x0000002800277213 */ /* 0x000fc60000000000 */
[--C-:B------:R-:W-:Y:S02]  /*17d0*/  @!P6 IMAD.IADD R24, R24, 0x1, -R0.reuse ;  /* 0x000000011818e824 */ /* 0x100fe400078e0a00 */
[--C-:B------:R-:W-:Y:S02]  /*17e0*/  @!P1 IMAD.IADD R23, R23, 0x1, -R0.reuse ;  /* 0x0000000117179824 */ /* 0x100fe400078e0a00 */
[----:B------:R-:W-:Y:S01]  /*17f0*/  IMAD.MOV R27, RZ, RZ, -R27 ;  /* 0x000000ffff1b7224 */ /* 0x000fe200078e0a1b */
[----:B------:R-:W-:Y:S01]  /*1800*/  ISETP.GT.U32.AND P6, PT, R0, R24, PT ;  /* 0x000000180000720c */ /* 0x000fe20003fc4070 */
[----:B------:R-:W-:Y:S01]  /*1810*/  @!P3 IMAD.IADD R22, R22, 0x1, -R0 ;  /* 0x000000011616b824 */ /* 0x000fe200078e0a00 */
[C---:B------:R-:W-:Y:S01]  /*1820*/  ISETP.GT.U32.AND P1, PT, R0.reuse, R23, PT ;  /* 0x000000170000720c */ /* 0x040fe20003f24070 */
[C---:B------:R-:W-:Y:S01]  /*1830*/  IMAD R27, R0.reuse, R27, R31 ;  /* 0x0000001b001b7224 */ /* 0x040fe200078e021f */
[C---:B------:R-:W-:Y:S01]  /*1840*/  ISETP.GT.U32.AND P3, PT, R0.reuse, R25, PT ;  /* 0x000000190000720c */ /* 0x040fe20003f64070 */
[----:B------:R-:W-:Y:S01]  /*1850*/  IMAD R26, R0, R26, R29 ;  /* 0x0000001a001a7224 */ /* 0x000fe200078e021d */
[----:B------:R-:W-:Y:S01]  /*1860*/  MOV R31, R28 ;  /* 0x0000001c001f7202 */ /* 0x000fe20000000f00 */
[----:B------:R-:W-:-:S02]  /*1870*/  @!P0 IMAD.MOV R22, RZ, RZ, -R22 ;  /* 0x000000ffff168224 */ /* 0x000fc400078e0a16 */
[----:B------:R-:W-:-:S04]  /*1880*/  IMAD.HI.U32 R29, R6, R33, RZ ;  /* 0x00000021061d7227 */ /* 0x000fc800078e00ff */
[----:B------:R-:W-:Y:S01]  /*1890*/  @!P6 IADD3 R24, R24, -R0, RZ ;  /* 0x800000001818e210 */ /* 0x000fe20007ffe0ff */
[----:B------:R-:W-:Y:S01]  /*18a0*/  IMAD.HI.U32 R28, R6, R31, RZ ;  /* 0x0000001f061c7227 */ /* 0x000fe200078e00ff */
[----:B------:R-:W-:-:S03]  /*18b0*/  ISETP.GT.U32.AND P6, PT, R0, R27, PT ;  /* 0x0000001b0000720c */ /* 0x000fc60003fc4070 */
[--C-:B------:R-:W-:Y:S01]  /*18c0*/  @!P1 IMAD.IADD R23, R23, 0x1, -R0.reuse ;  /* 0x0000000117179824 */ /* 0x100fe200078e0a00 */
[----:B------:R-:W-:Y:S01]  /*18d0*/  ISETP.GT.U32.AND P1, PT, R0, R26, PT ;  /* 0x0000001a0000720c */ /* 0x000fe20003f24070 */
[----:B------:R-:W-:Y:S01]  /*18e0*/  @!P3 IMAD.IADD R25, R25, 0x1, -R0 ;  /* 0x000000011919b824 */ /* 0x000fe200078e0a00 */
[----:B------:R-:W-:Y:S01]  /*18f0*/  ISETP.GE.AND P3, PT, R30, RZ, PT ;  /* 0x000000ff1e00720c */ /* 0x000fe20003f66270 */
[----:B------:R-:W-:Y:S01]  /*1900*/  IMAD.HI.U32 R30, R6, R35, RZ ;  /* 0x00000023061e7227 */ /* 0x000fe200078e00ff */
[----:B------:R-:W-:Y:S02]  /*1910*/  IADD3 R28, -R28, RZ, RZ ;  /* 0x000000ff1c1c7210 */ /* 0x000fe40007ffe1ff */
[----:B------:R-:W-:Y:S01]  /*1920*/  ISETP.GT.U32.AND P0, PT, R0, R25, PT ;  /* 0x000000190000720c */ /* 0x000fe20003f04070 */
[----:B------:R-:W-:Y:S01]  /*1930*/  @!P5 IMAD.MOV R23, RZ, RZ, -R23 ;  /* 0x000000ffff17d224 */ /* 0x000fe200078e0a17 */
[----:B------:R-:W-:Y:S01]  /*1940*/  IADD3 R30, -R30, RZ, RZ ;  /* 0x000000ff1e1e7210 */ /* 0x000fe20007ffe1ff */
[----:B------:R-:W-:Y:S01]  /*1950*/  IMAD.MOV R29, RZ, RZ, -R29 ;  /* 0x000000ffff1d7224 */ /* 0x000fe200078e0a1d */
[----:B------:R-:W-:Y:S01]  /*1960*/  @!P6 IADD3 R27, R27, -R0, RZ ;  /* 0x800000001b1be210 */ /* 0x000fe20007ffe0ff */
[----:B------:R-:W-:-:S02]  /*1970*/  IMAD R28, R0, R28, R31 ;  /* 0x0000001c001c7224 */ /* 0x000fc400078e021f */
[--C-:B------:R-:W-:Y:S01]  /*1980*/  @!P1 IMAD.IADD R26, R26, 0x1, -R0.reuse ;  /* 0x000000011a1a9824 */ /* 0x100fe200078e0a00 */
[C---:B------:R-:W-:Y:S01]  /*1990*/  ISETP.GT.U32.AND P5, PT, R0.reuse, R27, PT ;  /* 0x0000001b0000720c */ /* 0x040fe20003fa4070 */
[----:B------:R-:W-:Y:S01]  /*19a0*/  IMAD R29, R0, R29, R33 ;  /* 0x0000001d001d7224 */ /* 0x000fe200078e0221 */
[----:B------:R-:W-:Y:S01]  /*19b0*/  ISETP.GE.AND P1, PT, R32, RZ, PT ;  /* 0x000000ff2000720c */ /* 0x000fe20003f26270 */
[C---:B------:R-:W-:Y:S01]  /*19c0*/  IMAD R30, R0.reuse, R30, R35 ;  /* 0x0000001e001e7224 */ /* 0x040fe200078e0223 */
[C---:B------:R-:W-:Y:S01]  /*19d0*/  ISETP.GT.U32.AND P6, PT, R0.reuse, R26, PT ;  /* 0x0000001a0000720c */ /* 0x040fe20003fc4070 */
[----:B------:R-:W-:Y:S01]  /*19e0*/  @!P0 IMAD.IADD R25, R25, 0x1, -R0 ;  /* 0x0000000119198824 */ /* 0x000fe200078e0a00 */
[----:B------:R-:W-:Y:S01]  /*19f0*/  ISETP.GT.U32.AND P0, PT, R0, R28, PT ;  /* 0x0000001c0000720c */ /* 0x000fe20003f04070 */
[----:B------:R-:W-:Y:S01]  /*1a00*/  @!P2 IMAD.MOV R24, RZ, RZ, -R24 ;  /* 0x000000ffff18a224 */ /* 0x000fe200078e0a18 */
[----:B------:R-:W-:Y:S01]  /*1a10*/  ISETP.GE.AND P2, PT, R34, RZ, PT ;  /* 0x000000ff2200720c */ /* 0x000fe20003f46270 */
[----:B------:R-:W-:Y:S01]  /*1a20*/  VIADD R34, R7, 0x18 ;  /* 0x0000001807227836 */ /* 0x000fe20000000000 */
[----:B------:R-:W-:Y:S01]  /*1a30*/  @!P4 IADD3 R25, -R25, RZ, RZ ;  /* 0x000000ff1919c210 */ /* 0x000fe20007ffe1ff */
[----:B------:R-:W-:Y:S01]  /*1a40*/  VIADD R44, R7, 0x21 ;  /* 0x00000021072c7836 */ /* 0x000fe20000000000 */
[C---:B------:R-:W-:Y:S01]  /*1a50*/  ISETP.GT.U32.AND P4, PT, R0.reuse, R29, PT ;  /* 0x0000001d0000720c */ /* 0x040fe20003f84070 */
[--C-:B------:R-:W-:Y:S01]  /*1a60*/  @!P5 IMAD.IADD R27, R27, 0x1, -R0.reuse ;  /* 0x000000011b1bd824 */ /* 0x100fe200078e0a00 */
[----:B------:R-:W-:Y:S01]  /*1a70*/  ISETP.GT.U32.AND P5, PT, R0, R30, PT ;  /* 0x0000001e0000720c */ /* 0x000fe20003fa4070 */
[C---:B------:R-:W-:Y:S01]  /*1a80*/  VIADD R46, R7.reuse, 0x22 ;  /* 0x00000022072e7836 */ /* 0x040fe20000000000 */
[----:B------:R-:W-:Y:S01]  /*1a90*/  IABS R33, R34 ;  /* 0x0000002200217213 */ /* 0x000fe20000000000 */
[--C-:B------:R-:W-:Y:S01]  /*1aa0*/  @!P6 IMAD.IADD R26, R26, 0x1, -R0.reuse ;  /* 0x000000011a1ae824 */ /* 0x100fe200078e0a00 */
[----:B------:R-:W-:Y:S01]  /*1ab0*/  ISETP.GE.AND P6, PT, R36, RZ, PT ;  /* 0x000000ff2400720c */ /* 0x000fe20003fc6270 */
[----:B------:R-:W-:Y:S01]  /*1ac0*/  @!P0 IMAD.IADD R28, R28, 0x1, -R0 ;  /* 0x000000011c1c8824 */ /* 0x000fe200078e0a00 */
[----:B------:R-:W-:Y:S01]  /*1ad0*/  IADD3 R36, R7, 0x19, RZ ;  /* 0x0000001907247810 */ /* 0x000fe20007ffe0ff */
[----:B------:R-:W-:Y:S01]  /*1ae0*/  IMAD.HI.U32 R31, R6, R33, RZ ;  /* 0x00000021061f7227 */ /* 0x000fe200078e00ff */
[----:B------:R-:W-:-:S02]  /*1af0*/  @!P3 IADD3 R26, -R26, RZ, RZ ;  /* 0x000000ff1a1ab210 */ /* 0x000fc40007ffe1ff */
[----:B------:R-:W-:Y:S01]  /*1b00*/  IABS R35, R36 ;  /* 0x0000002400237213 */ /* 0x000fe20000000000 */
[----:B------:R-:W-:Y:S01]  /*1b10*/  IMAD.MOV R31, RZ, RZ, -R31 ;  /* 0x000000ffff1f7224 */ /* 0x000fe200078e0a1f */
[----:B------:R-:W-:Y:S01]  /*1b20*/  @!P4 IADD3 R29, R29, -R0, RZ ;  /* 0x800000001d1dc210 */ /* 0x000fe20007ffe0ff */
[----:B------:R-:W-:Y:S01]  /*1b30*/  @!P5 IMAD.IADD R30, R30, 0x1, -R0 ;  /* 0x000000011e1ed824 */ /* 0x000fe200078e0a00 */
[----:B------:R-:W-:Y:S01]  /*1b40*/  ISETP.GT.U32.AND P4, PT, R0, R28, PT ;  /* 0x0000001c0000720c */ /* 0x000fe20003f84070 */
[----:B------:R-:W-:Y:S01]  /*1b50*/  IMAD.HI.U32 R32, R6, R35, RZ ;  /* 0x0000002306207227 */ /* 0x000fe200078e00ff */
[C---:B------:R-:W-:Y:S02]  /*1b60*/  ISETP.GT.U32.AND P3, PT, R0.reuse, R29, PT ;  /* 0x0000001d0000720c */ /* 0x040fe40003f64070 */
[C---:B------:R-:W-:Y:S01]  /*1b70*/  ISETP.GT.U32.AND P5, PT, R0.reuse, R30, PT ;  /* 0x0000001e0000720c */ /* 0x040fe20003fa4070 */
[C---:B------:R-:W-:Y:S01]  /*1b80*/  IMAD R31, R0.reuse, R31, R33 ;  /* 0x0000001f001f7224 */ /* 0x040fe200078e0221 */
[----:B------:R-:W-:Y:S01]  /*1b90*/  ISETP.GE.AND P0, PT, R37, RZ, PT ;  /* 0x000000ff2500720c */ /* 0x000fe20003f06270 */
[----:B------:R-:W-:Y:S01]  /*1ba0*/  IMAD.MOV R32, RZ, RZ, -R32 ;  /* 0x000000ffff207224 */ /* 0x000fe200078e0a20 */
[----:B------:R-:W-:Y:S01]  /*1bb0*/  IABS R37, R38 ;  /* 0x0000002600257213 */ /* 0x000fe20000000000 */
[----:B------:R-:W-:Y:S01]  /*1bc0*/  VIADD R49, R7, 0x24 ;  /* 0x0000002407317836 */ /* 0x000fe20000000000 */
[----:B------:R-:W-:Y:S01]  /*1bd0*/  @!P1 IADD3 R27, -R27, RZ, RZ ;  /* 0x000000ff1b1b9210 */ /* 0x000fe20007ffe1ff */
[----:B------:R-:W-:Y:S01]  /*1be0*/  IMAD R32, R0, R32, R35 ;  /* 0x0000002000207224 */ /* 0x000fe200078e0223 */
[----:B------:R-:W-:Y:S01]  /*1bf0*/  IABS R45, R44 ;  /* 0x0000002c002d7213 */ /* 0x000fe20000000000 */
[----:B------:R-:W-:Y:S01]  /*1c00*/  IMAD.HI.U32 R33, R6, R37, RZ ;  /* 0x0000002506217227 */ /* 0x000fe200078e00ff */
[----:B------:R-:W-:-:S02]  /*1c10*/  @!P4 IADD3 R28, R28, -R0, RZ ;  /* 0x800000001c1cc210 */ /* 0x000fc40007ffe0ff */
[----:B------:R-:W-:Y:S01]  /*1c20*/  ISETP.GT.U32.AND P4, PT, R0, R31, PT ;  /* 0x0000001f0000720c */ /* 0x000fe20003f84070 */
[--C-:B------:R-:W-:Y:S01]  /*1c30*/  @!P5 IMAD.IADD R30, R30, 0x1, -R0.reuse ;  /* 0x000000011e1ed824 */ /* 0x100fe200078e0a00 */
[----:B------:R-:W-:Y:S01]  /*1c40*/  ISETP.GT.U32.AND P5, PT, R0, R32, PT ;  /* 0x000000200000720c */ /* 0x000fe20003fa4070 */
[----:B------:R-:W-:Y:S01]  /*1c50*/  @!P3 IMAD.IADD R29, R29, 0x1, -R0 ;  /* 0x000000011d1db824 */ /* 0x000fe200078e0a00 */
[----:B------:R-:W-:Y:S01]  /*1c60*/  ISETP.GE.AND P3, PT, R34, RZ, PT ;  /* 0x000000ff2200720c */ /* 0x000fe20003f66270 */
[----:B------:R-:W-:Y:S01]  /*1c70*/  IMAD.HI.U32 R34, R6, R39, RZ ;  /* 0x0000002706227227 */ /* 0x000fe200078e00ff */
[----:B------:R-:W-:Y:S02]  /*1c80*/  @!P0 IADD3 R30, -R30, RZ, RZ ;  /* 0x000000ff1e1e8210 */ /* 0x000fe40007ffe1ff */
[----:B------:R-:W-:Y:S01]  /*1c90*/  ISETP.GE.AND P0, PT, R38, RZ, PT ;  /* 0x000000ff2600720c */ /* 0x000fe20003f06270 */
[----:B------:R-:W-:Y:S01]  /*1ca0*/  IMAD.MOV R33, RZ, RZ, -R33 ;  /* 0x000000ffff217224 */ /* 0x000fe200078e0a21 */
[----:B------:R-:W-:Y:S01]  /*1cb0*/  IADD3 R38, R7, 0x1e, RZ ;  /* 0x0000001e07267810 */ /* 0x000fe20007ffe0ff */
[----:B------:R-:W-:Y:S01]  /*1cc0*/  IMAD.MOV R34, RZ, RZ, -R34 ;  /* 0x000000ffff227224 */ /* 0x000fe200078e0a22 */
[----:B------:R-:W-:Y:S01]  /*1cd0*/  IABS R47, R46 ;  /* 0x0000002e002f7213 */ /* 0x000fe20000000000 */
[----:B------:R-:W-:Y:S01]  /*1ce0*/  IMAD R33, R0, R33, R37 ;  /* 0x0000002100217224 */ /* 0x000fe200078e0225 */
[----:B------:R-:W-:Y:S01]  /*1cf0*/  @!P4 IADD3 R31, R31, -R0, RZ ;  /* 0x800000001f1fc210 */ /* 0x000fe20007ffe0ff */
[----:B------:R-:W-:Y:S01]  /*1d00*/  @!P5 IMAD.IADD R32, R32, 0x1, -R0 ;  /* 0x000000012020d824 */ /* 0x000fe200078e0a00 */
[----:B------:R-:W-:Y:S01]  /*1d10*/  IABS R37, R41 ;  /* 0x0000002900257213 */ /* 0x000fe20000000000 */
[C---:B------:R-:W-:Y:S01]  /*1d20*/  IMAD R34, R0.reuse, R34, R39 ;  /* 0x0000002200227224 */ /* 0x040fe200078e0227 */
[----:B------:R-:W-:Y:S01]  /*1d30*/  ISETP.GT.U32.AND P1, PT, R0, R31, PT ;  /* 0x0000001f0000720c */ /* 0x000fe20003f24070 */
[----:B------:R-:W-:Y:S01]  /*1d40*/  @!P2 IMAD.MOV R28, RZ, RZ, -R28 ;  /* 0x000000ffff1ca224 */ /* 0x000fe200078e0a1c */
[----:B------:R-:W-:Y:S01]  /*1d50*/  IABS R39, R42 ;  /* 0x0000002a00277213 */ /* 0x000fe20000000000 */
[----:B------:R-:W-:Y:S01]  /*1d60*/  IMAD.HI.U32 R35, R6, R37, RZ ;  /* 0x0000002506237227 */ /* 0x000fe200078e00ff */
[----:B------:R-:W-:-:S02]  /*1d70*/  ISETP.GT.U32.AND P2, PT, R0, R32, PT ;  /* 0x000000200000720c */ /* 0x000fc40003f44070 */
[----:B------:R-:W-:Y:S01]  /*1d80*/  ISETP.GE.AND P4, PT, R36, RZ, PT ;  /* 0x000000ff2400720c */ /* 0x000fe20003f86270 */
[----:B------:R-:W-:Y:S01]  /*1d90*/  IMAD.HI.U32 R36, R6, R39, RZ ;  /* 0x0000002706247227 */ /* 0x000fe200078e00ff */
[----:B------:R-:W-:-:S03]  /*1da0*/  ISETP.GT.U32.AND P5, PT, R0, R33, PT ;  /* 0x000000210000720c */ /* 0x000fc60003fa4070 */
[----:B------:R-:W-:Y:S01]  /*1db0*/  @!P6 IMAD.MOV R29, RZ, RZ, -R29 ;  /* 0x000000ffff1de224 */ /* 0x000fe200078e0a1d */
[----:B------:R-:W-:Y:S01]  /*1dc0*/  ISETP.GT.U32.AND P6, PT, R0, R34, PT ;  /* 0x000000220000720c */ /* 0x000fe20003fc4070 */
[----:B------:R-:W-:Y:S01]  /*1dd0*/  IMAD.MOV R35, RZ, RZ, -R35 ;  /* 0x000000ffff237224 */ /* 0x000fe200078e0a23 */
[----:B------:R-:W-:Y:S01]  /*1de0*/  IADD3 R36, -R36, RZ, RZ ;  /* 0x000000ff24247210 */ /* 0x000fe20007ffe1ff */
[--C-:B------:R-:W-:Y:S01]  /*1df0*/  @!P1 IMAD.IADD R31, R31, 0x1, -R0.reuse ;  /* 0x000000011f1f9824 */ /* 0x100fe200078e0a00 */
[----:B------:R-:W-:Y:S01]  /*1e00*/  ISETP.GE.AND P1, PT, R40, RZ, PT ;  /* 0x000000ff2800720c */ /* 0x000fe20003f26270 */
[----:B------:R-:W-:Y:S02]  /*1e10*/  IMAD R35, R0, R35, R37 ;  /* 0x0000002300237224 */ /* 0x000fe400078e0225 */
[----:B------:R-:W-:Y:S01]  /*1e20*/  @!P2 IMAD.IADD R32, R32, 0x1, -R0 ;  /* 0x000000012020a824 */ /* 0x000fe200078e0a00 */
[----:B------:R-:W-:Y:S01]  /*1e30*/  @!P3 IADD3 R31, -R31, RZ, RZ ;  /* 0x000000ff1f1fb210 */ /* 0x000fe20007ffe1ff */
[C---:B------:R-:W-:Y:S01]  /*1e40*/  IMAD R36, R0.reuse, R36, R39 ;  /* 0x0000002400247224 */ /* 0x040fe200078e0227 */
[----:B------:R-:W-:Y:S01]  /*1e50*/  ISETP.GT.U32.AND P3, PT, R0, R35, PT ;  /* 0x000000230000720c */ /* 0x000fe20003f64070 */
[----:B------:R-:W-:Y:S01]  /*1e60*/  @!P4 IMAD.MOV R32, RZ, RZ, -R32 ;  /* 0x000000ffff20c224 */ /* 0x000fe200078e0a20 */
[----:B------:R-:W-:Y:S01]  /*1e70*/  IABS R39, R38 ;  /* 0x0000002600277213 */ /* 0x000fe20000000000 */
[----:B------:R-:W-:Y:S01]  /*1e80*/  @!P6 IMAD.IADD R34, R34, 0x1, -R0 ;  /* 0x000000012222e824 */ /* 0x000fe200078e0a00 */
[----:B------:R-:W-:Y:S01]  /*1e90*/  ISETP.GT.U32.AND P4, PT, R0, R36, PT ;  /* 0x000000240000720c */ /* 0x000fe20003f84070 */
[----:B------:R-:W-:Y:S01]  /*1ea0*/  VIADD R40, R7, 0x1f ;  /* 0x0000001f07287836 */ /* 0x000fe20000000000 */
[----:B------:R-:W-:Y:S01]  /*1eb0*/  ISETP.GE.AND P2, PT, R41, RZ, PT ;  /* 0x000000ff2900720c */ /* 0x000fe20003f46270 */
[----:B------:R-:W-:Y:S01]  /*1ec0*/  IMAD.HI.U32 R37, R6, R39, RZ ;  /* 0x0000002706257227 */ /* 0x000fe200078e00ff */
[----:B------:R-:W-:-:S02]  /*1ed0*/  ISETP.GT.U32.AND P6, PT, R0, R34, PT ;  /* 0x000000220000720c */ /* 0x000fc40003fc4070 */
[----:B------:R-:W-:Y:S01]  /*1ee0*/  IABS R41, R40 ;  /* 0x0000002800297213 */ /* 0x000fe20000000000 */
[--C-:B------:R-:W-:Y:S01]  /*1ef0*/  @!P5 IMAD.IADD R33, R33, 0x1, -R0.reuse ;  /* 0x000000012121d824 */ /* 0x100fe200078e0a00 */
[----:B------:R-:W-:Y:S01]  /*1f00*/  IADD3 R37, -R37, RZ, RZ ;  /* 0x000000ff25257210 */ /* 0x000fe20007ffe1ff */
[--C-:B------:R-:W-:Y:S02]  /*1f10*/  @!P3 IMAD.IADD R35, R35, 0x1, -R0.reuse ;  /* 0x000000012323b824 */ /* 0x100fe400078e0a00 */
[----:B------:R-:W-:Y:S01]  /*1f20*/  VIADD R52, R7, 0x29 ;  /* 0x0000002907347836 */ /* 0x000fe20000000000 */
[----:B------:R-:W-:Y:S01]  /*1f30*/  ISETP.GT.U32.AND P5, PT, R0, R33, PT ;  /* 0x000000210000720c */ /* 0x000fe20003fa4070 */
[--C-:B------:R-:W-:Y:S01]  /*1f40*/  @!P4 IMAD.IADD R36, R36, 0x1, -R0.reuse ;  /* 0x000000012424c824 */ /* 0x100fe200078e0a00 */
[C---:B------:R-:W-:Y:S01]  /*1f50*/  ISETP.GT.U32.AND P3, PT, R0.reuse, R35, PT ;  /* 0x000000230000720c */ /* 0x040fe20003f64070 */
[----:B------:R-:W-:Y:S01]  /*1f60*/  IMAD R37, R0, R37, R39 ;  /* 0x0000002500257224 */ /* 0x000fe200078e0227 */
[----:B------:R-:W-:Y:S01]  /*1f70*/  IABS R51, R52 ;  /* 0x0000003400337213 */ /* 0x000fe20000000000 */
[----:B------:R-:W-:Y:S01]  /*1f80*/  @!P6 IMAD.IADD R34, R34, 0x1, -R0 ;  /* 0x000000012222e824 */ /* 0x000fe200078e0a00 */
[----:B------:R-:W-:Y:S01]  /*1f90*/  ISETP.GE.AND P6, PT, R38, RZ, PT ;  /* 0x000000ff2600720c */ /* 0x000fe20003fc6270 */
[----:B------:R-:W-:Y:S01]  /*1fa0*/  IMAD.HI.U32 R38, R6, R41, RZ ;  /* 0x0000002906267227 */ /* 0x000fe200078e00ff */
[----:B------:R-:W-:-:S02]  /*1fb0*/  ISETP.GT.U32.AND P4, PT, R0, R36, PT ;  /* 0x000000240000720c */ /* 0x000fc40003f84070 */
[----:B------:R-:W-:Y:S01]  /*1fc0*/  @!P1 IADD3 R34, -R34, RZ, RZ ;  /* 0x000000ff22229210 */ /* 0x000fe20007ffe1ff */
[----:B------:R-:W-:Y:S02]  /*1fd0*/  IMAD.MOV R38, RZ, RZ, -R38 ;  /* 0x000000ffff267224 */ /* 0x000fe400078e0a26 */
[--C-:B------:R-:W-:Y:S01]  /*1fe0*/  @!P5 IMAD.IADD R33, R33, 0x1, -R0.reuse ;  /* 0x000000012121d824 */ /* 0x100fe200078e0a00 */
[----:B------:R-:W-:Y:S01]  /*1ff0*/  ISETP.GE.AND P5, PT, R42, RZ, PT ;  /* 0x000000ff2a00720c */ /* 0x000fe20003fa6270 */
[C---:B------:R-:W-:Y:S01]  /*2000*/  IMAD R38, R0.reuse, R38, R41 ;  /* 0x0000002600267224 */ /* 0x040fe200078e0229 */
[----:B------:R-:W-:Y:S01]  /*2010*/  IADD3 R42, R7, 0x20, RZ ;  /* 0x00000020072a7810 */ /* 0x000fe20007ffe0ff */
[----:B------:R-:W-:Y:S01]  /*2020*/  @!P3 IMAD.IADD R35, R35, 0x1, -R0 ;  /* 0x000000012323b824 */ /* 0x000fe200078e0a00 */
[----:B------:R-:W-:Y:S01]  /*2030*/  ISETP.GT.U32.AND P3, PT, R0, R37, PT ;  /* 0x000000250000720c */ /* 0x000fe20003f64070 */
[----:B------:R-:W-:Y:S01]  /*2040*/  IMAD.HI.U32 R41, R6, R47, RZ ;  /* 0x0000002f06297227 */ /* 0x000fe200078e00ff */
[----:B------:R-:W-:-:S02]  /*2050*/  @!P0 IADD3 R33, -R33, RZ, RZ ;  /* 0x000000ff21218210 */ /* 0x000fc40007ffe1ff */
[----:B------:R-:W-:Y:S01]  /*2060*/  @!P4 IADD3 R36, R36, -R0, RZ ;  /* 0x800000002424c210 */ /* 0x000fe20007ffe0ff */
[----:B------:R-:W-:Y:S01]  /*2070*/  IMAD.MOV R41, RZ, RZ, -R41 ;  /* 0x000000ffff297224 */ /* 0x000fe200078e0a29 */
[----:B------:R-:W-:Y:S01]  /*2080*/  ISETP.GT.U32.AND P4, PT, R0, R38, PT ;  /* 0x000000260000720c */ /* 0x000fe20003f84070 */
[----:B------:R-:W-:Y:S01]  /*2090*/  @!P2 IMAD.MOV R35, RZ, RZ, -R35 ;  /* 0x000000ffff23a224 */ /* 0x000fe200078e0a23 */
[----:B------:R-:W-:Y:S01]  /*20a0*/  ISETP.GE.AND P0, PT, R40, RZ, PT ;  /* 0x000000ff2800720c */ /* 0x000fe20003f06270 */
[----:B------:R-:W-:Y:S01]  /*20b0*/  IMAD.HI.U32 R40, R6, R45, RZ ;  /* 0x0000002d06287227 */ /* 0x000fe200078e00ff */
[----:B------:R-:W-:Y:S02]  /*20c0*/  IABS R43, R42 ;  /* 0x0000002a002b7213 */ /* 0x000fe40000000000 */
[----:B------:R-:W-:Y:S01]  /*20d0*/  ISETP.GE.AND P1, PT, R42, RZ, PT ;  /* 0x000000ff2a00720c */ /* 0x000fe20003f26270 */
[----:B------:R-:W-:Y:S01]  /*20e0*/  @!P3 IMAD.IADD R37, R37, 0x1, -R0 ;  /* 0x000000012525b824 */ /* 0x000fe200078e0a00 */
[----:B------:R-:W-:Y:S01]  /*20f0*/  IADD3 R40, -R40, RZ, RZ ;  /* 0x000000ff28287210 */ /* 0x000fe20007ffe1ff */
[----:B------:R-:W-:-:S04]  /*2100*/  IMAD.HI.U32 R39, R6, R43, RZ ;  /* 0x0000002b06277227 */ /* 0x000fc800078e00ff */
[----:B------:R-:W-:Y:S01]  /*2110*/  @!P4 IMAD.IADD R38, R38, 0x1, -R0 ;  /* 0x000000012626c824 */ /* 0x000fe200078e0a00 */
[C---:B------:R-:W-:Y:S01]  /*2120*/  ISETP.GT.U32.AND P4, PT, R0.reuse, R37, PT ;  /* 0x000000250000720c */ /* 0x040fe20003f84070 */
[C---:B------:R-:W-:Y:S01]  /*2130*/  IMAD R40, R0.reuse, R40, R45 ;  /* 0x0000002800287224 */ /* 0x040fe200078e022d */
[----:B------:R-:W-:Y:S01]  /*2140*/  IABS R45, R49 ;  /* 0x00000031002d7213 */ /* 0x000fe20000000000 */
[----:B------:R-:W-:Y:S01]  /*2150*/  IMAD.MOV R39, RZ, RZ, -R39 ;  /* 0x000000ffff277224 */ /* 0x000fe200078e0a27 */
[C---:B------:R-:W-:Y:S01]  /*2160*/  ISETP.GT.U32.AND P2, PT, R0.reuse, R38, PT ;  /* 0x000000260000720c */ /* 0x040fe20003f44070 */
[C---:B------:R-:W-:Y:S02]  /*2170*/  IMAD R41, R0.reuse, R41, R47 ;  /* 0x0000002900297224 */ /* 0x040fe400078e022f */
[C---:B------:R-:W-:Y:S01]  /*2180*/  IMAD R39, R0.reuse, R39, R43 ;  /* 0x0000002700277224 */ /* 0x040fe200078e022b */
[----:B------:R-:W-:Y:S01]  /*2190*/  IABS R43, R48 ;  /* 0x00000030002b7213 */ /* 0x000fe20000000000 */
[----:B------:R-:W-:Y:S01]  /*21a0*/  @!P5 IMAD.MOV R36, RZ, RZ, -R36 ;  /* 0x000000ffff24d224 */ /* 0x000fe200078e0a24 */
[C---:B------:R-:W-:Y:S01]  /*21b0*/  ISETP.GT.U32.AND P5, PT, R0.reuse, R41, PT ;  /* 0x000000290000720c */ /* 0x040fe20003fa4070 */
[----:B------:R-:W-:Y:S01]  /*21c0*/  VIADD R54, R7, 0x2a ;  /* 0x0000002a07367836 */ /* 0x000fe20000000000 */
[----:B------:R-:W-:Y:S01]  /*21d0*/  ISETP.GT.U32.AND P3, PT, R0, R39, PT ;  /* 0x000000270000720c */ /* 0x000fe20003f64070 */
[----:B------:R-:W-:Y:S01]  /*21e0*/  IMAD.HI.U32 R42, R6, R43, RZ ;  /* 0x0000002b062a7227 */ /* 0x000fe200078e00ff */
[----:B------:R-:W-:-:S02]  /*21f0*/  @!P4 IADD3 R37, R37, -R0, RZ ;  /* 0x800000002525c210 */ /* 0x000fc40007ffe0ff */
[----:B------:R-:W-:Y:S01]  /*2200*/  ISETP.GT.U32.AND P4, PT, R0, R40, PT ;  /* 0x000000280000720c */ /* 0x000fe20003f84070 */
[----:B------:R-:W-:Y:S01]  /*2210*/  IMAD.MOV R42, RZ, RZ, -R42 ;  /* 0x000000ffff2a7224 */ /* 0x000fe200078e0a2a */
[----:B------:R-:W-:Y:S01]  /*2220*/  @!P6 IADD3 R37, -R37, RZ, RZ ;  /* 0x000000ff2525e210 */ /* 0x000fe20007ffe1ff */
[--C-:B------:R-:W-:Y:S01]  /*2230*/  @!P2 IMAD.IADD R38, R38, 0x1, -R0.reuse ;  /* 0x000000012626a824 */ /* 0x100fe200078e0a00 */
[----:B------:R-:W-:Y:S01]  /*2240*/  ISETP.GE.AND P6, PT, R44, RZ, PT ;  /* 0x000000ff2c00720c */ /* 0x000fe20003fc6270 */
[----:B------:R-:W-:Y:S01]  /*2250*/  IMAD R42, R0, R42, R43 ;  /* 0x0000002a002a7224 */ /* 0x000fe200078e022b */
[----:B------:R-:W-:Y:S01]  /*2260*/  IABS R53, R54 ;  /* 0x0000003600357213 */ /* 0x000fe20000000000 */
[----:B------:R-:W-:Y:S01]  /*2270*/  IMAD.HI.U32 R43, R6, R45, RZ ;  /* 0x0000002d062b7227 */ /* 0x000fe200078e00ff */
[----:B------:R-:W-:Y:S02]  /*2280*/  @!P0 IADD3 R38, -R38, RZ, RZ ;  /* 0x000000ff26268210 */ /* 0x000fe40007ffe1ff */
[----:B------:R-:W-:Y:S01]  /*2290*/  ISETP.GT.U32.AND P2, PT, R0, R42, PT ;  /* 0x0000002a0000720c */ /* 0x000fe20003f44070 */
[--C-:B------:R-:W-:Y:S01]  /*22a0*/  @!P5 IMAD.IADD R41, R41, 0x1, -R0.reuse ;  /* 0x000000012929d824 */ /* 0x100fe200078e0a00 */
[----:B------:R-:W-:Y:S01]  /*22b0*/  IADD3 R43, -R43, RZ, RZ ;  /* 0x000000ff2b2b7210 */ /* 0x000fe20007ffe1ff */
[--C-:B------:R-:W-:Y:S01]  /*22c0*/  @!P4 IMAD.IADD R40, R40, 0x1, -R0.reuse ;  /* 0x000000012828c824 */ /* 0x100fe200078e0a00 */
[----:B------:R-:W-:Y:S01]  /*22d0*/  ISETP.GE.AND P4, PT, R48, RZ, PT ;  /* 0x000000ff3000720c */ /* 0x000fe20003f86270 */
[----:B------:R-:W-:Y:S01]  /*22e0*/  @!P3 IMAD.IADD R39, R39, 0x1, -R0 ;  /* 0x000000012727b824 */ /* 0x000fe200078e0a00 */
[C---:B------:R-:W-:Y:S01]  /*22f0*/  ISETP.GT.U32.AND P0, PT, R0.reuse, R41, PT ;  /* 0x000000290000720c */ /* 0x040fe20003f04070 */
[C---:B------:R-:W-:Y:S01]  /*2300*/  IMAD R43, R0.reuse, R43, R45 ;  /* 0x0000002b002b7224 */ /* 0x040fe200078e022d */
[C---:B------:R-:W-:Y:S01]  /*2310*/  ISETP.GT.U32.AND P5, PT, R0.reuse, R40, PT ;  /* 0x000000280000720c */ /* 0x040fe20003fa4070 */
[C---:B------:R-:W-:Y:S01]  /*2320*/  VIADD R44, R7.reuse, 0x25 ;  /* 0x00000025072c7836 */ /* 0x040fe20000000000 */
[----:B------:R-:W-:Y:S01]  /*2330*/  ISETP.GT.U32.AND P3, PT, R0, R39, PT ;  /* 0x000000270000720c */ /* 0x000fe20003f64070 */
[----:B------:R-:W-:-:S02]  /*2340*/  VIADD R48, R7, 0x27 ;  /* 0x0000002707307836 */ /* 0x000fc40000000000 */
[--C-:B------:R-:W-:Y:S01]  /*2350*/  @!P2 IMAD.IADD R42, R42, 0x1, -R0.reuse ;  /* 0x000000012a2aa824 */ /* 0x100fe200078e0a00 */
[----:B------:R-:W-:Y:S01]  /*2360*/  IABS R47, R44 ;  /* 0x0000002c002f7213 */ /* 0x000fe20000000000 */
[C---:B------:R-:W-:Y:S02]  /*2370*/  VIADD R58, R7.reuse, 0x33 ;  /* 0x00000033073a7836 */ /* 0x040fe40000000000 */
[C---:B------:R-:W-:Y:S01]  /*2380*/  VIADD R62, R7.reuse, 0x36 ;  /* 0x00000036073e7836 */ /* 0x040fe20000000000 */
[----:B------:R-:W-:Y:S01]  /*2390*/  ISETP.GT.U32.AND P2, PT, R0, R42, PT ;  /* 0x0000002a0000720c */ /* 0x000fe20003f44070 */
[----:B------:R-:W-:Y:S01]  /*23a0*/  VIADD R64, R7, 0x37 ;  /* 0x0000003707407836 */ /* 0x000fe20000000000 */
[----:B------:R-:W-:Y:S01]  /*23b0*/  @!P0 IADD3 R41, R41, -R0, RZ ;  /* 0x8000000029298210 */ /* 0x000fe20007ffe0ff */
[--C-:B------:R-:W-:Y:S01]  /*23c0*/  @!P5 IMAD.IADD R40, R40, 0x1, -R0.reuse ;  /* 0x000000012828d824 */ /* 0x100fe200078e0a00 */
[----:B------:R-:W-:Y:S01]  /*23d0*/  ISETP.GT.U32.AND P5, PT, R0, R43, PT ;  /* 0x0000002b0000720c */ /* 0x000fe20003fa4070 */
[----:B------:R-:W-:Y:S01]  /*23e0*/  @!P3 IMAD.IADD R39, R39, 0x1, -R0 ;  /* 0x000000012727b824 */ /* 0x000fe200078e0a00 */
[----:B------:R-:W-:Y:S01]  /*23f0*/  ISETP.GE.AND P3, PT, R46, RZ, PT ;  /* 0x000000ff2e00720c */ /* 0x000fe20003f66270 */
[C---:B------:R-:W-:Y:S01]  /*2400*/  VIADD R68, R7.reuse, 0x39 ;  /* 0x0000003907447836 */ /* 0x040fe20000000000 */
[----:B------:R-:W-:Y:S01]  /*2410*/  IADD3 R46, R7, 0x26, RZ ;  /* 0x00000026072e7810 */ /* 0x000fe20007ffe0ff */
[----:B------:R-:W-:Y:S01]  /*2420*/  @!P1 IMAD.MOV R39, RZ, RZ, -R39 ;  /* 0x000000ffff279224 */ /* 0x000fe200078e0a27 */
[----:B------:R-:W-:Y:S01]  /*2430*/  ISETP.GE.AND P0, PT, R44, RZ, PT ;  /* 0x000000ff2c00720c */ /* 0x000fe20003f06270 */
[----:B------:R-:W-:Y:S01]  /*2440*/  IMAD.HI.U32 R44, R6, R47, RZ ;  /* 0x0000002f062c7227 */ /* 0x000fe200078e00ff */
[----:B------:R-:W-:-:S02]  /*2450*/  ISETP.GE.AND P1, PT, R49, RZ, PT ;  /* 0x000000ff3100720c */ /* 0x000fc40003f26270 */
[----:B------:R-:W-:Y:S01]  /*2460*/  IABS R49, R46 ;  /* 0x0000002e00317213 */ /* 0x000fe20000000000 */
[--C-:B------:R-:W-:Y:S01]  /*2470*/  @!P2 IMAD.IADD R42, R42, 0x1, -R0.reuse ;  /* 0x000000012a2aa824 */ /* 0x100fe200078e0a00 */
[----:B------:R-:W-:Y:S01]  /*2480*/  IADD3 R44, -R44, RZ, RZ ;  /* 0x000000ff2c2c7210 */ /* 0x000fe20007ffe1ff */
[----:B------:R-:W-:Y:S01]  /*2490*/  @!P5 IMAD.IADD R43, R43, 0x1, -R0 ;  /* 0x000000012b2bd824 */ /* 0x000fe200078e0a00 */
[----:B------:R-:W-:Y:S01]  /*24a0*/  ISETP.GE.AND P2, PT, R46, RZ, PT ;  /* 0x000000ff2e00720c */ /* 0x000fe20003f46270 */
[----:B------:R-:W-:Y:S01]  /*24b0*/  IMAD.HI.U32 R45, R6, R49, RZ ;  /* 0x00000031062d7227 */ /* 0x000fe200078e00ff */
[----:B------:R-:W-:Y:S02]  /*24c0*/  IABS R46, R48 ;  /* 0x00000030002e7213 */ /* 0x000fe40000000000 */
[C---:B------:R-:W-:Y:S01]  /*24d0*/  ISETP.GT.U32.AND P5, PT, R0.reuse, R43, PT ;  /* 0x0000002b0000720c */ /* 0x040fe20003fa4070 */
[----:B------:R-:W-:Y:S01]  /*24e0*/  IMAD.MOV R45, RZ, RZ, -R45 ;  /* 0x000000ffff2d7224 */ /* 0x000fe200078e0a2d */
[----:B------:R-:W-:Y:S01]  /*24f0*/  @!P3 IADD3 R41, -R41, RZ, RZ ;  /* 0x000000ff2929b210 */ /* 0x000fe20007ffe1ff */
[----:B------:R-:W-:Y:S01]  /*2500*/  IMAD R44, R0, R44, R47 ;  /* 0x0000002c002c7224 */ /* 0x000fe200078e022f */
[----:B------:R-:W-:Y:S01]  /*2510*/  @!P6 IADD3 R40, -R40, RZ, RZ ;  /* 0x000000ff2828e210 */ /* 0x000fe20007ffe1ff */
[----:B------:R-:W-:Y:S01]  /*2520*/  IMAD R45, R0, R45, R49 ;  /* 0x0000002d002d7224 */ /* 0x000fe200078e0231 */
[----:B------:R-:W-:Y:S01]  /*2530*/  ISETP.GE.AND P6, PT, R48, RZ, PT ;  /* 0x000000ff3000720c */ /* 0x000fe20003fc6270 */
[----:B------:R-:W-:Y:S01]  /*2540*/  IMAD.MOV.U32 R47, RZ, RZ, R46 ;  /* 0x000000ffff2f7224 */ /* 0x000fe200078e002e */
[----:B------:R-:W-:Y:S01]  /*2550*/  ISETP.GT.U32.AND P3, PT, R0, R44, PT ;  /* 0x0000002c0000720c */ /* 0x000fe20003f64070 */
[----:B------:R-:W-:Y:S01]  /*2560*/  VIADD R48, R7, 0x28 ;  /* 0x0000002807307836 */ /* 0x000fe20000000000 */
[----:B------:R-:W-:Y:S01]  /*2570*/  IABS R77, R58 ;  /* 0x0000003a004d7213 */ /* 0x000fe20000000000 */
[----:B------:R-:W-:Y:S01]  /*2580*/  IMAD.HI.U32 R46, R6, R47, RZ ;  /* 0x0000002f062e7227 */ /* 0x000fe200078e00ff */
[----:B------:R-:W-:-:S02]  /*2590*/  IABS R83, R62 ;  /* 0x0000003e00537213 */ /* 0x000fc40000000000 */
[----:B------:R-:W-:Y:S01]  /*25a0*/  @!P5 IADD3 R43, R43, -R0, RZ ;  /* 0x800000002b2bd210 */ /* 0x000fe20007ffe0ff */
[----:B------:R-:W-:Y:S01]  /*25b0*/  IMAD.MOV R46, RZ, RZ, -R46 ;  /* 0x000000ffff2e7224 */ /* 0x000fe200078e0a2e */
[C---:B------:R-:W-:Y:S01]  /*25c0*/  ISETP.GT.U32.AND P5, PT, R0.reuse, R45, PT ;  /* 0x0000002d0000720c */ /* 0x040fe20003fa4070 */
[----:B------:R-:W-:Y:S01]  /*25d0*/  @!P4 IMAD.MOV R42, RZ, RZ, -R42 ;  /* 0x000000ffff2ac224 */ /* 0x000fe200078e0a2a */
[----:B------:R-:W-:Y:S01]  /*25e0*/  IABS R49, R48 ;  /* 0x0000003000317213 */ /* 0x000fe20000000000 */
[----:B------:R-:W-:Y:S01]  /*25f0*/  IMAD R46, R0, R46, R47 ;  /* 0x0000002e002e7224 */ /* 0x000fe200078e022f */
[----:B------:R-:W-:Y:S01]  /*2600*/  ISETP.GE.AND P4, PT, R48, RZ, PT ;  /* 0x000000ff3000720c */ /* 0x000fe20003f86270 */
[----:B------:R-:W-:Y:S01]  /*2610*/  @!P3 IMAD.IADD R44, R44, 0x1, -R0 ;  /* 0x000000012c2cb824 */ /* 0x000fe200078e0a00 */
[----:B------:R-:W-:Y:S01]  /*2620*/  @!P1 IADD3 R43, -R43, RZ, RZ ;  /* 0x000000ff2b2b9210 */ /* 0x000fe20007ffe1ff */
[----:B------:R-:W-:Y:S01]  /*2630*/  IMAD.HI.U32 R47, R6, R49, RZ ;  /* 0x00000031062f7227 */ /* 0x000fe200078e00ff */
[----:B------:R-:W-:-:S02]  /*2640*/  ISETP.GT.U32.AND P3, PT, R0, R46, PT ;  /* 0x0000002e0000720c */ /* 0x000fc40003f64070 */
[----:B------:R-:W-:Y:S01]  /*2650*/  IABS R85, R64 ;  /* 0x0000004000557213 */ /* 0x000fe20000000000 */
[----:B------:R-:W-:Y:S01]  /*2660*/  IMAD.MOV R47, RZ, RZ, -R47 ;  /* 0x000000ffff2f7224 */ /* 0x000fe200078e0a2f */
[----:B------:R-:W-:Y:S01]  /*2670*/  IABS R89, R68 ;  /* 0x0000004400597213 */ /* 0x000fe20000000000 */
[----:B------:R-:W-:Y:S01]  /*2680*/  IMAD.HI.U32 R48, R6, R51, RZ ;  /* 0x0000003306307227 */ /* 0x000fe200078e00ff */
[----:B------:R-:W-:Y:S02]  /*2690*/  @!P5 IADD3 R45, R45, -R0, RZ ;  /* 0x800000002d2dd210 */ /* 0x000fe40007ffe0ff */
[C---:B------:R-:W-:Y:S01]  /*26a0*/  ISETP.GT.U32.AND P5, PT, R0.reuse, R44, PT ;  /* 0x0000002c0000720c */ /* 0x040fe20003fa4070 */
[C---:B------:R-:W-:Y:S01]  /*26b0*/  IMAD R47, R0.reuse, R47, R49 ;  /* 0x0000002f002f7224 */ /* 0x040fe200078e0231 */
[----:B------:R-:W-:Y:S01]  /*26c0*/  ISETP.GT.U32.AND P1, PT, R0, R45, PT ;  /* 0x0000002d0000720c */ /* 0x000fe20003f24070 */
[----:B------:R-:W-:-:S04]  /*26d0*/  IMAD.HI.U32 R49, R6, R53, RZ ;  /* 0x0000003506317227 */ /* 0x000fc800078e00ff */
[----:B------:R-:W-:Y:S02]  /*26e0*/  IMAD.MOV R48, RZ, RZ, -R48 ;  /* 0x000000ffff307224 */ /* 0x000fe400078e0a30 */
[----:B------:R-:W-:Y:S02]  /*26f0*/  IMAD.MOV R50, RZ, RZ, -R49 ;  /* 0x000000ffff327224 */ /* 0x000fe400078e0a31 */
[----:B------:R-:W-:Y:S02]  /*2700*/  IMAD R49, R0, R48, R51 ;  /* 0x0000003000317224 */ /* 0x000fe400078e0233 */
[--C-:B------:R-:W-:Y:S01]  /*2710*/  @!P5 IMAD.IADD R44, R44, 0x1, -R0.reuse ;  /* 0x000000012c2cd824 */ /* 0x100fe200078e0a00 */
[----:B------:R-:W-:Y:S01]  /*2720*/  ISETP.GT.U32.AND P5, PT, R0, R47, PT ;  /* 0x0000002f0000720c */ /* 0x000fe20003fa4070 */
[----:B------:R-:W-:Y:S02]  /*2730*/  @!P3 IMAD.IADD R46, R46, 0x1, -R0 ;  /* 0x000000012e2eb824 */ /* 0x000fe400078e0a00 */
[----:B------:R-:W-:Y:S01]  /*2740*/  @!P0 IMAD.MOV R44, RZ, RZ, -R44 ;  /* 0x000000ffff2c8224 */ /* 0x000fe200078e0a2c */
[C---:B------:R-:W-:Y:S01]  /*2750*/  ISETP.GT.U32.AND P0, PT, R0.reuse, R49, PT ;  /* 0x000000310000720c */ /* 0x040fe20003f04070 */
[C---:B------:R-:W-:Y:S01]  /*2760*/  IMAD R51, R0.reuse, R50, R53 ;  /* 0x0000003200337224 */ /* 0x040fe200078e0235 */
[----:B------:R-:W-:Y:S01]  /*2770*/  ISETP.GT.U32.AND P3, PT, R0, R46, PT ;  /* 0x0000002e0000720c */ /* 0x000fe20003f64070 */
[----:B------:R-:W-:Y:S01]  /*2780*/  @!P1 IMAD.IADD R45, R45, 0x1, -R0 ;  /* 0x000000012d2d9824 */ /* 0x000fe200078e0a00 */
[----:B------:R-:W-:Y:S01]  /*2790*/  IADD3 R50, R7, 0x2c, RZ ;  /* 0x0000002c07327810 */ /* 0x000fe20007ffe0ff */
[----:B------:R-:W-:Y:S01]  /*27a0*/  IMAD.HI.U32 R48, R6, R59, RZ ;  /* 0x0000003b06307227 */ /* 0x000fe200078e00ff */
[----:B------:R-:W-:-:S02]  /*27b0*/  ISETP.GT.U32.AND P1, PT, R0, R51, PT ;  /* 0x000000330000720c */ /* 0x000fc40003f24070 */
[----:B------:R-:W-:Y:S01]  /*27c0*/  IABS R61, R50 ;  /* 0x00000032003d7213 */ /* 0x000fe20000000000 */
[----:B------:R-:W-:Y:S01]  /*27d0*/  IMAD.MOV R48, RZ, RZ, -R48 ;  /* 0x000000ffff307224 */ /* 0x000fe200078e0a30 */
[----:B------:R-:W-:Y:S01]  /*27e0*/  @!P5 IADD3 R47, R47, -R0, RZ ;  /* 0x800000002f2fd210 */ /* 0x000fe20007ffe0ff */
[----:B------:R-:W-:Y:S01]  /*27f0*/  IMAD.SHL.U32 R14, R14, 0x40, RZ ;  /* 0x000000400e0e7824 */ /* 0x000fe200078e00ff */
[----:B------:R-:W-:Y:S01]  /*2800*/  ISETP.GE.AND P5, PT, R54, RZ, PT ;  /* 0x000000ff3600720c */ /* 0x000fe20003fa6270 */
[----:B------:R-:W-:Y:S01]  /*2810*/  @!P0 IMAD.IADD R49, R49, 0x1, -R0 ;  /* 0x0000000131318824 */ /* 0x000fe200078e0a00 */
[C---:B------:R-:W-:Y:S01]  /*2820*/  ISETP.GT.U32.AND P0, PT, R0.reuse, R47, PT ;  /* 0x0000002f0000720c */ /* 0x040fe20003f04070 */
[----:B------:R-:W-:Y:S01]  /*2830*/  IMAD R59, R0, R48, R59 ;  /* 0x00000030003b7224 */ /* 0x000fe200078e023b */
[----:B------:R-:W-:Y:S01]  /*2840*/  @!P3 IADD3 R46, R46, -R0, RZ ;  /* 0x800000002e2eb210 */ /* 0x000fe20007ffe0ff */
[----:B------:R-:W-:Y:S01]  /*2850*/  IMAD.HI.U32 R48, R6, R61, RZ ;  /* 0x0000003d06307227 */ /* 0x000fe200078e00ff */
[----:B------:R-:W-:-:S02]  /*2860*/  ISETP.GE.AND P3, PT, R52, RZ, PT ;  /* 0x000000ff3400720c */ /* 0x000fc40003f66270 */
[----:B------:R-:W-:Y:S01]  /*2870*/  @!P2 IADD3 R45, -R45, RZ, RZ ;  /* 0x000000ff2d2da210 */ /* 0x000fe20007ffe1ff */
[----:B------:R-:W-:Y:S01]  /*2880*/  VIADD R52, R7, 0x2d ;  /* 0x0000002d07347836 */ /* 0x000fe20000000000 */
[----:B------:R-:W-:Y:S01]  /*2890*/  @!P6 IADD3 R46, -R46, RZ, RZ ;  /* 0x000000ff2e2ee210 */ /* 0x000fe20007ffe1ff */
[----:B------:R-:W-:Y:S01]  /*28a0*/  @!P1 IMAD.IADD R51, R51, 0x1, -R0 ;  /* 0x0000000133339824 */ /* 0x000fe200078e0a00 */
[C---:B------:R-:W-:Y:S01]  /*28b0*/  ISETP.GT.U32.AND P1, PT, R0.reuse, R49, PT ;  /* 0x000000310000720c */ /* 0x040fe20003f24070 */
[----:B------:R-:W-:Y:S01]  /*28c0*/  IMAD.MOV R48, RZ, RZ, -R48 ;  /* 0x000000ffff307224 */ /* 0x000fe200078e0a30 */
[----:B------:R-:W-:Y:S01]  /*28d0*/  IABS R55, R52 ;  /* 0x0000003400377213 */ /* 0x000fe20000000000 */
[----:B------:R-:W-:Y:S01]  /*28e0*/  @!P0 IMAD.IADD R47, R47, 0x1, -R0 ;  /* 0x000000012f2f8824 */ /* 0x000fe200078e0a00 */
[C---:B------:R-:W-:Y:S01]  /*28f0*/  ISETP.GT.U32.AND P2, PT, R0.reuse, R51, PT ;  /* 0x000000330000720c */ /* 0x040fe20003f44070 */
[C---:B------:R-:W-:Y:S01]  /*2900*/  IMAD R61, R0.reuse, R48, R61 ;  /* 0x00000030003d7224 */ /* 0x040fe200078e023d */
[----:B------:R-:W-:Y:S01]  /*2910*/  ISETP.GT.U32.AND P6, PT, R0, R59, PT ;  /* 0x0000003b0000720c */ /* 0x000fe20003fc4070 */
[----:B------:R-:W-:Y:S01]  /*2920*/  IMAD.HI.U32 R48, R6, R55, RZ ;  /* 0x0000003706307227 */ /* 0x000fe200078e00ff */
[----:B------:R-:W-:-:S02]  /*2930*/  ISETP.GE.AND P0, PT, R56, RZ, PT ;  /* 0x000000ff3800720c */ /* 0x000fc40003f06270 */
[C---:B------:R-:W-:Y:S01]  /*2940*/  LOP3.LUT R226, R14.reuse, 0x1f, R66, 0xf8, !PT ;  /* 0x0000001f0ee27812 */ /* 0x040fe200078ef842 */
[----:B------:R-:W-:Y:S01]  /*2950*/  IMAD.MOV.U32 R53, RZ, RZ, R47 ;  /* 0x000000ffff357224 */ /* 0x000fe200078e002f */
[----:B------:R-:W-:Y:S01]  /*2960*/  LOP3.LUT R225, R14, 0x20, R252, 0xfe, !PT ;  /* 0x000000200ee17812 */ /* 0x000fe200078efefc */
[----:B------:R-:W-:Y:S02]  /*2970*/  IMAD.MOV R47, RZ, RZ, -R48 ;  /* 0x000000ffff2f7224 */ /* 0x000fe400078e0a30 */
[----:B------:R-:W-:Y:S01]  /*2980*/  @!P1 IMAD.IADD R49, R49, 0x1, -R0 ;  /* 0x0000000131319824 */ /* 0x000fe200078e0a00 */
[C---:B------:R-:W-:Y:S01]  /*2990*/  ISETP.GT.U32.AND P1, PT, R0.reuse, R61, PT ;  /* 0x0000003d0000720c */ /* 0x040fe20003f24070 */
[----:B------:R-:W-:Y:S01]  /*29a0*/  IMAD R47, R0, R47, R55 ;  /* 0x0000002f002f7224 */ /* 0x000fe200078e0237 */
[-C--:B------:R-:W-:Y:S01]  /*29b0*/  @!P2 IADD3 R51, R51, -R0.reuse, RZ ;  /* 0x800000003333a210 */ /* 0x080fe20007ffe0ff */
[----:B------:R-:W-:Y:S01]  /*29c0*/  IMAD.MOV.U32 R55, RZ, RZ, R49 ;  /* 0x000000ffff377224 */ /* 0x000fe200078e0031 */
[----:B------:R-:W-:Y:S01]  /*29d0*/  ISETP.GE.AND P2, PT, R50, RZ, PT ;  /* 0x000000ff3200720c */ /* 0x000fe20003f46270 */
[----:B------:R-:W-:Y:S01]  /*29e0*/  VIADD R54, R7, 0x2e ;  /* 0x0000002e07367836 */ /* 0x000fe20000000000 */
[----:B------:R-:W-:Y:S01]  /*29f0*/  @!P6 IADD3 R59, R59, -R0, RZ ;  /* 0x800000003b3be210 */ /* 0x000fe20007ffe0ff */
[----:B------:R-:W-:Y:S01]  /*2a00*/  @!P3 IMAD.MOV R55, RZ, RZ, -R55 ;  /* 0x000000ffff37b224 */ /* 0x000fe200078e0a37 */
[----:B------:R-:W-:Y:S01]  /*2a10*/  ISETP.GT.U32.AND P3, PT, R0, R47, PT ;  /* 0x0000002f0000720c */ /* 0x000fe20003f64070 */
[----:B------:R-:W-:Y:S01]  /*2a20*/  @!P4 IMAD.MOV R53, RZ, RZ, -R53 ;  /* 0x000000ffff35c224 */ /* 0x000fe200078e0a35 */
[----:B------:R-:W-:Y:S01]  /*2a30*/  IABS R63, R54 ;  /* 0x00000036003f7213 */ /* 0x000fe20000000000 */
[C---:B------:R-:W-:Y:S01]  /*2a40*/  VIADD R56, R7.reuse, 0x32 ;  /* 0x0000003207387836 */ /* 0x040fe20000000000 */
[----:B------:R-:W-:Y:S01]  /*2a50*/  ISETP.GE.AND P4, PT, R52, RZ, PT ;  /* 0x000000ff3400720c */ /* 0x000fe20003f86270 */
[----:B------:R-:W-:Y:S01]  /*2a60*/  VIADD R52, R7, 0x2f ;  /* 0x0000002f07347836 */ /* 0x000fe20000000000 */
[----:B------:R-:W-:Y:S01]  /*2a70*/  @!P1 IADD3 R61, R61, -R0, RZ ;  /* 0x800000003d3d9210 */ /* 0x000fe20007ffe0ff */
[----:B------:R-:W-:Y:S01]  /*2a80*/  IMAD.HI.U32 R48, R6, R63, RZ ;  /* 0x0000003f06307227 */ /* 0x000fe200078e00ff */
[----:B------:R-:W-:Y:S01]  /*2a90*/  MOV R57, R51 ;  /* 0x0000003300397202 */ /* 0x000fe20000000f00 */
[----:B------:R3:W-:Y:S01]  /*2aa0*/  STL [R1+0x13dc], R226 ;  /* 0x0013dce201007387 */ /* 0x0007e20000100800 */
[----:B------:R-:W-:Y:S01]  /*2ab0*/  IABS R50, R52 ;  /* 0x0000003400327213 */ /* 0x000fe20000000000 */
[----:B------:R-:W-:Y:S01]  /*2ac0*/  IMAD.MOV R48, RZ, RZ, -R48 ;  /* 0x000000ffff307224 */ /* 0x000fe200078e0a30 */
[C---:B------:R-:W-:Y:S01]  /*2ad0*/  ISETP.GT.U32.AND P1, PT, R0.reuse, R61, PT ;  /* 0x0000003d0000720c */ /* 0x040fe20003f24070 */
[----:B------:R-:W-:Y:S01]  /*2ae0*/  @!P5 IMAD.MOV R57, RZ, RZ, -R57 ;  /* 0x000000ffff39d224 */ /* 0x000fe200078e0a39 */
[----:B------:R-:W-:Y:S01]  /*2af0*/  @!P3 IADD3 R47, R47, -R0, RZ ;  /* 0x800000002f2fb210 */ /* 0x000fe20007ffe0ff */
[C---:B------:R-:W-:Y:S01]  /*2b00*/  IMAD R49, R0.reuse, R48, R63 ;  /* 0x0000003000317224 */ /* 0x040fe200078e023f */
[C---:B------:R-:W-:Y:S01]  /*2b10*/  ISETP.GT.U32.AND P6, PT, R0.reuse, R59, PT ;  /* 0x0000003b0000720c */ /* 0x040fe20003fc4070 */
[----:B------:R-:W-:Y:S01]  /*2b20*/  IMAD.MOV.U32 R51, RZ, RZ, R50 ;  /* 0x000000ffff337224 */ /* 0x000fe200078e0032 */
[----:B------:R-:W-:Y:S01]  /*2b30*/  ISETP.GT.U32.AND P3, PT, R0, R47, PT ;  /* 0x0000002f0000720c */ /* 0x000fe20003f64070 */
[C---:B------:R-:W-:Y:S01]  /*2b40*/  VIADD R50, R7.reuse, 0x30 ;  /* 0x0000003007327836 */ /* 0x040fe20000000000 */
[----:B------:R-:W-:Y:S01]  /*2b50*/  ISETP.GE.AND P5, PT, R54, RZ, PT ;  /* 0x000000ff3600720c */ /* 0x000fe20003fa6270 */
[----:B------:R-:W-:Y:S01]  /*2b60*/  IMAD.HI.U32 R48, R6, R51, RZ ;  /* 0x0000003306307227 */ /* 0x000fe200078e00ff */
[----:B------:R-:W-:-:S02]  /*2b70*/  IADD3 R54, R7, 0x31, RZ ;  /* 0x0000003107367810 */ /* 0x000fc40007ffe0ff */
[----:B------:R-:W-:Y:S01]  /*2b80*/  IABS R67, R50 ;  /* 0x0000003200437213 */ /* 0x000fe20000000000 */
[----:B------:R-:W-:Y:S01]  /*2b90*/  IMAD.MOV R48, RZ, RZ, -R48 ;  /* 0x000000ffff307224 */ /* 0x000fe200078e0a30 */
[----:B------:R-:W-:Y:S01]  /*2ba0*/  IABS R73, R54 ;  /* 0x0000003600497213 */ /* 0x000fe20000000000 */
[--C-:B------:R-:W-:Y:S01]  /*2bb0*/  @!P1 IMAD.IADD R61, R61, 0x1, -R0.reuse ;  /* 0x000000013d3d9824 */ /* 0x100fe200078e0a00 */
[----:B------:R-:W-:Y:S01]  /*2bc0*/  ISETP.GE.AND P1, PT, R50, RZ, PT ;  /* 0x000000ff3200720c */ /* 0x000fe20003f26270 */
[C---:B------:R-:W-:Y:S01]  /*2bd0*/  IMAD R51, R0.reuse, R48, R51 ;  /* 0x0000003000337224 */ /* 0x040fe200078e0233 */
[----:B------:R-:W-:Y:S01]  /*2be0*/  @!P6 IADD3 R59, R59, -R0, RZ ;  /* 0x800000003b3be210 */ /* 0x000fe20007ffe0ff */
[----:B------:R-:W-:Y:S01]  /*2bf0*/  @!P3 IMAD.IADD R47, R47, 0x1, -R0 ;  /* 0x000000012f2fb824 */ /* 0x000fe200078e0a00 */
[----:B------:R-:W-:Y:S01]  /*2c00*/  ISETP.GT.U32.AND P3, PT, R0, R49, PT ;  /* 0x000000310000720c */ /* 0x000fe20003f64070 */
[----:B------:R-:W-:Y:S01]  /*2c10*/  IMAD.HI.U32 R48, R6, R67, RZ ;  /* 0x0000004306307227 */ /* 0x000fe200078e00ff */
[----:B------:R-:W-:-:S02]  /*2c20*/  IABS R75, R56 ;  /* 0x00000038004b7213 */ /* 0x000fc40000000000 */
[----:B------:R-:W-:Y:S01]  /*2c30*/  @!P0 IADD3 R59, -R59, RZ, RZ ;  /* 0x000000ff3b3b8210 */ /* 0x000fe20007ffe1ff */
[----:B------:R-:W-:Y:S01]  /*2c40*/  IMAD.HI.U32 R50, R6, R73, RZ ;  /* 0x0000004906327227 */ /* 0x000fe200078e00ff */
[----:B------:R-:W-:Y:S02]  /*2c50*/  ISETP.GE.AND P6, PT, R52, RZ, PT ;  /* 0x000000ff3400720c */ /* 0x000fe40003fc6270 */
[----:B------:R-:W-:Y:S01]  /*2c60*/  MOV R63, R47 ;  /* 0x0000002f003f7202 */ /* 0x000fe20000000f00 */
[----:B------:R-:W-:Y:S01]  /*2c70*/  IMAD.MOV R48, RZ, RZ, -R48 ;  /* 0x000000ffff307224 */ /* 0x000fe200078e0a30 */
[----:B------:R-:W-:Y:S01]  /*2c80*/  IADD3 R50, -R50, RZ, RZ ;  /* 0x000000ff32327210 */ /* 0x000fe20007ffe1ff */
[----:B------:R-:W-:Y:S01]  /*2c90*/  IMAD.HI.U32 R52, R6, R75, RZ ;  /* 0x0000004b06347227 */ /* 0x000fe200078e00ff */
[----:B------:R-:W-:-:S03]  /*2ca0*/  IABS R14, R225 ;  /* 0x000000e1000e7213 */ /* 0x000fc60000000000 */
[----:B------:R-:W-:Y:S01]  /*2cb0*/  @!P3 IMAD.IADD R49, R49, 0x1, -R0 ;  /* 0x000000013131b824 */ /* 0x000fe200078e0a00 */
[C---:B------:R-:W-:Y:S01]  /*2cc0*/  ISETP.GT.U32.AND P3, PT, R0.reuse, R51, PT ;  /* 0x000000330000720c */ /* 0x040fe20003f64070 */
[C---:B------:R-:W-:Y:S02]  /*2cd0*/  IMAD R67, R0.reuse, R48, R67 ;  /* 0x0000003000437224 */ /* 0x040fe400078e0243 */
[----:B------:R-:W-:Y:S01]  /*2ce0*/  IMAD.MOV R52, RZ, RZ, -R52 ;  /* 0x000000ffff347224 */ /* 0x000fe200078e0a34 */
[C---:B------:R-:W-:Y:S01]  /*2cf0*/  ISETP.GT.U32.AND P0, PT, R0.reuse, R49, PT ;  /* 0x000000310000720c */ /* 0x040fe20003f04070 */
[C---:B------:R-:W-:Y:S02]  /*2d00*/  IMAD R73, R0.reuse, R50, R73 ;  /* 0x0000003200497224 */ /* 0x040fe400078e0249 */
[----:B------:R-:W-:Y:S01]  /*2d10*/  @!P2 IMAD.MOV R61, RZ, RZ, -R61 ;  /* 0x000000ffff3da224 */ /* 0x000fe200078e0a3d */
[C---:B------:R-:W-:Y:S01]  /*2d20*/  ISETP.GT.U32.AND P2, PT, R0.reuse, R67, PT ;  /* 0x000000430000720c */ /* 0x040fe20003f44070 */
[----:B------:R-:W-:-:S02]  /*2d30*/  IMAD R75, R0, R52, R75 ;  /* 0x00000034004b7224 */ /* 0x000fc400078e024b */
[----:B------:R-:W-:Y:S01]  /*2d40*/  @!P4 IMAD.MOV R63, RZ, RZ, -R63 ;  /* 0x000000ffff3fc224 */ /* 0x000fe200078e0a3f */
[----:B------:R-:W-:Y:S01]  /*2d50*/  ISETP.GT.U32.AND P4, PT, R0, R73, PT ;  /* 0x000000490000720c */ /* 0x000fe20003f84070 */
[----:B------:R-:W-:-:S04]  /*2d60*/  IMAD.HI.U32 R48, R6, R77, RZ ;  /* 0x0000004d06307227 */ /* 0x000fc800078e00ff */
[----:B------:R-:W-:Y:S01]  /*2d70*/  @!P0 IADD3 R49, R49, -R0, RZ ;  /* 0x8000000031318210 */ /* 0x000fe20007ffe0ff */
[----:B------:R-:W-:Y:S01]  /*2d80*/  @!P3 IMAD.IADD R51, R51, 0x1, -R0 ;  /* 0x000000013333b824 */ /* 0x000fe200078e0a00 */
[----:B------:R-:W-:Y:S01]  /*2d90*/  ISETP.GT.U32.AND P0, PT, R0, R75, PT ;  /* 0x0000004b0000720c */ /* 0x000fe20003f04070 */
[----:B------:R-:W-:Y:S01]  /*2da0*/  VIADD R52, R7, 0x35 ;  /* 0x0000003507347836 */ /* 0x000fe20000000000 */
[----:B------:R-:W-:Y:S01]  /*2db0*/  IADD3 R48, -R48, RZ, RZ ;  /* 0x000000ff30307210 */ /* 0x000fe20007ffe1ff */
[----:B------:R-:W-:Y:S01]  /*2dc0*/  IMAD.HI.U32 R47, R6, R83, RZ ;  /* 0x00000053062f7227 */ /* 0x000fe200078e00ff */
[C---:B------:R-:W-:Y:S02]  /*2dd0*/  ISETP.GT.U32.AND P3, PT, R0.reuse, R51, PT ;  /* 0x000000330000720c */ /* 0x040fe40003f64070 */
[----:B------:R-:W-:Y:S01]  /*2de0*/  IABS R81, R52 ;  /* 0x0000003400517213 */ /* 0x000fe20000000000 */
[----:B------:R-:W-:Y:S01]  /*2df0*/  IMAD R77, R0, R48, R77 ;  /* 0x00000030004d7224 */ /* 0x000fe200078e024d */
[-C--:B------:R-:W-:Y:S01]  /*2e00*/  @!P2 IADD3 R67, R67, -R0.reuse, RZ ;  /* 0x800000004343a210 */ /* 0x080fe20007ffe0ff */
[----:B------:R-:W-:Y:S01]  /*2e10*/  IMAD.MOV R47, RZ, RZ, -R47 ;  /* 0x000000ffff2f7224 */ /* 0x000fe200078e0a2f */
[----:B------:R-:W-:Y:S01]  /*2e20*/  @!P4 IADD3 R73, R73, -R0, RZ ;  /* 0x800000004949c210 */ /* 0x000fe20007ffe0ff */
[----:B------:R-:W-:Y:S01]  /*2e30*/  IMAD.HI.U32 R48, R6, R81, RZ ;  /* 0x0000005106307227 */ /* 0x000fe200078e00ff */
[----:B------:R-:W-:-:S03]  /*2e40*/  ISETP.GT.U32.AND P4, PT, R0, R67, PT ;  /* 0x000000430000720c */ /* 0x000fc60003f84070 */
[----:B------:R-:W-:Y:S01]  /*2e50*/  @!P0 IMAD.IADD R75, R75, 0x1, -R0 ;  /* 0x000000014b4b8824 */ /* 0x000fe200078e0a00 */
[C---:B------:R-:W-:Y:S01]  /*2e60*/  ISETP.GT.U32.AND P0, PT, R0.reuse, R73, PT ;  /* 0x000000490000720c */ /* 0x040fe20003f04070 */
[----:B------:R-:W-:Y:S02]  /*2e70*/  IMAD.MOV R48, RZ, RZ, -R48 ;  /* 0x000000ffff307224 */ /* 0x000fe400078e0a30 */
[--C-:B------:R-:W-:Y:S01]  /*2e80*/  @!P3 IMAD.IADD R51, R51, 0x1, -R0.reuse ;  /* 0x000000013333b824 */ /* 0x100fe200078e0a00 */
[C---:B------:R-:W-:Y:S01]  /*2e90*/  ISETP.GT.U32.AND P3, PT, R0.reuse, R77, PT ;  /* 0x0000004d0000720c */ /* 0x040fe20003f64070 */
[----:B------:R-:W-:Y:S02]  /*2ea0*/  IMAD R81, R0, R48, R81 ;  /* 0x0000003000517224 */ /* 0x000fe400078e0251 */
[----:B------:R-:W-:Y:S01]  /*2eb0*/  IMAD.HI.U32 R50, R6, R79, RZ ;  /* 0x0000004f06327227 */ /* 0x000fe200078e00ff */
[----:B------:R-:W-:Y:S02]  /*2ec0*/  MOV R69, R51 ;  /* 0x0000003300457202 */ /* 0x000fe40000000f00 */
[-C--:B------:R-:W-:Y:S01]  /*2ed0*/  @!P4 IADD3 R67, R67, -R0.reuse, RZ ;  /* 0x800000004343c210 */ /* 0x080fe20007ffe0ff */
[C---:B------:R-:W-:Y:S01]  /*2ee0*/  IMAD R83, R0.reuse, R47, R83 ;  /* 0x0000002f00537224 */ /* 0x040fe200078e0253 */
[----:B------:R-:W-:Y:S01]  /*2ef0*/  ISETP.GT.U32.AND P4, PT, R0, R81, PT ;  /* 0x000000510000720c */ /* 0x000fe20003f84070 */
[----:B------:R-:W-:Y:S01]  /*2f00*/  @!P0 IMAD.IADD R73, R73, 0x1, -R0 ;  /* 0x0000000149498824 */ /* 0x000fe200078e0a00 */
[----:B------:R-:W-:Y:S01]  /*2f10*/  IADD3 R50, -R50, RZ, RZ ;  /* 0x000000ff32327210 */ /* 0x000fe20007ffe1ff */
[----:B------:R-:W-:Y:S01]  /*2f20*/  IMAD.MOV.U32 R65, RZ, RZ, R49 ;  /* 0x000000ffff417224 */ /* 0x000fe200078e0031 */
[----:B------:R-:W-:Y:S01]  /*2f30*/  ISETP.GT.U32.AND P0, PT, R0, R83, PT ;  /* 0x000000530000720c */ /* 0x000fe20003f04070 */
[----:B------:R-:W-:Y:S01]  /*2f40*/  IMAD.HI.U32 R48, R6, R85, RZ ;  /* 0x0000005506307227 */ /* 0x000fe200078e00ff */
[----:B------:R-:W-:-:S02]  /*2f50*/  @!P3 IADD3 R77, R77, -R0, RZ ;  /* 0x800000004d4db210 */ /* 0x000fc40007ffe0ff */
[----:B------:R-:W-:Y:S01]  /*2f60*/  @!P6 IADD3 R69, -R69, RZ, RZ ;  /* 0x000000ff4545e210 */ /* 0x000fe20007ffe1ff */
[C---:B------:R-:W-:Y:S01]  /*2f70*/  IMAD R79, R0.reuse, R50, R79 ;  /* 0x00000032004f7224 */ /* 0x040fe200078e024f */
[C---:B------:R-:W-:Y:S01]  /*2f80*/  ISETP.GT.U32.AND P3, PT, R0.reuse, R75, PT ;  /* 0x0000004b0000720c */ /* 0x040fe20003f64070 */
[----:B------:R-:W-:Y:S01]  /*2f90*/  VIADD R50, R7, 0x38 ;  /* 0x0000003807327836 */ /* 0x000fe20000000000 */
[----:B------:R-:W-:Y:S01]  /*2fa0*/  IABS R51, R7 ;  /* 0x0000000700337213 */ /* 0x000fe20000000000 */
[----:B------:R-:W-:Y:S01]  /*2fb0*/  @!P5 IMAD.MOV R65, RZ, RZ, -R65 ;  /* 0x000000ffff41d224 */ /* 0x000fe200078e0a41 */
[C---:B------:R-:W-:Y:S01]  /*2fc0*/  ISETP.GT.U32.AND P2, PT, R0.reuse, R79, PT ;  /* 0x0000004f0000720c */ /* 0x040fe20003f44070 */
[----:B------:R-:W-:Y:S01]  /*2fd0*/  IMAD.MOV R48, RZ, RZ, -R48 ;  /* 0x000000ffff307224 */ /* 0x000fe200078e0a30 */
[C---:B------:R-:W-:Y:S01]  /*2fe0*/  ISETP.GT.U32.AND P5, PT, R0.reuse, R77, PT ;  /* 0x0000004d0000720c */ /* 0x040fe20003fa4070 */
[----:B------:R-:W-:Y:S01]  /*2ff0*/  @!P0 IMAD.IADD R83, R83, 0x1, -R0 ;  /* 0x0000000153538824 */ /* 0x000fe200078e0a00 */
[----:B------:R-:W-:Y:S01]  /*3000*/  IABS R87, R50 ;  /* 0x0000003200577213 */ /* 0x000fe20000000000 */
[----:B------:R-:W-:Y:S01]  /*3010*/  IMAD R85, R0, R48, R85 ;  /* 0x0000003000557224 */ /* 0x000fe200078e0255 */
[----:B------:R-:W-:Y:S01]  /*3020*/  @!P4 IADD3 R81, R81, -R0, RZ ;  /* 0x800000005151c210 */ /* 0x000fe20007ffe0ff */
[----:B------:R-:W-:Y:S01]  /*3030*/  IMAD.HI.U32 R48, R6, R89, RZ ;  /* 0x0000005906307227 */ /* 0x000fe200078e00ff */
[----:B------:R-:W-:-:S02]  /*3040*/  ISETP.GT.U32.AND P6, PT, R0, R83, PT ;  /* 0x000000530000720c */ /* 0x000fc40003fc4070 */
[----:B------:R-:W-:Y:S01]  /*3050*/  ISETP.GT.U32.AND P0, PT, R0, R81, PT ;  /* 0x000000510000720c */ /* 0x000fe20003f04070 */
[----:B------:R-:W-:Y:S01]  /*3060*/  IMAD.HI.U32 R47, R6, R87, RZ ;  /* 0x00000057062f7227 */ /* 0x000fe200078e00ff */
[----:B------:R-:W-:Y:S02]  /*3070*/  ISETP.GE.AND P4, PT, R58, RZ, PT ;  /* 0x000000ff3a00720c */ /* 0x000fe40003f86270 */
[----:B------:R-:W-:Y:S01]  /*3080*/  IABS R49, R226 ;  /* 0x000000e200317213 */ /* 0x000fe20000000000 */
[----:B------:R-:W-:Y:S01]  /*3090*/  IMAD.MOV R47, RZ, RZ, -R47 ;  /* 0x000000ffff2f7224 */ /* 0x000fe200078e0a2f */
[----:B------:R-:W-:Y:S01]  /*30a0*/  @!P5 IADD3 R77, R77, -R0, RZ ;  /* 0x800000004d4dd210 */ /* 0x000fe20007ffe0ff */
[----:B------:R-:W-:Y:S01]  /*30b0*/  @!P2 IMAD.IADD R79, R79, 0x1, -R0 ;  /* 0x000000014f4fa824 */ /* 0x000fe200078e0a00 */
[C---:B------:R-:W-:Y:S01]  /*30c0*/  ISETP.GT.U32.AND P5, PT, R0.reuse, R85, PT ;  /* 0x000000550000720c */ /* 0x040fe20003fa4070 */
[----:B------:R-:W-:Y:S02]  /*30d0*/  IMAD.MOV R48, RZ, RZ, -R48 ;  /* 0x000000ffff307224 */ /* 0x000fe400078e0a30 */
[C---:B------:R-:W-:Y:S01]  /*30e0*/  IMAD R87, R0.reuse, R47, R87 ;  /* 0x0000002f00577224 */ /* 0x040fe200078e0257 */
[C---:B------:R-:W-:Y:S01]  /*30f0*/  ISETP.GT.U32.AND P2, PT, R0.reuse, R79, PT ;  /* 0x0000004f0000720c */ /* 0x040fe20003f44070 */
[C---:B------:R-:W-:Y:S01]  /*3100*/  IMAD R89, R0.reuse, R48, R89 ;  /* 0x0000003000597224 */ /* 0x040fe200078e0259 */
[----:B------:R-:W-:Y:S01]  /*3110*/  @!P0 IADD3 R81, R81, -R0, RZ ;  /* 0x8000000051518210 */ /* 0x000fe20007ffe0ff */
[--C-:B------:R-:W-:Y:S01]  /*3120*/  @!P6 IMAD.IADD R83, R83, 0x1, -R0.reuse ;  /* 0x000000015353e824 */ /* 0x100fe200078e0a00 */
[C---:B------:R-:W-:Y:S01]  /*3130*/  ISETP.GT.U32.AND P0, PT, R0.reuse, R87, PT ;  /* 0x000000570000720c */ /* 0x040fe20003f04070 */
[--C-:B------:R-:W-:Y:S01]  /*3140*/  @!P3 IMAD.IADD R75, R75, 0x1, -R0.reuse ;  /* 0x000000014b4bb824 */ /* 0x100fe200078e0a00 */
[----:B------:R-:W-:Y:S01]  /*3150*/  ISETP.GT.U32.AND P6, PT, R0, R89, PT ;  /* 0x000000590000720c */ /* 0x000fe20003fc4070 */
[----:B------:R-:W-:Y:S01]  /*3160*/  VIADD R58, R7, 0x3c ;  /* 0x0000003c073a7836 */ /* 0x000fe20000000000 */
[----:B------:R-:W-:Y:S01]  /*3170*/  ISETP.GE.AND P3, PT, R54, RZ, PT ;  /* 0x000000ff3600720c */ /* 0x000fe20003f66270 */
[----:B------:R-:W-:-:S02]  /*3180*/  @!P5 IMAD.IADD R85, R85, 0x1, -R0 ;  /* 0x000000015555d824 */ /* 0x000fc400078e0a00 */
[----:B------:R-:W-:Y:S01]  /*3190*/  VIADD R54, R7, 0x3a ;  /* 0x0000003a07367836 */ /* 0x000fe20000000000 */
[----:B------:R-:W-:Y:S01]  /*31a0*/  IABS R95, R58 ;  /* 0x0000003a005f7213 */ /* 0x000fe20000000000 */
[--C-:B------:R-:W-:Y:S01]  /*31b0*/  @!P2 IMAD.IADD R79, R79, 0x1, -R0.reuse ;  /* 0x000000014f4fa824 */ /* 0x100fe200078e0a00 */
[----:B------:R-:W-:Y:S01]  /*31c0*/  ISETP.GE.AND P2, PT, R56, RZ, PT ;  /* 0x000000ff3800720c */ /* 0x000fe20003f46270 */
[----:B------:R-:W-:Y:S01]  /*31d0*/  VIADD R56, R7, 0x3b ;  /* 0x0000003b07387836 */ /* 0x000fe20000000000 */
[C---:B------:R-:W-:Y:S01]  /*31e0*/  ISETP.GT.U32.AND P5, PT, R0.reuse, R85, PT ;  /* 0x000000550000720c */ /* 0x040fe20003fa4070 */
[--C-:B------:R-:W-:Y:S01]  /*31f0*/  @!P0 IMAD.IADD R87, R87, 0x1, -R0.reuse ;  /* 0x0000000157578824 */ /* 0x100fe200078e0a00 */
[----:B------:R-:W-:Y:S01]  /*3200*/  IABS R91, R54 ;  /* 0x00000036005b7213 */ /* 0x000fe20000000000 */
[----:B------:R-:W-:Y:S01]  /*3210*/  @!P6 IMAD.IADD R89, R89, 0x1, -R0 ;  /* 0x000000015959e824 */ /* 0x000fe200078e0a00 */
[----:B------:R-:W-:Y:S01]  /*3220*/  IABS R93, R56 ;  /* 0x00000038005d7213 */ /* 0x000fe20000000000 */
[----:B------:R-:W-:Y:S01]  /*3230*/  IMAD.MOV.U32 R71, RZ, RZ, R67 ;  /* 0x000000ffff477224 */ /* 0x000fe200078e0043 */
[----:B------:R-:W-:Y:S01]  /*3240*/  ISETP.GT.U32.AND P0, PT, R0, R87, PT ;  /* 0x000000570000720c */ /* 0x000fe20003f04070 */
[----:B------:R-:W-:Y:S01]  /*3250*/  IMAD.HI.U32 R47, R6, R91, RZ ;  /* 0x0000005b062f7227 */ /* 0x000fe200078e00ff */
[----:B------:R-:W-:Y:S01]  /*3260*/  ISETP.GT.U32.AND P6, PT, R0, R89, PT ;  /* 0x000000590000720c */ /* 0x000fe20003fc4070 */
[----:B------:R-:W4:Y:S01]  /*3270*/  LDC.64 R66, c[0x0][0x238] ;  /* 0x00008e00ff427b82 */ /* 0x000f220000000a00 */
[----:B------:R-:W-:Y:S01]  /*3280*/  @!P3 IADD3 R73, -R73, RZ, RZ ;  /* 0x000000ff4949b210 */ /* 0x000fe20007ffe1ff */
[----:B------:R-:W-:-:S02]  /*3290*/  IMAD.HI.U32 R48, R6, R93, RZ ;  /* 0x0000005d06307227 */ /* 0x000fc400078e00ff */
[----:B------:R-:W-:Y:S02]  /*32a0*/  @!P5 IADD3 R85, R85, -R0, RZ ;  /* 0x800000005555d210 */ /* 0x000fe40007ffe0ff */
[----:B------:R-:W-:Y:S01]  /*32b0*/  IMAD.MOV R47, RZ, RZ, -R47 ;  /* 0x000000ffff2f7224 */ /* 0x000fe200078e0a2f */
[----:B------:R-:W-:Y:S01]  /*32c0*/  ISETP.GE.AND P5, PT, R60, RZ, PT ;  /* 0x000000ff3c00720c */ /* 0x000fe20003fa6270 */
[----:B------:R-:W-:Y:S01]  /*32d0*/  IMAD.MOV R48, RZ, RZ, -R48 ;  /* 0x000000ffff307224 */ /* 0x000fe200078e0a30 */
[----:B------:R-:W-:Y:S01]  /*32e0*/  IADD3 R60, R7, 0x3d, RZ ;  /* 0x0000003d073c7810 */ /* 0x000fe20007ffe0ff */
[C---:B------:R-:W-:Y:S02]  /*32f0*/  IMAD R91, R0.reuse, R47, R91 ;  /* 0x0000002f005b7224 */ /* 0x040fe400078e025b */
[C---:B------:R-:W-:Y:S01]  /*3300*/  IMAD R93, R0.reuse, R48, R93 ;  /* 0x00000030005d7224 */ /* 0x040fe200078e025d */
[----:B------:R-:W-:Y:S01]  /*3310*/  IABS R97, R60 ;  /* 0x0000003c00617213 */ /* 0x000fe20000000000 */
[----:B------:R-:W-:Y:S01]  /*3320*/  @!P0 IMAD.IADD R87, R87, 0x1, -R0 ;  /* 0x0000000157578824 */ /* 0x000fe200078e0a00 */
[----:B------:R-:W-:Y:S01]  /*3330*/  ISETP.GT.U32.AND P0, PT, R0, R91, PT ;  /* 0x0000005b0000720c */ /* 0x000fe20003f04070 */
[----:B------:R-:W-:-:S04]  /*3340*/  IMAD.HI.U32 R47, R6, R95, RZ ;  /* 0x0000005f062f7227 */ /* 0x000fc800078e00ff */
[----:B------:R-:W-:Y:S01]  /*3350*/  @!P6 IMAD.IADD R89, R89, 0x1, -R0 ;  /* 0x000000015959e824 */ /* 0x000fe200078e0a00 */
[----:B------:R-:W-:Y:S01]  /*3360*/  ISETP.GT.U32.AND P6, PT, R0, R93, PT ;  /* 0x0000005d0000720c */ /* 0x000fe20003fc4070 */
[----:B------:R-:W-:Y:S01]  /*3370*/  IMAD.MOV R47, RZ, RZ, -R47 ;  /* 0x000000ffff2f7224 */ /* 0x000fe200078e0a2f */
[----:B------:R-:W-:Y:S01]  /*3380*/  @!P5 IADD3 R79, -R79, RZ, RZ ;  /* 0x000000ff4f4fd210 */ /* 0x000fe20007ffe1ff */
[----:B------:R-:W-:Y:S01]  /*3390*/  IMAD.HI.U32 R48, R6, R97, RZ ;  /* 0x0000006106307227 */ /* 0x000fe200078e00ff */
[----:B----4-:R-:W-:-:S03]  /*33a0*/  SHF.L.U32 R138, R66, 0x6, RZ ;  /* 0x00000006428a7819 */ /* 0x010fc600000006ff */
[----:B------:R-:W-:Y:S01]  /*33b0*/  IMAD R95, R0, R47, R95 ;  /* 0x0000002f005f7224 */ /* 0x000fe200078e025f */
[----:B------:R-:W-:Y:S01]  /*33c0*/  IADD3 R48, -R48, RZ, RZ ;  /* 0x000000ff30307210 */ /* 0x000fe20007ffe1ff */
[----:B------:R-:W-:Y:S01]  /*33d0*/  IMAD.HI.U32 R47, R6, R51, RZ ;  /* 0x00000033062f7227 */ /* 0x000fe200078e00ff */
[----:B------:R-:W-:Y:S02]  /*33e0*/  @!P0 IADD3 R91, R91, -R0, RZ ;  /* 0x800000005b5b8210 */ /* 0x000fe40007ffe0ff */
[C---:B------:R-:W-:Y:S01]  /*33f0*/  ISETP.GT.U32.AND P0, PT, R0.reuse, R95, PT ;  /* 0x0000005f0000720c */ /* 0x040fe20003f04070 */
[----:B------:R-:W-:Y:S02]  /*3400*/  IMAD R97, R0, R48, R97 ;  /* 0x0000003000617224 */ /* 0x000fe400078e0261 */
[----:B------:R-:W-:Y:S02]  /*3410*/  IMAD.MOV R48, RZ, RZ, -R47 ;  /* 0x000000ffff307224 */ /* 0x000fe400078e0a2f */
[----:B------:R-:W-:-:S04]  /*3420*/  IMAD.HI.U32 R47, R6, R99, RZ ;  /* 0x00000063062f7227 */ /* 0x000fc800078e00ff */
[----:B------:R-:W-:Y:S01]  /*3430*/  @!P6 IMAD.IADD R93, R93, 0x1, -R0 ;  /* 0x000000015d5de824 */ /* 0x000fe200078e0a00 */
[C---:B------:R-:W-:Y:S01]  /*3440*/  ISETP.GT.U32.AND P6, PT, R0.reuse, R97, PT ;  /* 0x000000610000720c */ /* 0x040fe20003fc4070 */
[----:B------:R-:W-:Y:S01]  /*3450*/  @!P1 IMAD.MOV R71, RZ, RZ, -R71 ;  /* 0x000000ffff479224 */ /* 0x000fe200078e0a47 */
[----:B------:R-:W-:Y:S01]  /*3460*/  ISETP.GT.U32.AND P1, PT, R0, R91, PT ;  /* 0x0000005b0000720c */ /* 0x000fe20003f24070 */
[----:B------:R-:W-:Y:S01]  /*3470*/  IMAD.HI.U32 R6, R8, R49, RZ ;  /* 0x0000003108067227 */ /* 0x000fe200078e00ff */
[----:B------:R-:W-:Y:S02]  /*3480*/  ISETP.GT.U32.AND P3, PT, R0, R93, PT ;  /* 0x0000005d0000720c */ /* 0x000fe40003f64070 */
[----:B------:R-:W-:Y:S01]  /*3490*/  @!P0 IADD3 R95, R95, -R0, RZ ;  /* 0x800000005f5f8210 */ /* 0x000fe20007ffe0ff */
[----:B------:R-:W-:Y:S01]  /*34a0*/  IMAD.MOV R47, RZ, RZ, -R47 ;  /* 0x000000ffff2f7224 */ /* 0x000fe200078e0a2f */
[----:B------:R-:W-:Y:S01]  /*34b0*/  IADD3 R6, -R6, RZ, RZ ;  /* 0x000000ff06067210 */ /* 0x000fe20007ffe1ff */
[----:B------:R-:W-:-:S02]  /*34c0*/  IMAD R51, R0, R48, R51 ;  /* 0x0000003000337224 */ /* 0x000fc400078e0233 */
[----:B------:R-:W-:Y:S02]  /*34d0*/  IMAD R99, R0, R47, R99 ;  /* 0x0000002f00637224 */ /* 0x000fe400078e0263 */
[----:B------:R-:W-:Y:S01]  /*34e0*/  IMAD R47, R2, R6, R49 ;  /* 0x00000006022f7224 */ /* 0x000fe200078e0231 */
[C---:B------:R-:W-:Y:S01]  /*34f0*/  ISETP.GT.U32.AND P0, PT, R0.reuse, R51, PT ;  /* 0x000000330000720c */ /* 0x040fe20003f04070 */
[----:B------:R-:W-:Y:S01]  /*3500*/  IMAD.MOV.U32 R49, RZ, RZ, R14 ;  /* 0x000000ffff317224 */ /* 0x000fe200078e000e */
[-C--:B------:R-:W-:Y:S01]  /*3510*/  @!P1 IADD3 R91, R91, -R0.reuse, RZ ;  /* 0x800000005b5b9210 */ /* 0x080fe20007ffe0ff */
[----:B------:R-:W-:Y:S01]  /*3520*/  @!P2 IMAD.MOV R75, RZ, RZ, -R75 ;  /* 0x000000ffff4ba224 */ /* 0x000fe200078e0a4b */
[----:B------:R-:W-:Y:S01]  /*3530*/  ISETP.GT.U32.AND P1, PT, R0, R99, PT ;  /* 0x000000630000720c */ /* 0x000fe20003f24070 */
[----:B------:R-:W-:Y:S01]  /*3540*/  IMAD.HI.U32 R8, R8, R49, RZ ;  /* 0x0000003108087227 */ /* 0x000fe200078e00ff */
[----:B------:R-:W-:Y:S02]  /*3550*/  @!P3 IADD3 R93, R93, -R0, RZ ;  /* 0x800000005d5db210 */ /* 0x000fe40007ffe0ff */
[----:B------:R-:W-:Y:S01]  /*3560*/  ISETP.GT.U32.AND P2, PT, R0, R95, PT ;  /* 0x0000005f0000720c */ /* 0x000fe20003f44070 */
[----:B------:R-:W-:Y:S01]  /*3570*/  IMAD.MOV R8, RZ, RZ, -R8 ;  /* 0x000000ffff087224 */ /* 0x000fe200078e0a08 */
[----:B------:R-:W-:Y:S01]  /*3580*/  ISETP.GT.U32.AND P3, PT, R2, R47, PT ;  /* 0x0000002f0200720c */ /* 0x000fe20003f64070 */
[----:B------:R-:W-:-:S02]  /*3590*/  @!P6 IMAD.IADD R97, R97, 0x1, -R0 ;  /* 0x000000016161e824 */ /* 0x000fc400078e0a00 */
[--C-:B------:R-:W-:Y:S01]  /*35a0*/  @!P0 IMAD.IADD R51, R51, 0x1, -R0.reuse ;  /* 0x0000000133338824 */ /* 0x100fe200078e0a00 */
[----:B------:R-:W-:Y:S01]  /*35b0*/  ISETP.GE.AND P0, PT, R52, RZ, PT ;  /* 0x000000ff3400720c */ /* 0x000fe20003f06270 */
[----:B------:R-:W-:Y:S01]  /*35c0*/  IMAD R49, R2, R8, R49 ;  /* 0x0000000802317224 */ /* 0x000fe200078e0231 */
[C---:B------:R-:W-:Y:S01]  /*35d0*/  ISETP.GT.U32.AND P6, PT, R0.reuse, R97, PT ;  /* 0x000000610000720c */ /* 0x040fe20003fc4070 */
[----:B------:R-:W-:Y:S01]  /*35e0*/  @!P4 IMAD.MOV R77, RZ, RZ, -R77 ;  /* 0x000000ffff4dc224 */ /* 0x000fe200078e0a4d */
[----:B------:R-:W-:Y:S01]  /*35f0*/  ISETP.GT.U32.AND P4, PT, R0, R51, PT ;  /* 0x000000330000720c */ /* 0x000fe20003f84070 */
[--C-:B------:R-:W-:Y:S01]  /*3600*/  @!P1 IMAD.IADD R99, R99, 0x1, -R0.reuse ;  /* 0x0000000163639824 */ /* 0x100fe200078e0a00 */
[----:B------:R-:W-:Y:S01]  /*3610*/  ISETP.GT.U32.AND P5, PT, R2, R49, PT ;  /* 0x000000310200720c */ /* 0x000fe20003fa4070 */
[--C-:B------:R-:W-:Y:S01]  /*3620*/  @!P2 IMAD.IADD R95, R95, 0x1, -R0.reuse ;  /* 0x000000015f5fa824 */ /* 0x100fe200078e0a00 */
[----:B------:R-:W-:Y:S01]  /*3630*/  ISETP.GE.AND P1, PT, R50, RZ, PT ;  /* 0x000000ff3200720c */ /* 0x000fe20003f26270 */
[----:B------:R-:W-:Y:S01]  /*3640*/  IMAD R6, R252, R67, RZ ;  /* 0x00000043fc067224 */ /* 0x000fe200078e02ff */
[----:B------:R-:W-:Y:S01]  /*3650*/  @!P3 IADD3 R47, R47, -R2, RZ ;  /* 0x800000022f2fb210 */ /* 0x000fe20007ffe0ff */
[----:B------:R-:W-:Y:S01]  /*3660*/  IMAD R126, R66, 0x34, RZ ;  /* 0x00000034427e7824 */ /* 0x000fe200078e02ff */
[----:B------:R-:W-:Y:S01]  /*3670*/  ISETP.GE.AND P2, PT, R62, RZ, PT ;  /* 0x000000ff3e00720c */ /* 0x000fe20003f46270 */
[----:B------:R-:W-:Y:S01]  /*3680*/  @!P0 IMAD.MOV R81, RZ, RZ, -R81 ;  /* 0x000000ffff518224 */ /* 0x000fe200078e0a51 */
[----:B------:R-:W-:Y:S01]  /*3690*/  ISETP.GT.U32.AND P3, PT, R0, R99, PT ;  /* 0x000000630000720c */ /* 0x000fe20003f64070 */
[--C-:B------:R-:W-:Y:S01]  /*36a0*/  @!P6 IMAD.IADD R97, R97, 0x1, -R0.reuse ;  /* 0x000000016161e824 */ /* 0x100fe200078e0a00 */
[----:B------:R-:W-:Y:S01]  /*36b0*/  ISETP.GE.AND P6, PT, R64, RZ, PT ;  /* 0x000000ff4000720c */ /* 0x000fe20003fc6270 */
[----:B------:R-:W-:Y:S01]  /*36c0*/  @!P4 IMAD.IADD R51, R51, 0x1, -R0 ;  /* 0x000000013333c824 */ /* 0x000fe200078e0a00 */
[----:B------:R-:W-:Y:S01]  /*36d0*/  ISETP.GT.U32.AND P0, PT, R2, R47, PT ;  /* 0x0000002f0200720c */ /* 0x000fe20003f04070 */
[--C-:B------:R-:W-:Y:S01]  /*36e0*/  @!P5 IMAD.IADD R49, R49, 0x1, -R2.reuse ;  /* 0x000000013131d824 */ /* 0x100fe200078e0a02 */
[----:B------:R-:W-:Y:S01]  /*36f0*/  ISETP.GE.AND P4, PT, R7, RZ, PT ;  /* 0x000000ff0700720c */ /* 0x000fe20003f86270 */
[----:B------:R-:W-:Y:S01]  /*3700*/  @!P1 IMAD.MOV R87, RZ, RZ, -R87 ;  /* 0x000000ffff579224 */ /* 0x000fe200078e0a57 */
[----:B------:R-:W-:Y:S01]  /*3710*/  ISETP.GE.AND P1, PT, R56, RZ, PT ;  /* 0x000000ff3800720c */ /* 0x000fe20003f26270 */
[----:B------:R-:W-:Y:S01]  /*3720*/  IMAD R130, R66, 0x38, RZ ;  /* 0x0000003842827824 */ /* 0x000fe200078e02ff */
[----:B------:R-:W-:Y:S01]  /*3730*/  ISETP.GE.AND P5, PT, R68, RZ, PT ;  /* 0x000000ff4400720c */ /* 0x000fe20003fa6270 */
[C---:B------:R-:W-:Y:S01]  /*3740*/  IMAD R134, R66.reuse, 0x3c, RZ ;  /* 0x0000003c42867824 */ /* 0x040fe200078e02ff */
[----:B------:R-:W-:Y:S01]  /*3750*/  @!P2 IADD3 R83, -R83, RZ, RZ ;  /* 0x000000ff5353a210 */ /* 0x000fe20007ffe1ff */
[----:B------:R-:W-:Y:S01]  /*3760*/  IMAD R142, R66, 0x44, RZ ;  /* 0x00000044428e7824 */ /* 0x000fe200078e02ff */
[----:B------:R-:W-:Y:S01]  /*3770*/  @!P3 IADD3 R99, R99, -R0, RZ ;  /* 0x800000006363b210 */ /* 0x000fe20007ffe0ff */
[----:B------:R-:W-:Y:S01]  /*3780*/  @!P6 IMAD.MOV R85, RZ, RZ, -R85 ;  /* 0x000000ffff55e224 */ /* 0x000fe200078e0a55 */
[----:B------:R-:W-:Y:S01]  /*3790*/  ISETP.GT.U32.AND P2, PT, R2, R49, PT ;  /* 0x000000310200720c */ /* 0x000fe20003f44070 */
[----:B------:R-:W-:Y:S01]  /*37a0*/  @!P0 IMAD.IADD R47, R47, 0x1, -R2 ;  /* 0x000000012f2f8824 */ /* 0x000fe200078e0a02 */
[----:B------:R-:W-:Y:S01]  /*37b0*/  ISETP.GE.AND P3, PT, R58, RZ, PT ;  /* 0x000000ff3a00720c */ /* 0x000fe20003f66270 */
[----:B------:R-:W-:Y:S01]  /*37c0*/  @!P4 IMAD.MOV R51, RZ, RZ, -R51 ;  /* 0x000000ffff33c224 */ /* 0x000fe200078e0a33 */
[----:B------:R-:W-:Y:S01]  /*37d0*/  ISETP.GE.AND P6, PT, R54, RZ, PT ;  /* 0x000000ff3600720c */ /* 0x000fe20003fc6270 */
[----:B------:R-:W-:Y:S01]  /*37e0*/  @!P1 IMAD.MOV R93, RZ, RZ, -R93 ;  /* 0x000000ffff5d9224 */ /* 0x000fe200078e0a5d */
[----:B------:R-:W-:Y:S01]  /*37f0*/  ISETP.GE.AND P0, PT, R70, RZ, PT ;  /* 0x000000ff4600720c */ /* 0x000fe20003f06270 */
[----:B------:R-:W-:Y:S01]  /*3800*/  @!P5 IMAD.MOV R89, RZ, RZ, -R89 ;  /* 0x000000ffff59d224 */ /* 0x000fe200078e0a59 */
[----:B------:R-:W-:Y:S01]  /*3810*/  ISETP.GE.AND P4, PT, R60, RZ, PT ;  /* 0x000000ff3c00720c */ /* 0x000fe20003f86270 */
[----:B------:R-:W-:Y:S01]  /*3820*/  IMAD R146, R66, 0x48, RZ ;  /* 0x0000004842927824 */ /* 0x000fe200078e02ff */
[----:B------:R-:W-:Y:S01]  /*3830*/  ISETP.GE.AND P1, PT, R226, RZ, PT ;  /* 0x000000ffe200720c */ /* 0x000fe20003f26270 */
[C---:B------:R-:W-:Y:S01]  /*3840*/  IMAD R150, R66.reuse, 0x4c, RZ ;  /* 0x0000004c42967824 */ /* 0x040fe200078e02ff */
[----:B------:R-:W-:Y:S01]  /*3850*/  LEA R8, R67, R6, 0x5 ;  /* 0x0000000643087211 */ /* 0x000fe200078e28ff */
[----:B------:R-:W-:Y:S01]  /*3860*/  IMAD R154, R66, 0x50, RZ ;  /* 0x00000050429a7824 */ /* 0x000fe200078e02ff */
[----:B------:R-:W-:Y:S01]  /*3870*/  @!P2 IADD3 R49, R49, -R2, RZ ;  /* 0x800000023131a210 */ /* 0x000fe20007ffe0ff */
[----:B------:R-:W-:Y:S01]  /*3880*/  @!P3 IMAD.MOV R95, RZ, RZ, -R95 ;  /* 0x000000ffff5fb224 */ /* 0x000fe200078e0a5f */
[----:B------:R-:W-:Y:S01]  /*3890*/  ISETP.NE.AND P2, PT, R74, RZ, PT ;  /* 0x000000ff4a00720c */ /* 0x000fe20003f45270 */
[----:B------:R-:W-:Y:S01]  /*38a0*/  @!P6 IMAD.MOV R91, RZ, RZ, -R91 ;  /* 0x000000ffff5be224 */ /* 0x000fe200078e0a5b */
[----:B------:R-:W-:Y:S01]  /*38b0*/  LOP3.LUT R2, RZ, R74, RZ, 0x33, !PT ;  /* 0x0000004aff027212 */ /* 0x000fe200078e33ff */
[----:B------:R-:W-:Y:S01]  /*38c0*/  @!P0 IMAD.MOV R99, RZ, RZ, -R99 ;  /* 0x000000ffff638224 */ /* 0x000fe200078e0a63 */
[----:B------:R-:W-:Y:S01]  /*38d0*/  ISETP.GE.AND P3, PT, R225, RZ, PT ;  /* 0x000000ffe100720c */ /* 0x000fe20003f66270 */
[----:B------:R-:W-:Y:S01]  /*38e0*/  IMAD R158, R66, 0x54, RZ ;  /* 0x00000054429e7824 */ /* 0x000fe200078e02ff */
[----:B------:R-:W-:Y:S01]  /*38f0*/  SEL R14, R2, R4, !P2 ;  /* 0x00000004020e7207 */ /* 0x000fe20005000000 */
[----:B------:R-:W-:Y:S01]  /*3900*/  IMAD R4, R67, 0x20, R8 ;  /* 0x0000002043047824 */ /* 0x000fe200078e0208 */
[----:B------:R-:W-:Y:S01]  /*3910*/  @!P4 IADD3 R97, -R97, RZ, RZ ;  /* 0x000000ff6161c210 */ /* 0x000fe20007ffe1ff */
[----:B------:R-:W-:Y:S01]  /*3920*/  @!P1 IMAD.MOV R47, RZ, RZ, -R47 ;  /* 0x000000ffff2f9224 */ /* 0x000fe200078e0a2f */
[----:B------:R-:W-:Y:S01]  /*3930*/  ISETP.NE.AND P5, PT, R72, RZ, PT ;  /* 0x000000ff4800720c */ /* 0x000fe20003fa5270 */
[----:B------:R-:W-:Y:S01]  /*3940*/  IMAD R67, R67, 0x20, R4 ;  /* 0x0000002043437824 */ /* 0x000fe200078e0204 */
[----:B------:R-:W-:Y:S01]  /*3950*/  LOP3.LUT R0, RZ, R72, RZ, 0x33, !PT ;  /* 0x00000048ff007212 */ /* 0x000fe200078e33ff */
[----:B------:R-:W-:Y:S01]  /*3960*/  IMAD R162, R66, 0x58, RZ ;  /* 0x0000005842a27824 */ /* 0x000fe200078e02ff */
[----:B------:R-:W-:Y:S01]  /*3970*/  SEL R64, R2, R37, !P2 ;  /* 0x0000002502407207 */ /* 0x000fe20005000000 */
[----:B------:R-:W-:Y:S01]  /*3980*/  IMAD R166, R66, 0x5c, RZ ;  /* 0x0000005c42a67824 */ /* 0x000fe200078e02ff */
[----:B------:R-:W-:Y:S01]  /*3990*/  SEL R70, R2, R39, !P2 ;  /* 0x0000002702467207 */ /* 0x000fe20005000000 */
[----:B------:R-:W-:Y:S01]  /*39a0*/  IMAD R170, R66, 0x60, RZ ;  /* 0x0000006042aa7824 */ /* 0x000fe200078e02ff */
[----:B------:R-:W-:Y:S01]  /*39b0*/  SEL R51, R2, R51, !P2 ;  /* 0x0000003302337207 */ /* 0x000fe20005000000 */
[----:B------:R-:W-:Y:S01]  /*39c0*/  IMAD R174, R66, 0x64, RZ ;  /* 0x0000006442ae7824 */ /* 0x000fe200078e02ff */
[----:B------:R-:W-:Y:S01]  /*39d0*/  SEL R5, R2, R5, !P2 ;  /* 0x0000000502057207 */ /* 0x000fe20005000000 */
[----:B------:R-:W-:Y:S01]  /*39e0*/  IMAD R70, R70, UR28, RZ ;  /* 0x0000001c46467c24 */ /* 0x000fe2000f8e02ff */
[----:B------:R-:W-:Y:S01]  /*39f0*/  SEL R9, R2, R9, !P2 ;  /* 0x0000000902097207 */ /* 0x000fe20005000000 */
        /* <DEDUP_REMOVED lines=27> */
[----:B------:R-:W-:-:S02]  /*3bb0*/  SEL R50, R2, R24, !P2 ;  /* 0x0000001802327207 */ /* 0x000fc40005000000 */
[----:B------:R-:W-:Y:S01]  /*3bc0*/  SEL R52, R2, R25, !P2 ;  /* 0x0000001902347207 */ /* 0x000fe20005000000 */
[----:B------:R-:W-:Y:S01]  /*3bd0*/  IMAD R72, R72, UR12, RZ ;  /* 0x0000000c48487c24 */ /* 0x000fe2000f8e02ff */
[C---:B------:R-:W-:Y:S01]  /*3be0*/  SEL R26, R2.reuse, R26, !P2 ;  /* 0x0000001a021a7207 */ /* 0x040fe20005000000 */
[----:B------:R-:W-:Y:S01]  /*3bf0*/  IMAD R25, R21, UR10, RZ ;  /* 0x0000000a15197c24 */ /* 0x000fe2000f8e02ff */
[----:B------:R-:W-:Y:S01]  /*3c00*/  SEL R56, R2, R27, !P2 ;  /* 0x0000001b02387207 */ /* 0x000fe20005000000 */
[----:B------:R-:W-:Y:S01]  /*3c10*/  IMAD R27, R48, UR11, RZ ;  /* 0x0000000b301b7c24 */ /* 0x000fe2000f8e02ff */
[C---:B------:R-:W-:Y:S02]  /*3c20*/  SEL R28, R2.reuse, R28, !P2 ;  /* 0x0000001c021c7207 */ /* 0x040fe40005000000 */
[C---:B------:R-:W-:Y:S02]  /*3c30*/  SEL R29, R2.reuse, R29, !P2 ;  /* 0x0000001d021d7207 */ /* 0x040fe40005000000 */
[----:B------:R-:W-:Y:S01]  /*3c40*/  SEL R58, R2, R30, !P2 ;  /* 0x0000001e023a7207 */ /* 0x000fe20005000000 */
[----:B------:R-:W-:Y:S01]  /*3c50*/  IMAD R30, R56, UR16, RZ ;  /* 0x00000010381e7c24 */ /* 0x000fe2000f8e02ff */
[----:B------:R-:W-:-:S02]  /*3c60*/  SEL R31, R2, R31, !P2 ;  /* 0x0000001f021f7207 */ /* 0x000fc40005000000 */
[----:B------:R-:W-:Y:S01]  /*3c70*/  SEL R60, R2, R32, !P2 ;  /* 0x00000020023c7207 */ /* 0x000fe20005000000 */
[----:B------:R-:W-:Y:S01]  /*3c80*/  IMAD R20, R58, UR19, RZ ;  /* 0x000000133a147c24 */ /* 0x000fe2000f8e02ff */
[C---:B------:R-:W-:Y:S02]  /*3c90*/  SEL R33, R2.reuse, R33, !P2 ;  /* 0x0000002102217207 */ /* 0x040fe40005000000 */
[----:B------:R-:W-:Y:S01]  /*3ca0*/  SEL R34, R2, R34, !P2 ;  /* 0x0000002202227207 */ /* 0x000fe20005000000 */
[----:B------:R-:W-:Y:S01]  /*3cb0*/  IMAD R60, R60, UR21, RZ ;  /* 0x000000153c3c7c24 */ /* 0x000fe2000f8e02ff */
[C---:B------:R-:W-:Y:S02]  /*3cc0*/  SEL R35, R2.reuse, R35, !P2 ;  /* 0x0000002302237207 */ /* 0x040fe40005000000 */
[C---:B------:R-:W-:Y:S02]  /*3cd0*/  SEL R36, R2.reuse, R36, !P2 ;  /* 0x0000002402247207 */ /* 0x040fe40005000000 */
[----:B------:R-:W-:-:S02]  /*3ce0*/  SEL R38, R2, R38, !P2 ;  /* 0x0000002602267207 */ /* 0x000fc40005000000 */
[----:B------:R-:W-:Y:S01]  /*3cf0*/  SEL R40, R2, R40, !P2 ;  /* 0x0000002802287207 */ /* 0x000fe20005000000 */
[----:B------:R-:W-:Y:S01]  /*3d00*/  IMAD R21, R36, UR25, RZ ;  /* 0x0000001924157c24 */ /* 0x000fe2000f8e02ff */
[----:B------:R-:W-:Y:S01]  /*3d10*/  SEL R39, R2, R41, !P2 ;  /* 0x0000002902277207 */ /* 0x000fe20005000000 */
[----:B------:R-:W-:Y:S01]  /*3d20*/  IMAD R41, R26, UR15, RZ ;  /* 0x0000000f1a297c24 */ /* 0x000fe2000f8e02ff */
[----:B------:R-:W-:Y:S01]  /*3d30*/  SEL R82, R2, R42, !P2 ;  /* 0x0000002a02527207 */ /* 0x000fe20005000000 */
[----:B------:R-:W-:Y:S01]  /*3d40*/  IMAD R42, R34, UR23, RZ ;  /* 0x00000017222a7c24 */ /* 0x000fe2000f8e02ff */
[C---:B------:R-:W-:Y:S02]  /*3d50*/  SEL R86, R2.reuse, R43, !P2 ;  /* 0x0000002b02567207 */ /* 0x040fe40005000000 */
[----:B------:R-:W-:Y:S01]  /*3d60*/  SEL R88, R2, R44, !P2 ;  /* 0x0000002c02587207 */ /* 0x000fe20005000000 */
[----:B------:R-:W-:Y:S01]  /*3d70*/  IMAD R43, R82, UR31, RZ ;  /* 0x0000001f522b7c24 */ /* 0x000fe2000f8e02ff */
[----:B------:R-:W-:Y:S01]  /*3d80*/  SEL R90, R2, R45, !P2 ;  /* 0x0000002d025a7207 */ /* 0x000fe20005000000 */
[----:B------:R-:W-:Y:S01]  /*3d90*/  IMAD R44, R18, UR7, RZ ;  /* 0x00000007122c7c24 */ /* 0x000fe2000f8e02ff */
[C---:B------:R-:W-:Y:S01]  /*3da0*/  SEL R92, R2.reuse, R46, !P2 ;  /* 0x0000002e025c7207 */ /* 0x040fe20005000000 */
[----:B------:R-:W-:Y:S01]  /*3db0*/  ULDC.64 UR6, c[0x0][0x210] ;  /* 0x0000840000067ab9 */ /* 0x000fe20000000a00 */
[----:B------:R-:W-:Y:S01]  /*3dc0*/  SEL R94, R2, R53, !P2 ;  /* 0x00000035025e7207 */ /* 0x000fe20005000000 */
[----:B------:R-:W-:Y:S01]  /*3dd0*/  IMAD R53, R52, UR14, RZ ;  /* 0x0000000e34357c24 */ /* 0x000fe2000f8e02ff */
[C---:B------:R-:W-:Y:S01]  /*3de0*/  SEL R96, R2.reuse, R55, !P2 ;  /* 0x0000003702607207 */ /* 0x040fe20005000000 */
[----:B------:R-:W-:Y:S01]  /*3df0*/  IMAD R52, R33, UR22, RZ ;  /* 0x0000001621347c24 */ /* 0x000fe2000f8e02ff */
[----:B------:R-:W-:-:S02]  /*3e00*/  SEL R57, R2, R57, !P2 ;  /* 0x0000003902397207 */ /* 0x000fc40005000000 */
[----:B------:R-:W-:Y:S01]  /*3e10*/  SEL R98, R2, R59, !P2 ;  /* 0x0000003b02627207 */ /* 0x000fe20005000000 */
[----:B------:R-:W-:Y:S01]  /*3e20*/  IMAD R59, R40, UR29, RZ ;  /* 0x0000001d283b7c24 */ /* 0x000fe2000f8e02ff */
[----:B------:R-:W-:Y:S01]  /*3e30*/  SEL R100, R2, R61, !P2 ;  /* 0x0000003d02647207 */ /* 0x000fe20005000000 */
[----:B------:R-:W-:Y:S01]  /*3e40*/  IMAD R61, R50, UR13, RZ ;  /* 0x0000000d323d7c24 */ /* 0x000fe2000f8e02ff */
[----:B------:R-:W-:Y:S01]  /*3e50*/  SEL R101, R2, R63, !P2 ;  /* 0x0000003f02657207 */ /* 0x000fe20005000000 */
[----:B------:R-:W-:Y:S01]  /*3e60*/  IMAD R58, R96, UR37, RZ ;  /* 0x00000025603a7c24 */ /* 0x000fe2000f8e02ff */
[C---:B------:R-:W-:Y:S01]  /*3e70*/  SEL R65, R2.reuse, R65, !P2 ;  /* 0x0000004102417207 */ /* 0x040fe20005000000 */
[----:B------:R-:W-:Y:S01]  /*3e80*/  IMAD R50, R57, UR38, RZ ;  /* 0x0000002639327c24 */ /* 0x000fe2000f8e02ff */
[----:B------:R-:W-:Y:S01]  /*3e90*/  SEL R102, R2, R69, !P2 ;  /* 0x0000004502667207 */ /* 0x000fe20005000000 */
[----:B------:R-:W-:Y:S01]  /*3ea0*/  IMAD R40, R98, UR39, RZ ;  /* 0x0000002762287c24 */ /* 0x000fe2000f8e02ff */
[C---:B------:R-:W-:Y:S01]  /*3eb0*/  SEL R103, R2.reuse, R71, !P2 ;  /* 0x0000004702677207 */ /* 0x040fe20005000000 */
[----:B------:R-:W-:Y:S01]  /*3ec0*/  IMAD R71, R31, UR20, RZ ;  /* 0x000000141f477c24 */ /* 0x000fe2000f8e02ff */
[C---:B------:R-:W-:Y:S01]  /*3ed0*/  SEL R104, R2.reuse, R73, !P2 ;  /* 0x0000004902687207 */ /* 0x040fe20005000000 */
        /* <DEDUP_REMOVED lines=8> */
[----:B------:R-:W4:Y:S01]  /*3f60*/  LDC R79, c[0x0][0x230] ;  /* 0x00008c00ff4f7b82 */ /* 0x000f220000000800 */
[----:B------:R-:W-:-:S02]  /*3f70*/  SEL R109, R2, R83, !P2 ;  /* 0x00000053026d7207 */ /* 0x000fc40005000000 */
[----:B------:R-:W-:Y:S01]  /*3f80*/  SEL R85, R2, R85, !P2 ;  /* 0x0000005502557207 */ /* 0x000fe20005000000 */
[----:B------:R-:W-:Y:S01]  /*3f90*/  IMAD R31, R108, UR49, RZ ;  /* 0x000000316c1f7c24 */ /* 0x000fe2000f8e02ff */
[C---:B------:R-:W-:Y:S01]  /*3fa0*/  SEL R87, R2.reuse, R87, !P2 ;  /* 0x0000005702577207 */ /* 0x040fe20005000000 */
[----:B------:R-:W-:Y:S01]  /*3fb0*/  IMAD R33, R109, UR50, RZ ;  /* 0x000000326d217c24 */ /* 0x000fe2000f8e02ff */
[C---:B------:R-:W-:Y:S01]  /*3fc0*/  SEL R89, R2.reuse, R89, !P2 ;  /* 0x0000005902597207 */ /* 0x040fe20005000000 */
[----:B------:R-:W1:Y:S01]  /*3fd0*/  LDC R81, c[0x0][0x230] ;  /* 0x00008c00ff517b82 */ /* 0x000e620000000800 */
[C---:B------:R-:W-:Y:S02]  /*3fe0*/  SEL R91, R2.reuse, R91, !P2 ;  /* 0x0000005b025b7207 */ /* 0x040fe40005000000 */
[C---:B------:R-:W-:Y:S01]  /*3ff0*/  SEL R93, R2.reuse, R93, !P2 ;  /* 0x0000005d025d7207 */ /* 0x040fe20005000000 */
[----:B------:R-:W-:Y:S01]  /*4000*/  IMAD R56, R89, UR53, RZ ;  /* 0x0000003559387c24 */ /* 0x000fe2000f8e02ff */
[C---:B------:R-:W-:Y:S01]  /*4010*/  SEL R95, R2.reuse, R95, !P2 ;  /* 0x0000005f025f7207 */ /* 0x040fe20005000000 */
[----:B------:R-:W-:Y:S01]  /*4020*/  IMAD R48, R91, UR54, RZ ;  /* 0x000000365b307c24 */ /* 0x000fe2000f8e02ff */
[C---:B------:R-:W-:Y:S01]  /*4030*/  SEL R97, R2.reuse, R97, !P2 ;  /* 0x0000006102617207 */ /* 0x040fe20005000000 */
[----:B------:R-:W2:Y:S01]  /*4040*/  LDC R77, c[0x0][0x230] ;  /* 0x00008c00ff4d7b82 */ /* 0x000ea20000000800 */
[----:B------:R-:W-:Y:S01]  /*4050*/  SEL R99, R2, R99, !P2 ;  /* 0x0000006302637207 */ /* 0x000fe20005000000 */
[----:B------:R-:W-:Y:S01]  /*4060*/  IMAD R34, R95, UR56, RZ ;  /* 0x000000385f227c24 */ /* 0x000fe2000f8e02ff */
[----:B------:R-:W-:-:S02]  /*4070*/  @!P3 IADD3 R49, -R49, RZ, RZ ;  /* 0x000000ff3131b210 */ /* 0x000fc40007ffe1ff */
[----:B------:R-:W-:Y:S01]  /*4080*/  SEL R37, R2, R3, !P2 ;  /* 0x0000000302257207 */ /* 0x000fe20005000000 */
[----:B------:R-:W-:Y:S01]  /*4090*/  IMAD R3, R86, UR32, RZ ;  /* 0x0000002056037c24 */ /* 0x000fe2000f8e02ff */
[----:B------:R-:W-:Y:S01]  /*40a0*/  LEA R74, P0, R6, UR4, 0x2 ;  /* 0x00000004064a7c11 */ /* 0x000fe2000f8010ff */
[----:B------:R-:W-:Y:S01]  /*40b0*/  IMAD R36, R99, UR58, RZ ;  /* 0x0000003a63247c24 */ /* 0x000fe2000f8e02ff */
[----:B------:R-:W-:Y:S01]  /*40c0*/  LEA R68, P1, R8, UR4, 0x2 ;  /* 0x0000000408447c11 */ /* 0x000fe2000f8210ff */
[----:B------:R-:W-:Y:S01]  /*40d0*/  IMAD R37, R37, UR59, RZ ;  /* 0x0000003b25257c24 */ /* 0x000fe2000f8e02ff */
[----:B------:R-:W-:Y:S02]  /*40e0*/  LEA R46, P2, R4, UR4, 0x2 ;  /* 0x00000004042e7c11 */ /* 0x000fe4000f8410ff */
[----:B------:R-:W-:Y:S01]  /*40f0*/  LEA R16, P3, R67, UR4, 0x2 ;  /* 0x0000000443107c11 */ /* 0x000fe2000f8610ff */
[----:B------:R-:W4:Y:S01]  /*4100*/  S2UR UR4, SR_CgaCtaId ;  /* 0x00000000000479c3 */ /* 0x000f220000008800 */
[----:B------:R-:W-:-:S02]  /*4110*/  SEL R2, R0, R47, !P5 ;  /* 0x0000002f00027207 */ /* 0x000fc40006800000 */
[----:B------:R-:W-:Y:S01]  /*4120*/  LEA.HI.X.SX32 R75, R6, UR5, 0x2, P0 ;  /* 0x00000005064b7c11 */ /* 0x000fe200080f16ff */
[----:B------:R-:W-:Y:S01]  /*4130*/  IMAD R6, R85, UR51, RZ ;  /* 0x0000003355067c24 */ /* 0x000fe2000f8e02ff */
[----:B------:R-:W-:Y:S01]  /*4140*/  LEA.HI.X.SX32 R69, R8, UR5, 0x2, P1 ;  /* 0x0000000508457c11 */ /* 0x000fe200088f16ff */
[----:B------:R-:W-:Y:S01]  /*4150*/  IMAD R8, R64, UR26, RZ ;  /* 0x0000001a40087c24 */ /* 0x000fe2000f8e02ff */
[----:B------:R-:W-:Y:S01]  /*4160*/  LEA.HI.X.SX32 R47, R4, UR5, 0x2, P2 ;  /* 0x00000005042f7c11 */ /* 0x000fe200090f16ff */
[--C-:B------:R-:W-:Y:S01]  /*4170*/  IMAD.WIDE R112, R72, 0x4, R74.reuse ;  /* 0x0000000448707825 */ /* 0x100fe200078e024a */
[----:B------:R-:W-:Y:S01]  /*4180*/  LEA.HI.X.SX32 R17, R67, UR5, 0x2, P3 ;  /* 0x0000000543117c11 */ /* 0x000fe200098f16ff */
[----:B------:R-:W-:Y:S01]  /*4190*/  ULDC UR5, c[0x0][0x240] ;  /* 0x0000900000057ab9 */ /* 0x000fe20000000800 */
[----:B------:R-:W-:Y:S01]  /*41a0*/  SEL R0, R0, R49, !P5 ;  /* 0x0000003100007207 */ /* 0x000fe20006800000 */
[----:B------:R-:W-:Y:S01]  /*41b0*/  IMAD R83, R51, UR5, RZ ;  /* 0x0000000533537c24 */ /* 0x000fe2000f8e02ff */
[----:B--2---:R-:W-:Y:S01]  /*41c0*/  IADD3 R77, R77, -0x1, RZ ;  /* 0xffffffff4d4d7810 */ /* 0x004fe20007ffe0ff */
[----:B------:R-:W-:Y:S01]  /*41d0*/  IMAD R73, R15, UR5, RZ ;  /* 0x000000050f497c24 */ /* 0x000fe2000f8e02ff */
[----:B------:R-:W-:Y:S01]  /*41e0*/  ISETP.GE.U32.AND P1, PT, R76, 0x7fffff7c, PT ;  /* 0x7fffff7c4c00780c */ /* 0x000fe20003f26070 */
[----:B---3--:R-:W-:Y:S01]  /*41f0*/  IMAD.WIDE R226, R83, 0x4, R74 ;  /* 0x0000000453e27825 */ /* 0x008fe200078e024a */
[----:B------:R-:W-:-:S03]  /*4200*/  ISETP.GE.U32.AND P5, PT, R77, 0x7fffff80, PT ;  /* 0x7fffff804d00780c */ /* 0x000fc60003fa6070 */
[C---:B------:R-:W-:Y:S01]  /*4210*/  IMAD.WIDE R110, R83.reuse, 0x4, R68 ;  /* 0x00000004536e7825 */ /* 0x040fe200078e0244 */
[----:B------:R-:W-:Y:S03]  /*4220*/  STL.64 [R1+0x920], R226 ;  /* 0x000920e201007387 */ /* 0x000fe60000100a00 */
[C---:B------:R-:W-:Y:S01]  /*4230*/  IMAD.WIDE R244, R83.reuse, 0x4, R46 ;  /* 0x0000000453f47825 */ /* 0x040fe200078e022e */
[----:B------:R-:W-:Y:S03]  /*4240*/  STL.64 [R1+0x918], R110 ;  /* 0x0009186e01007387 */ /* 0x000fe60000100a00 */
[----:B------:R-:W-:Y:S01]  /*4250*/  IMAD.WIDE R250, R83, 0x4, R16 ;  /* 0x0000000453fa7825 */ /* 0x000fe200078e0210 */
[----:B------:R-:W-:Y:S03]  /*4260*/  STL.64 [R1+0x910], R244 ;  /* 0x000910f401007387 */ /* 0x000fe60000100a00 */
[--C-:B------:R-:W-:Y:S01]  /*4270*/  IMAD.WIDE R242, R73, 0x4, R74.reuse ;  /* 0x0000000449f27825 */ /* 0x100fe200078e024a */
[----:B------:R-:W-:Y:S03]  /*4280*/  STL.64 [R1+0x908], R250 ;  /* 0x000908fa01007387 */ /* 0x000fe60000100a00 */
[----:B------:R-:W-:Y:S01]  /*4290*/  IMAD.WIDE R116, R71, 0x4, R74 ;  /* 0x0000000447747825 */ /* 0x000fe200078e024a */
[----:B------:R-:W-:Y:S03]  /*42a0*/  STL.64 [R1+0x900], R242 ;  /* 0x000900f201007387 */ /* 0x000fe60000100a00 */
[----:B------:R-:W-:Y:S01]  /*42b0*/  IMAD R64, R87, UR52, RZ ;  /* 0x0000003457407c24 */ /* 0x000fe2000f8e02ff */
[----:B------:R-:W-:Y:S01]  /*42c0*/  STL.64 [R1+0x8d0], R112 ;  /* 0x0008d07001007387 */ /* 0x000fe20000100a00 */
[----:B------:R-:W-:-:S02]  /*42d0*/  IMAD R67, R94, UR36, RZ ;  /* 0x000000245e437c24 */ /* 0x000fc4000f8e02ff */
[----:B------:R-:W-:Y:S01]  /*42e0*/  IMAD R63, R14, UR5, RZ ;  /* 0x000000050e3f7c24 */ /* 0x000fe2000f8e02ff */
[----:B------:R-:W-:Y:S01]  /*42f0*/  STL.64 [R1+0x8a0], R116 ;  /* 0x0008a07401007387 */ /* 0x000fe20000100a00 */
[----:B------:R-:W-:-:S03]  /*4300*/  IMAD.WIDE R122, R70, 0x4, R74 ;  /* 0x00000004467a7825 */ /* 0x000fc600078e024a */
[----:B------:R2:W-:Y:S01]  /*4310*/  STL.64 [R1+0x14c8], R250 ;  /* 0x0014c8fa01007387 */ /* 0x0005e20000100a00 */
[----:B------:R-:W-:-:S03]  /*4320*/  IMAD.WIDE R86, R64, 0x4, R74 ;  /* 0x0000000440567825 */ /* 0x000fc600078e024a */
[----:B------:R-:W-:Y:S01]  /*4330*/  STL.64 [R1+0x880], R122 ;  /* 0x0008807a01007387 */ /* 0x000fe20000100a00 */
[----:B------:R-:W-:-:S03]  /*4340*/  IMAD.WIDE R114, R65, 0x4, R74 ;  /* 0x0000000441727825 */ /* 0x000fc600078e024a */
[----:B------:R3:W-:Y:S01]  /*4350*/  STL.64 [R1+0x800], R86 ;  /* 0x0008005601007387 */ /* 0x0007e20000100a00 */
[----:B------:R-:W-:Y:S02]  /*4360*/  IMAD R62, R62, UR5, RZ ;  /* 0x000000053e3e7c24 */ /* 0x000fe4000f8e02ff */
[----:B------:R-:W-:-:S04]  /*4370*/  IMAD.WIDE R82, R63, 0x4, R74 ;  /* 0x000000043f527825 */ /* 0x000fc800078e024a */
[----:B--2---:R-:W-:-:S04]  /*4380*/  IMAD.WIDE R250, R67, 0x4, R74 ;  /* 0x0000000443fa7825 */ /* 0x004fc800078e024a */
[----:B------:R-:W-:Y:S01]  /*4390*/  IMAD R55, R5, UR5, RZ ;  /* 0x0000000505377c24 */ /* 0x000fe2000f8e02ff */
[----:B------:R-:W-:Y:S01]  /*43a0*/  STL.64 [R1+0x850], R250 ;  /* 0x000850fa01007387 */ /* 0x000fe20000100a00 */
[----:B------:R-:W-:Y:S02]  /*43b0*/  IMAD R5, R10, UR5, RZ ;  /* 0x000000050a057c24 */ /* 0x000fe4000f8e02ff */
[----:B------:R-:W-:Y:S01]  /*43c0*/  IMAD R10, R88, UR33, RZ ;  /* 0x00000021580a7c24 */ /* 0x000fe2000f8e02ff */
[----:B------:R-:W-:Y:S01]  /*43d0*/  STL.64 [R1+0x820], R114 ;  /* 0x0008207201007387 */ /* 0x000fe20000100a00 */
[----:B------:R-:W-:-:S03]  /*43e0*/  IMAD.WIDE R88, R62, 0x4, R74 ;  /* 0x000000043e587825 */ /* 0x000fc600078e024a */
[----:B------:R2:W-:Y:S01]  /*43f0*/  STL.64 [R1+0x928], R82 ;  /* 0x0009285201007387 */ /* 0x0005e20000100a00 */
[----:B---3--:R-:W-:-:S03]  /*4400*/  IMAD.WIDE R86, R61, 0x4, R74 ;  /* 0x000000043d567825 */ /* 0x008fc600078e024a */
[----:B------:R3:W-:Y:S01]  /*4410*/  STL.64 [R1+0xa30], R88 ;  /* 0x000a305801007387 */ /* 0x0007e20000100a00 */
[----:B------:R-:W-:Y:S02]  /*4420*/  IMAD R51, R39, UR30, RZ ;  /* 0x0000001e27337c24 */ /* 0x000fe4000f8e02ff */
[----:B------:R-:W-:Y:S01]  /*4430*/  IMAD R49, R105, UR46, RZ ;  /* 0x0000002e69317c24 */ /* 0x000fe2000f8e02ff */
[----:B------:R4:W-:Y:S01]  /*4440*/  STL.64 [R1+0xa10], R86 ;  /* 0x000a105601007387 */ /* 0x0009e20000100a00 */
[----:B------:R-:W-:Y:S02]  /*4450*/  IMAD R45, R9, UR5, RZ ;  /* 0x00000005092d7c24 */ /* 0x000fe4000f8e02ff */
[----:B------:R-:W-:Y:S02]  /*4460*/  IMAD R24, R12, UR5, RZ ;  /* 0x000000050c187c24 */ /* 0x000fe4000f8e02ff */
[----:B--2---:R-:W-:-:S04]  /*4470*/  IMAD.WIDE R82, R60, 0x4, R74 ;  /* 0x000000043c527825 */ /* 0x004fc800078e024a */
[--C-:B---3--:R-:W-:Y:S01]  /*4480*/  IMAD.WIDE R88, R59, 0x4, R74.reuse ;  /* 0x000000043b587825 */ /* 0x108fe200078e024a */
[----:B------:R2:W-:Y:S03]  /*4490*/  STL.64 [R1+0x9f0], R82 ;  /* 0x0009f05201007387 */ /* 0x0005e60000100a00 */
[----:B----4-:R-:W-:Y:S01]  /*44a0*/  IMAD.WIDE R86, R58, 0x4, R74 ;  /* 0x000000043a567825 */ /* 0x010fe200078e024a */
[----:B------:R3:W-:Y:S03]  /*44b0*/  STL.64 [R1+0x9d0], R88 ;  /* 0x0009d05801007387 */ /* 0x0007e60000100a00 */
[----:B------:R-:W-:Y:S01]  /*44c0*/  IMAD R12, R38, UR27, RZ ;  /* 0x0000001b260c7c24 */ /* 0x000fe2000f8e02ff */
[----:B------:R4:W-:Y:S01]  /*44d0*/  STL.64 [R1+0x9b0], R86 ;  /* 0x0009b05601007387 */ /* 0x0009e20000100a00 */
[----:B------:R-:W-:-:S02]  /*44e0*/  IMAD R39, R106, UR47, RZ ;  /* 0x0000002f6a277c24 */ /* 0x000fc4000f8e02ff */
        /* <DEDUP_REMOVED lines=8> */
[----:B------:R-:W-:Y:S01]  /*4570*/  IMAD R14, R35, UR24, RZ ;  /* 0x00000018230e7c24 */ /* 0x000fe2000f8e02ff */
[----:B------:R-:W-:Y:S01]  /*4580*/  ULDC.64 UR8, c[0x0][0x208] ;  /* 0x0000820000087ab9 */ /* 0x000fe20000000a00 */
[----:B------:R-:W-:-:S02]  /*4590*/  IMAD R23, R13, UR5, RZ ;  /* 0x000000050d177c24 */ /* 0x000fc4000f8e02ff */
        /* <DEDUP_REMOVED lines=8> */
[----:B------:R-:W-:Y:S01]  /*4620*/  IMAD R32, R11, UR5, RZ ;  /* 0x000000050b207c24 */ /* 0x000fe2000f8e02ff */
[----:B------:R-:W-:Y:S01]  /*4630*/  ULDC UR5, c[0x0][0x234] ;  /* 0x00008d0000057ab9 */ /* 0x000fe20000000800 */
        /* <DEDUP_REMOVED lines=23> */
[--C-:B------:R-:W-:Y:S01]  /*47b0*/  IMAD.WIDE R104, R73, 0x4, R68.reuse ;  /* 0x0000000449687825 */ /* 0x100fe200078e0244 */
[----:B------:R4:W-:Y:S03]  /*47c0*/  STL.64 [R1+0xd38], R86 ;  /* 0x000d385601007387 */ /* 0x0009e60000100a00 */
[----:B------:R-:W-:-:S04]  /*47d0*/  IMAD.WIDE R106, R72, 0x4, R68 ;  /* 0x00000004486a7825 */ /* 0x000fc800078e0244 */
        /* <DEDUP_REMOVED lines=45> */
[----:B------:R-:W-:Y:S01]  /*4ab0*/  IMAD.WIDE R98, R67, 0x4, R16 ;  /* 0x0000000443627825 */ /* 0x000fe200078e0210 */
[----:B------:R4:W-:Y:S03]  /*4ac0*/  STL.64 [R1+0xee0], R86 ;  /* 0x000ee05601007387 */ /* 0x0009e60000100a00 */
[----:B------:R-:W-:-:S02]  /*4ad0*/  IMAD R2, R2, UR5, RZ ;  /* 0x0000000502027c24 */ /* 0x000fc4000f8e02ff */
[----:B--2---:R-:W-:-:S03]  /*4ae0*/  IMAD.WIDE R82, R35, 0x4, R74 ;  /* 0x0000000423527825 */ /* 0x004fc600078e024a */
[----:B------:R-:W-:Y:S01]  /*4af0*/  LEA R108, P2, R2, UR6, 0x2 ;  /* 0x00000006026c7c11 */ /* 0x000fe2000f8410ff */
[--C-:B---3--:R-:W-:Y:S01]  /*4b00*/  IMAD.WIDE R88, R24, 0x4, R74.reuse ;  /* 0x0000000418587825 */ /* 0x108fe200078e024a */
[----:B------:R2:W-:Y:S02]  /*4b10*/  STL.64 [R1+0xed0], R82 ;  /* 0x000ed05201007387 */ /* 0x0005e40000100a00 */
[----:B------:R-:W-:Y:S01]  /*4b20*/  LEA.HI.X.SX32 R109, R2, UR7, 0x2, P2 ;  /* 0x00000007026d7c11 */ /* 0x000fe200090f16ff */
[----:B----4-:R-:W-:Y:S01]  /*4b30*/  IMAD.WIDE R86, R25, 0x4, R74 ;  /* 0x0000000419567825 */ /* 0x010fe200078e024a */
[----:B------:R3:W-:Y:S03]  /*4b40*/  STL.64 [R1+0xef8], R88 ;  /* 0x000ef85801007387 */ /* 0x0007e60000100a00 */
[----:B------:R-:W-:Y:S01]  /*4b50*/  IMAD R0, R0, UR5, RZ ;  /* 0x0000000500007c24 */ /* 0x000fe2000f8e02ff */
[----:B------:R4:W-:Y:S01]  /*4b60*/  STL.64 [R1+0xf10], R86 ;  /* 0x000f105601007387 */ /* 0x0009e20000100a00 */
[----:B------:R-:W-:Y:S01]  /*4b70*/  UMOV UR5, 0x400 ;  /* 0x0000040000057882 */ /* 0x000fe20000000000 */
[----:B------:R-:W-:Y:S01]  /*4b80*/  IMAD.MOV.U32 R72, RZ, RZ, R94 ;  /* 0x000000ffff487224 */ /* 0x000fe200078e005e */
[----:B------:R-:W-:Y:S01]  /*4b90*/  ULEA UR4, UR4, UR5, 0x18 ;  /* 0x0000000504047291 */ /* 0x000fe2000f8ec03f */
[----:B--2---:R-:W-:-:S02]  /*4ba0*/  IMAD.WIDE R82, R28, 0x4, R74 ;  /* 0x000000041c527825 */ /* 0x004fc400078e024a */
[----:B------:R-:W-:Y:S02]  /*4bb0*/  ULDC UR5, c[0x0][0x230] ;  /* 0x00008c0000057ab9 */ /* 0x000fe40000000800 */
        /* <DEDUP_REMOVED lines=27> */
[----:B------:R-:W-:Y:S03]  /*4d70*/  STL.64 [R1+0x12c8], R88 ;  /* 0x0012c85801007387 */ /* 0x000fe60000100a00 */
[--C-:B------:R-:W-:Y:S01]  /*4d80*/  IMAD.WIDE R180, R150, 0x4, R108.reuse ;  /* 0x0000000496b47825 */ /* 0x100fe200078e026c */
[----:B------:R3:W-:Y:S03]  /*4d90*/  STL.64 [R1+0x12e0], R86 ;  /* 0x0012e05601007387 */ /* 0x0007e60000100a00 */
[----:B------:R-:W-:-:S04]  /*4da0*/  IMAD.WIDE R160, R154, 0x4, R108 ;  /* 0x000000049aa07825 */ /* 0x000fc800078e026c */
[----:B--2---:R-:W-:-:S04]  /*4db0*/  IMAD.WIDE R82, R6, 0x4, R74 ;  /* 0x0000000406527825 */ /* 0x004fc800078e024a */
[----:B------:R-:W-:Y:S01]  /*4dc0*/  IMAD.WIDE R74, R37, 0x4, R74 ;  /* 0x00000004254a7825 */ /* 0x000fe200078e024a */
[----:B------:R2:W-:Y:S03]  /*4dd0*/  STL.64 [R1+0x1318], R82 ;  /* 0x0013185201007387 */ /* 0x0005e60000100a00 */
[----:B---3--:R-:W-:Y:S01]  /*4de0*/  IMAD.WIDE R86, R59, 0x4, R68 ;  /* 0x000000043b567825 */ /* 0x008fe200078e0244 */
[----:B------:R3:W-:Y:S03]  /*4df0*/  STL.64 [R1+0x1350], R74 ;  /* 0x0013504a01007387 */ /* 0x0007e60000100a00 */
[----:B------:R-:W-:Y:S01]  /*4e00*/  IMAD.WIDE R88, R67, 0x4, R46 ;  /* 0x0000000443587825 */ /* 0x000fe200078e022e */
[----:B------:R-:W-:Y:S01]  /*4e10*/  STL.64 [R1+0x8f8], R104 ;  /* 0x0008f86801007387 */ /* 0x000fe20000100a00 */
[----:B------:R-:W4:Y:S02]  /*4e20*/  LDC R67, c[0x0][0x230] ;  /* 0x00008c00ff437b82 */ /* 0x000f240000000800 */
[----:B------:R-:W-:Y:S01]  /*4e30*/  IMAD.WIDE R188, R158, 0x4, R108 ;  /* 0x000000049ebc7825 */ /* 0x000fe200078e026c */
[----:B------:R-:W-:Y:S03]  /*4e40*/  STL.64 [R1+0x8c0], R106 ;  /* 0x0008c06a01007387 */ /* 0x000fe60000100a00 */
[--C-:B--2---:R-:W-:Y:S01]  /*4e50*/  IMAD.WIDE R82, R64, 0x4, R68.reuse ;  /* 0x0000000440527825 */ /* 0x104fe200078e0244 */
[----:B------:R-:W-:Y:S03]  /*4e60*/  STL.64 [R1+0x898], R96 ;  /* 0x0008986001007387 */ /* 0x000fe60000100a00 */
[----:B---3--:R-:W-:Y:S01]  /*4e70*/  IMAD.WIDE R74, R63, 0x4, R68 ;  /* 0x000000043f4a7825 */ /* 0x008fe200078e0244 */
[----:B------:R-:W-:Y:S03]  /*4e80*/  STL.64 [R1+0x878], R102 ;  /* 0x0008786601007387 */ /* 0x000fe60000100a00 */
[--C-:B------:R-:W-:Y:S01]  /*4e90*/  IMAD.WIDE R168, R162, 0x4, R108.reuse ;  /* 0x00000004a2a87825 */ /* 0x100fe200078e026c */
[----:B------:R2:W-:Y:S03]  /*4ea0*/  STL.64 [R1+0x848], R94 ;  /* 0x0008485e01007387 */ /* 0x0005e60000100a00 */
[--C-:B------:R-:W-:Y:S01]  /*4eb0*/  IMAD.WIDE R196, R166, 0x4, R108.reuse ;  /* 0x00000004a6c47825 */ /* 0x100fe200078e026c */
[----:B------:R3:W-:Y:S03]  /*4ec0*/  STL.64 [R1+0x7f8], R82 ;  /* 0x0007f85201007387 */ /* 0x0007e60000100a00 */
[--C-:B------:R-:W-:Y:S01]  /*4ed0*/  IMAD.WIDE R176, R170, 0x4, R108.reuse ;  /* 0x00000004aab07825 */ /* 0x100fe200078e026c */
[----:B------:R1:W-:Y:S03]  /*4ee0*/  STL.64 [R1+0x938], R74 ;  /* 0x0009384a01007387 */ /* 0x0003e60000100a00 */
[----:B------:R-:W-:Y:S01]  /*4ef0*/  IMAD.WIDE R204, R174, 0x4, R108 ;  /* 0x00000004aecc7825 */ /* 0x000fe200078e026c */
[----:B------:R-:W-:Y:S01]  /*4f00*/  STL.64 [R1+0x818], R238 ;  /* 0x000818ee01007387 */ /* 0x000fe20000100a00 */
[----:B--2---:R-:W-:-:S02]  /*4f10*/  SHF.L.U32 R94, R66, 0x4, RZ ;  /* 0x00000004425e7819 */ /* 0x004fc400000006ff */
[----:B------:R-:W-:-:S04]  /*4f20*/  IMAD.WIDE R184, R178, 0x4, R108 ;  /* 0x00000004b2b87825 */ /* 0x000fc800078e026c */
[----:B---3--:R-:W-:-:S04]  /*4f30*/  IMAD.WIDE R82, R62, 0x4, R68 ;  /* 0x000000043e527825 */ /* 0x008fc800078e0244 */
[----:B-1----:R-:W-:Y:S01]  /*4f40*/  IMAD.WIDE R74, R61, 0x4, R68 ;  /* 0x000000043d4a7825 */ /* 0x002fe200078e0244 */
[----:B------:R1:W-:Y:S03]  /*4f50*/  STL.64 [R1+0xa28], R82 ;  /* 0x000a285201007387 */ /* 0x0003e60000100a00 */
[--C-:B------:R-:W-:Y:S01]  /*4f60*/  IMAD.WIDE R212, R182, 0x4, R108.reuse ;  /* 0x00000004b6d47825 */ /* 0x100fe200078e026c */
[----:B------:R2:W-:Y:S03]  /*4f70*/  STL.64 [R1+0xa08], R74 ;  /* 0x000a084a01007387 */ /* 0x0005e60000100a00 */
[----:B------:R-:W-:-:S04]  /*4f80*/  IMAD.WIDE R192, R186, 0x4, R108 ;  /* 0x00000004bac07825 */ /* 0x000fc800078e026c */
[----:B------:R-:W-:-:S04]  /*4f90*/  IMAD.WIDE R220, R190, 0x4, R108 ;  /* 0x00000004bedc7825 */ /* 0x000fc800078e026c */
[----:B-1----:R-:W-:-:S04]  /*4fa0*/  IMAD.WIDE R82, R60, 0x4, R68 ;  /* 0x000000043c527825 */ /* 0x002fc800078e0244 */
[----:B--2---:R-:W-:Y:S01]  /*4fb0*/  IMAD.WIDE R74, R58, 0x4, R68 ;  /* 0x000000043a4a7825 */ /* 0x004fe200078e0244 */
[----:B------:R1:W-:Y:S03]  /*4fc0*/  STL.64 [R1+0x9e8], R82 ;  /* 0x0009e85201007387 */ /* 0x0003e60000100a00 */
[--C-:B------:R-:W-:Y:S01]  /*4fd0*/  IMAD.WIDE R200, R194, 0x4, R108.reuse ;  /* 0x00000004c2c87825 */ /* 0x100fe200078e026c */
[----:B------:R2:W-:Y:S03]  /*4fe0*/  STL.64 [R1+0x9c8], R86 ;  /* 0x0009c85601007387 */ /* 0x0005e60000100a00 */
[--C-:B------:R-:W-:Y:S01]  /*4ff0*/  IMAD.WIDE R230, R198, 0x4, R108.reuse ;  /* 0x00000004c6e67825 */ /* 0x100fe200078e026c */
[----:B------:R3:W-:Y:S03]  /*5000*/  STL.64 [R1+0x9a8], R74 ;  /* 0x0009a84a01007387 */ /* 0x0007e60000100a00 */
[----:B------:R-:W-:-:S04]  /*5010*/  IMAD.WIDE R208, R66, 0x4, R108 ;  /* 0x0000000442d07825 */ /* 0x000fc800078e026c */
[----:B-1----:R-:W-:-:S04]  /*5020*/  IMAD.WIDE R82, R57, 0x4, R68 ;  /* 0x0000000439527825 */ /* 0x002fc800078e0244 */
[--C-:B--2---:R-:W-:Y:S01]  /*5030*/  IMAD.WIDE R86, R56, 0x4, R68.reuse ;  /* 0x0000000438567825 */ /* 0x104fe200078e0244 */
[----:B------:R1:W-:Y:S03]  /*5040*/  STL.64 [R1+0x988], R82 ;  /* 0x0009885201007387 */ /* 0x0003e60000100a00 */
[----:B---3--:R-:W-:Y:S01]  /*5050*/  IMAD.WIDE R74, R55, 0x4, R68 ;  /* 0x00000004374a7825 */ /* 0x008fe200078e0244 */
        /* <DEDUP_REMOVED lines=23> */
[--C-:B---3--:R-:W-:Y:S01]  /*51d0*/  IMAD.WIDE R74, R44, 0x4, R68.reuse ;  /* 0x000000042c4a7825 */ /* 0x108fe200078e0244 */
[----:B------:R2:W-:Y:S03]  /*51e0*/  STL.64 [R1+0xb60], R86 ;  /* 0x000b605601007387 */ /* 0x0005e60000100a00 */
[----:B------:R-:W-:Y:S01]  /*51f0*/  IMAD R76, R66, 0x79, RZ ;  /* 0x00000079424c7824 */ /* 0x000fe200078e02ff */
[----:B------:R3:W-:Y:S01]  /*5200*/  STL.64 [R1+0xbc0], R74 ;  /* 0x000bc04a01007387 */ /* 0x0007e20000100a00 */
[----:B-1----:R-:W-:-:S04]  /*5210*/  IMAD.WIDE R82, R41, 0x4, R68 ;  /* 0x0000000429527825 */ /* 0x002fc800078e0244 */
[--C-:B--2---:R-:W-:Y:S01]  /*5220*/  IMAD.WIDE R86, R42, 0x4, R68.reuse ;  /* 0x000000042a567825 */ /* 0x104fe200078e0244 */
[----:B------:R1:W-:Y:S03]  /*5230*/  STL.64 [R1+0xc68], R82 ;  /* 0x000c685201007387 */ /* 0x0003e60000100a00 */
[--C-:B---3--:R-:W-:Y:S01]  /*5240*/  IMAD.WIDE R74, R43, 0x4, R68.reuse ;  /* 0x000000042b4a7825 */ /* 0x108fe200078e0244 */
[----:B------:R2:W-:Y:S04]  /*5250*/  STL.64 [R1+0xc88], R86 ;  /* 0x000c885601007387 */ /* 0x0005e80000100a00 */
        /* <DEDUP_REMOVED lines=65> */
[----:B------:R-:W-:Y:S04]  /*5670*/  STL.64 [R1+0x12b8], R86 ;  /* 0x0012b85601007387 */ /* 0x000fe80000100a00 */
[----:B------:R2:W-:Y:S01]  /*5680*/  STL.64 [R1+0x12d8], R74 ;  /* 0x0012d84a01007387 */ /* 0x0005e20000100a00 */
[----:B-1----:R-:W-:-:S04]  /*5690*/  IMAD.WIDE R82, R6, 0x4, R68 ;  /* 0x0000000406527825 */ /* 0x002fc800078e0244 */
[----:B------:R-:W-:Y:S01]  /*56a0*/  IMAD.WIDE R68, R37, 0x4, R68 ;  /* 0x0000000425447825 */ /* 0x000fe200078e0244 */
[----:B------:R1:W-:Y:S03]  /*56b0*/  STL.64 [R1+0x1310], R82 ;  /* 0x0013105201007387 */ /* 0x0003e60000100a00 */
[--C-:B--2---:R-:W-:Y:S01]  /*56c0*/  IMAD.WIDE R74, R73, 0x4, R46.reuse ;  /* 0x00000004494a7825 */ /* 0x104fe200078e022e */
[----:B------:R2:W-:Y:S03]  /*56d0*/  STL.64 [R1+0x1348], R68 ;  /* 0x0013484401007387 */ /* 0x0005e60000100a00 */
[--C-:B------:R-:W-:Y:S01]  /*56e0*/  IMAD.WIDE R86, R62, 0x4, R46.reuse ;  /* 0x000000043e567825 */ /* 0x100fe200078e022e */
[----:B------:R-:W-:Y:S03]  /*56f0*/  STL.64 [R1+0x8f0], R74 ;  /* 0x0008f04a01007387 */ /* 0x000fe60000100a00 */
[--C-:B-1----:R-:W-:Y:S01]  /*5700*/  IMAD.WIDE R82, R64, 0x4, R46.reuse ;  /* 0x0000000440527825 */ /* 0x102fe200078e022e */
[----:B------:R-:W-:Y:S03]  /*5710*/  STL.64 [R1+0x8b0], R90 ;  /* 0x0008b05a01007387 */ /* 0x000fe60000100a00 */
[--C-:B--2---:R-:W-:Y:S01]  /*5720*/  IMAD.WIDE R68, R63, 0x4, R46.reuse ;  /* 0x000000043f447825 */ /* 0x104fe200078e022e */
[----:B------:R-:W-:Y:S04]  /*5730*/  STL.64 [R1+0x890], R92 ;  /* 0x0008905c01007387 */ /* 0x000fe80000100a00 */
[----:B------:R-:W-:Y:S04]  /*5740*/  STL.64 [R1+0x870], R120 ;  /* 0x0008707801007387 */ /* 0x000fe80000100a00 */
[----:B------:R-:W-:Y:S04]  /*5750*/  STL.64 [R1+0x840], R88 ;  /* 0x0008405801007387 */ /* 0x000fe80000100a00 */
[----:B------:R1:W-:Y:S04]  /*5760*/  STL.64 [R1+0x7f0], R82 ;  /* 0x0007f05201007387 */ /* 0x0003e80000100a00 */
[----:B------:R-:W-:Y:S04]  /*5770*/  STL.64 [R1+0x810], R118 ;  /* 0x0008107601007387 */ /* 0x000fe80000100a00 */
[----:B------:R2:W-:Y:S01]  /*5780*/  STL.64 [R1+0x948], R68 ;  /* 0x0009484401007387 */ /* 0x0005e20000100a00 */
[----:B-1----:R-:W-:-:S03]  /*5790*/  IMAD.WIDE R82, R60, 0x4, R46 ;  /* 0x000000043c527825 */ /* 0x002fc600078e022e */
[----:B------:R1:W-:Y:S01]  /*57a0*/  STL.64 [R1+0xa20], R86 ;  /* 0x000a205601007387 */ /* 0x0003e20000100a00 */
[----:B--2---:R-:W-:-:S04]  /*57b0*/  IMAD.WIDE R68, R61, 0x4, R46 ;  /* 0x000000043d447825 */ /* 0x004fc800078e022e */
[--C-:B-1----:R-:W-:Y:S01]  /*57c0*/  IMAD.WIDE R86, R59, 0x4, R46.reuse ;  /* 0x000000043b567825 */ /* 0x102fe200078e022e */
[----:B------:R1:W-:Y:S04]  /*57d0*/  STL.64 [R1+0xa00], R68 ;  /* 0x000a004401007387 */ /* 0x0003e80000100a00 */
        /* <DEDUP_REMOVED lines=101> */
[----:B------:R-:W-:Y:S01]  /*5e30*/  IMAD.WIDE R46, R37, 0x4, R46 ;  /* 0x00000004252e7825 */ /* 0x000fe200078e022e */
[----:B------:R2:W-:Y:S03]  /*5e40*/  STL.64 [R1+0x1308], R82 ;  /* 0x0013085201007387 */ /* 0x0005e60000100a00 */
[--C-:B---3--:R-:W-:Y:S01]  /*5e50*/  IMAD.WIDE R86, R70, 0x4, R16.reuse ;  /* 0x0000000446567825 */ /* 0x108fe200078e0210 */
[----:B------:R3:W-:Y:S03]  /*5e60*/  STL.64 [R1+0x1340], R46 ;  /* 0x0013402e01007387 */ /* 0x0007e60000100a00 */
[----:B------:R-:W-:-:S04]  /*5e70*/  IMAD.WIDE R70, R65, 0x4, R16 ;  /* 0x0000000441467825 */ /* 0x000fc800078e0210 */
[--C-:B-1----:R-:W-:Y:S01]  /*5e80*/  IMAD.WIDE R68, R73, 0x4, R16.reuse ;  /* 0x0000000449447825 */ /* 0x102fe200078e0210 */
[----:B--2---:R-:W-:Y:S01]  /*5e90*/  LEA R82, P6, R0, UR6, 0x2 ;  /* 0x0000000600527c11 */ /* 0x004fe2000f8c10ff */
[----:B------:R-:W-:Y:S01]  /*5ea0*/  ULDC UR6, c[0x0][0x230] ;  /* 0x00008c0000067ab9 */ /* 0x000fe20000000800 */
[----:B------:R-:W-:Y:S02]  /*5eb0*/  MOV R73, R95 ;  /* 0x0000005f00497202 */ /* 0x000fe40000000f00 */
[----:B------:R-:W-:Y:S01]  /*5ec0*/  STL.64 [R1+0x8d8], R68 ;  /* 0x0008d84401007387 */ /* 0x000fe20000100a00 */
[--C-:B---3--:R-:W-:Y:S01]  /*5ed0*/  IMAD.WIDE R46, R64, 0x4, R16.reuse ;  /* 0x00000004402e7825 */ /* 0x108fe200078e0210 */
[----:B------:R-:W-:Y:S02]  /*5ee0*/  LEA.HI.X.SX32 R83, R0, UR7, 0x2, P6 ;  /* 0x0000000700537c11 */ /* 0x000fe4000b0f16ff */
[----:B------:R-:W-:Y:S01]  /*5ef0*/  STL.64 [R1+0x8a8], R240 ;  /* 0x0008a8f001007387 */ /* 0x000fe20000100a00 */
[----:B------:R-:W-:Y:S01]  /*5f00*/  IMAD.WIDE R64, R61, 0x4, R16 ;  /* 0x000000043d407825 */ /* 0x000fe200078e0210 */
[----:B------:R-:W-:-:S02]  /*5f10*/  IADD3 R0, R84, -0x19, RZ ;  /* 0xffffffe754007810 */ /* 0x000fc40007ffe0ff */
[----:B------:R-:W-:Y:S01]  /*5f20*/  STL.64 [R1+0x888], R100 ;  /* 0x0008886401007387 */ /* 0x000fe20000100a00 */
[--C-:B------:R-:W-:Y:S01]  /*5f30*/  IMAD.WIDE R126, R126, 0x4, R82.reuse ;  /* 0x000000047e7e7825 */ /* 0x100fe200078e0252 */
[----:B------:R-:W-:Y:S02]  /*5f40*/  ISETP.GE.U32.AND P6, PT, R0, 0x7fffff68, PT ;  /* 0x7fffff680000780c */ /* 0x000fe40003fc6070 */
[----:B------:R-:W-:Y:S01]  /*5f50*/  STL.64 [R1+0x860], R86 ;  /* 0x0008605601007387 */ /* 0x000fe20000100a00 */
[----:B------:R-:W-:-:S03]  /*5f60*/  IMAD.WIDE R130, R130, 0x4, R82 ;  /* 0x0000000482827825 */ /* 0x000fc600078e0252 */
[----:B------:R-:W-:Y:S01]  /*5f70*/  STL.64 [R1+0x828], R98 ;  /* 0x0008286201007387 */ /* 0x000fe20000100a00 */
[----:B------:R-:W-:-:S03]  /*5f80*/  IMAD.WIDE R134, R134, 0x4, R82 ;  /* 0x0000000486867825 */ /* 0x000fc600078e0252 */
[----:B------:R1:W-:Y:S01]  /*5f90*/  STL.64 [R1+0x808], R70 ;  /* 0x0008084601007387 */ /* 0x0003e20000100a00 */
[----:B------:R-:W-:-:S03]  /*5fa0*/  IMAD.WIDE R138, R138, 0x4, R82 ;  /* 0x000000048a8a7825 */ /* 0x000fc600078e0252 */
[----:B------:R2:W-:Y:S01]  /*5fb0*/  STL.64 [R1+0x7e8], R46 ;  /* 0x0007e82e01007387 */ /* 0x0005e20000100a00 */
[----:B------:R-:W-:-:S04]  /*5fc0*/  IMAD.WIDE R142, R142, 0x4, R82 ;  /* 0x000000048e8e7825 */ /* 0x000fc800078e0252 */
[----:B------:R-:W-:-:S04]  /*5fd0*/  IMAD.WIDE R146, R146, 0x4, R82 ;  /* 0x0000000492927825 */ /* 0x000fc800078e0252 */
[----:B-1----:R-:W-:-:S04]  /*5fe0*/  IMAD.WIDE R70, R63, 0x4, R16 ;  /* 0x000000043f467825 */ /* 0x002fc800078e0210 */
[--C-:B--2---:R-:W-:Y:S01]  /*5ff0*/  IMAD.WIDE R46, R62, 0x4, R16.reuse ;  /* 0x000000043e2e7825 */ /* 0x104fe200078e0210 */
[----:B------:R1:W-:Y:S03]  /*6000*/  STL.64 [R1+0x950], R70 ;  /* 0x0009504601007387 */ /* 0x0003e60000100a00 */
[--C-:B------:R-:W-:Y:S01]  /*6010*/  IMAD.WIDE R62, R60, 0x4, R16.reuse ;  /* 0x000000043c3e7825 */ /* 0x100fe200078e0210 */
[----:B------:R2:W-:Y:S03]  /*6020*/  STL.64 [R1+0xa18], R46 ;  /* 0x000a182e01007387 */ /* 0x0005e60000100a00 */
[----:B------:R-:W-:Y:S01]  /*6030*/  IMAD.WIDE R60, R58, 0x4, R16 ;  /* 0x000000043a3c7825 */ /* 0x000fe200078e0210 */
[----:B------:R-:W-:Y:S03]  /*6040*/  STL.64 [R1+0x9f8], R64 ;  /* 0x0009f84001007387 */ /* 0x000fe60000100a00 */
[----:B------:R-:W-:Y:S01]  /*6050*/  IMAD.WIDE R150, R150, 0x4, R82 ;  /* 0x0000000496967825 */ /* 0x000fe200078e0252 */
[----:B------:R3:W-:Y:S01]  /*6060*/  STL.64 [R1+0x9d8], R62 ;  /* 0x0009d83e01007387 */ /* 0x0007e20000100a00 */
[----:B-1----:R-:W-:-:S02]  /*6070*/  MOV R70, R96 ;  /* 0x0000006000467202 */ /* 0x002fc40000000f00 */
[----:B------:R-:W-:Y:S02]  /*6080*/  IMAD R96, R66, 0x14, RZ ;  /* 0x0000001442607824 */ /* 0x000fe400078e02ff */
[----:B--2---:R-:W-:-:S04]  /*6090*/  IMAD.WIDE R46, R59, 0x4, R16 ;  /* 0x000000043b2e7825 */ /* 0x004fc800078e0210 */
[----:B------:R-:W-:Y:S01]  /*60a0*/  IMAD.WIDE R58, R57, 0x4, R16 ;  /* 0x00000004393a7825 */ /* 0x000fe200078e0210 */
[----:B------:R1:W-:Y:S03]  /*60b0*/  STL.64 [R1+0x9b8], R46 ;  /* 0x0009b82e01007387 */ /* 0x0003e60000100a00 */
[----:B---3--:R-:W-:Y:S01]  /*60c0*/  IMAD.MOV.U32 R62, RZ, RZ, R86 ;  /* 0x000000ffff3e7224 */ /* 0x008fe200078e0056 */
[----:B------:R2:W-:Y:S01]  /*60d0*/  STL.64 [R1+0x998], R60 ;  /* 0x0009983c01007387 */ /* 0x0005e20000100a00 */
[----:B------:R-:W-:Y:S01]  /*60e0*/  SHF.L.U32 R86, R66, 0x2, RZ ;  /* 0x0000000242567819 */ /* 0x000fe200000006ff */
[----:B------:R-:W-:Y:S02]  /*60f0*/  IMAD.MOV.U32 R63, RZ, RZ, R87 ;  /* 0x000000ffff3f7224 */ /* 0x000fe400078e0057 */
[----:B------:R3:W-:Y:S01]  /*6100*/  STL.64 [R1+0x978], R58 ;  /* 0x0009783a01007387 */ /* 0x0007e20000100a00 */
[----:B------:R-:W-:-:S02]  /*6110*/  IMAD.MOV.U32 R71, RZ, RZ, R97 ;  /* 0x000000ffff477224 */ /* 0x000fc400078e0061 */
[----:B------:R-:W-:-:S04]  /*6120*/  IMAD.WIDE R84, R86, 0x4, R108 ;  /* 0x0000000456547825 */ /* 0x000fc800078e026c */
[----:B-1----:R-:W-:Y:S01]  /*6130*/  IMAD.WIDE R46, R56, 0x4, R16 ;  /* 0x00000004382e7825 */ /* 0x002fe200078e0210 */
[----:B--2---:R-:W-:-:S03]  /*6140*/  MOV R61, R89 ;  /* 0x00000059003d7202 */ /* 0x004fc60000000f00 */
[--C-:B------:R-:W-:Y:S01]  /*6150*/  IMAD.WIDE R56, R55, 0x4, R16.reuse ;  /* 0x0000000437387825 */ /* 0x100fe200078e0210 */
[----:B------:R1:W-:Y:S01]  /*6160*/  STL.64 [R1+0x958], R46 ;  /* 0x0009582e01007387 */ /* 0x0003e20000100a00 */
[----:B---3--:R-:W-:Y:S02]  /*6170*/  MOV R58, R90 ;  /* 0x0000005a003a7202 */ /* 0x008fe40000000f00 */
[----:B------:R-:W-:Y:S01]  /*6180*/  IMAD.WIDE R54, R54, 0x4, R16 ;  /* 0x0000000436367825 */ /* 0x000fe200078e0210 */
[----:B------:R2:W-:Y:S03]  /*6190*/  STL.64 [R1+0xa60], R56 ;  /* 0x000a603801007387 */ /* 0x0005e60000100a00 */
[----:B------:R-:W-:Y:S01]  /*61a0*/  IMAD.WIDE R86, R86, 0x4, R82 ;  /* 0x0000000456567825 */ /* 0x000fe200078e0252 */
[----:B------:R3:W-:Y:S03]  /*61b0*/  STL.64 [R1+0xb38], R54 ;  /* 0x000b383601007387 */ /* 0x0007e60000100a00 */
[----:B------:R-:W-:-:S02]  /*61c0*/  IMAD.MOV.U32 R60, RZ, RZ, R88 ;  /* 0x000000ffff3c7224 */ /* 0x000fc400078e0058 */
[----:B-1----:R-:W-:Y:S01]  /*61d0*/  IMAD.WIDE R46, R53, 0x4, R16 ;  /* 0x00000004352e7825 */ /* 0x002fe200078e0210 */
[----:B--2---:R-:W-:-:S03]  /*61e0*/  MOV R56, R122 ;  /* 0x0000007a00387202 */ /* 0x004fc60000000f00 */
[--C-:B------:R-:W-:Y:S01]  /*61f0*/  IMAD.WIDE R52, R52, 0x4, R16.reuse ;  /* 0x0000000434347825 */ /* 0x100fe200078e0210 */
[----:B------:R1:W-:Y:S03]  /*6200*/  STL.64 [R1+0xb18], R46 ;  /* 0x000b182e01007387 */ /* 0x0003e60000100a00 */
[----:B---3--:R-:W-:Y:S01]  /*6210*/  IMAD.WIDE R54, R51, 0x4, R16 ;  /* 0x0000000433367825 */ /* 0x008fe200078e0210 */
[----:B------:R2:W-:Y:S03]  /*6220*/  STL.64 [R1+0xaf8], R52 ;  /* 0x000af83401007387 */ /* 0x0005e60000100a00 */
[C---:B------:R-:W-:Y:S01]  /*6230*/  IMAD.SHL.U32 R88, R66.reuse, 0x8, RZ ;  /* 0x0000000842587824 */ /* 0x040fe200078e00ff */
[----:B------:R3:W-:Y:S01]  /*6240*/  STL.64 [R1+0xad8], R54 ;  /* 0x000ad83601007387 */ /* 0x0007e20000100a00 */
[----:B------:R-:W-:-:S02]  /*6250*/  IMAD R90, R66, 0xc, RZ ;  /* 0x0000000c425a7824 */ /* 0x000fc400078e02ff */
[----:B------:R-:W-:Y:S02]  /*6260*/  IMAD.MOV.U32 R59, RZ, RZ, R91 ;  /* 0x000000ffff3b7224 */ /* 0x000fe400078e005b */
[----:B-1----:R-:W-:-:S04]  /*6270*/  IMAD.WIDE R46, R50, 0x4, R16 ;  /* 0x00000004322e7825 */ /* 0x002fc800078e0210 */
[--C-:B--2---:R-:W-:Y:S01]  /*6280*/  IMAD.WIDE R52, R49, 0x4, R16.reuse ;  /* 0x0000000431347825 */ /* 0x104fe200078e0210 */
[----:B------:R1:W-:Y:S01]  /*6290*/  STL.64 [R1+0xab8], R46 ;  /* 0x000ab82e01007387 */ /* 0x0003e20000100a00 */
[----:B---3--:R-:W-:Y:S02]  /*62a0*/  MOV R55, R121 ;  /* 0x0000007900377202 */ /* 0x008fe40000000f00 */
[--C-:B------:R-:W-:Y:S01]  /*62b0*/  IMAD.WIDE R50, R48, 0x4, R16.reuse ;  /* 0x0000000430327825 */ /* 0x100fe200078e0210 */
[----:B------:R-:W-:Y:S03]  /*62c0*/  STL.64 [R1+0xa88], R52 ;  /* 0x000a883401007387 */ /* 0x000fe60000100a00 */
[----:B------:R-:W-:Y:S01]  /*62d0*/  IMAD.WIDE R48, R44, 0x4, R16 ;  /* 0x000000042c307825 */ /* 0x000fe200078e0210 */
[----:B------:R2:W-:Y:S03]  /*62e0*/  STL.64 [R1+0xa68], R50 ;  /* 0x000a683201007387 */ /* 0x0005e60000100a00 */
[----:B------:R-:W-:-:S04]  /*62f0*/  IMAD.WIDE R124, R96, 0x4, R108 ;  /* 0x00000004607c7825 */ /* 0x000fc800078e026c */
[----:B-1----:R-:W-:-:S04]  /*6300*/  IMAD.WIDE R46, R45, 0x4, R16 ;  /* 0x000000042d2e7825 */ /* 0x002fc800078e0210 */
[----:B------:R-:W-:Y:S01]  /*6310*/  IMAD.WIDE R44, R41, 0x4, R16 ;  /* 0x00000004292c7825 */ /* 0x000fe200078e0210 */
[----:B------:R1:W-:Y:S01]  /*6320*/  STL.64 [R1+0xb80], R46 ;  /* 0x000b802e01007387 */ /* 0x0003e20000100a00 */
[----:B--2---:R-:W-:Y:S02]  /*6330*/  MOV R50, R106 ;  /* 0x0000006a00327202 */ /* 0x004fe40000000f00 */
[----:B------:R-:W-:Y:S01]  /*6340*/  IMAD.WIDE R96, R96, 0x4, R82 ;  /* 0x0000000460607825 */ /* 0x000fe200078e0252 */
[----:B------:R2:W-:Y:S01]  /*6350*/  STL.64 [R1+0xb90], R48 ;  /* 0x000b903001007387 */ /* 0x0005e20000100a00 */
[----:B------:R-:W-:Y:S02]  /*6360*/  SHF.L.U32 R106, R66, 0x5, RZ ;  /* 0x00000005426a7819 */ /* 0x000fe400000006ff */
[----:B------:R-:W-:Y:S01]  /*6370*/  IMAD.MOV.U32 R51, RZ, RZ, R107 ;  /* 0x000000ffff337224 */ /* 0x000fe200078e006b */
[----:B------:R3:W-:Y:S01]  /*6380*/  STL.64 [R1+0xbd8], R44 ;  /* 0x000bd82c01007387 */ /* 0x0007e20000100a00 */
[----:B------:R-:W-:-:S02]  /*6390*/  IMAD.MOV.U32 R64, RZ, RZ, R110 ;  /* 0x000000ffff407224 */ /* 0x000fc400078e006e */
[----:B------:R-:W-:Y:S02]  /*63a0*/  IMAD R110, R66, 0x24, RZ ;  /* 0x00000024426e7824 */ /* 0x000fe400078e02ff */
[----:B-1----:R-:W-:Y:S01]  /*63b0*/  IMAD.WIDE R46, R42, 0x4, R16 ;  /* 0x000000042a2e7825 */ /* 0x002fe200078e0210 */
[----:B--2---:R-:W-:-:S03]  /*63c0*/  MOV R49, R117 ;  /* 0x0000007500317202 */ /* 0x004fc60000000f00 */
[--C-:B------:R-:W-:Y:S01]  /*63d0*/  IMAD.WIDE R42, R43, 0x4, R16.reuse ;  /* 0x000000042b2a7825 */ /* 0x100fe200078e0210 */
[----:B------:R1:W-:Y:S03]  /*63e0*/  STL.64 [R1+0xbd0], R46 ;  /* 0x000bd02e01007387 */ /* 0x0003e60000100a00 */
[--C-:B---3--:R-:W-:Y:S01]  /*63f0*/  IMAD.WIDE R44, R40, 0x4, R16.reuse ;  /* 0x00000004282c7825 */ /* 0x108fe200078e0210 */
[----:B------:R2:W-:Y:S03]  /*6400*/  STL.64 [R1+0xbb0], R42 ;  /* 0x000bb02a01007387 */ /* 0x0005e60000100a00 */
[----:B------:R-:W-:Y:S01]  /*6410*/  IMAD.WIDE R40, R39, 0x4, R16 ;  /* 0x0000000427287825 */ /* 0x000fe200078e0210 */
[----:B------:R-:W-:Y:S03]  /*6420*/  STL.64 [R1+0xba8], R44 ;  /* 0x000ba82c01007387 */ /* 0x000fe60000100a00 */
[----:B------:R-:W-:Y:S01]  /*6430*/  IMAD.MOV.U32 R48, RZ, RZ, R116 ;  /* 0x000000ffff307224 */ /* 0x000fe200078e0074 */
[----:B------:R3:W-:Y:S01]  /*6440*/  STL.64 [R1+0xba0], R40 ;  /* 0x000ba02801007387 */ /* 0x0007e20000100a00 */
[----:B-1----:R-:W-:-:S02]  /*6450*/  IMAD.MOV.U32 R46, RZ, RZ, R92 ;  /* 0x000000ffff2e7224 */ /* 0x002fc400078e005c */
[----:B------:R-:W-:Y:S02]  /*6460*/  IMAD.MOV.U32 R47, RZ, RZ, R93 ;  /* 0x000000ffff2f7224 */ /* 0x000fe400078e005d */
[----:B--2---:R-:W-:-:S04]  /*6470*/  IMAD.WIDE R42, R38, 0x4, R16 ;  /* 0x00000004262a7825 */ /* 0x004fc800078e0210 */
[--C-:B------:R-:W-:Y:S01]  /*6480*/  IMAD.WIDE R38, R5, 0x4, R16.reuse ;  /* 0x0000000405267825 */ /* 0x100fe200078e0210 */
[----:B------:R1:W-:Y:S03]  /*6490*/  STL.64 [R1+0xb98], R42 ;  /* 0x000b982a01007387 */ /* 0x0003e60000100a00 */
[--C-:B---3--:R-:W-:Y:S01]  /*64a0*/  IMAD.WIDE R40, R15, 0x4, R16.reuse ;  /* 0x000000040f287825 */ /* 0x108fe200078e0210 */
[----:B------:R2:W-:Y:S03]  /*64b0*/  STL.64 [R1+0xbb8], R38 ;  /* 0x000bb82601007387 */ /* 0x0005e60000100a00 */
[----:B------:R-:W-:Y:S01]  /*64c0*/  IMAD.WIDE R4, R4, 0x4, R16 ;  /* 0x0000000404047825 */ /* 0x000fe200078e0210 */
[----:B------:R3:W-:Y:S03]  /*64d0*/  STL.64 [R1+0xbe8], R40 ;  /* 0x000be82801007387 */ /* 0x0007e60000100a00 */
[----:B------:R-:W-:-:S04]  /*64e0*/  IMAD.WIDE R92, R88, 0x4, R108 ;  /* 0x00000004585c7825 */ /* 0x000fc800078e026c */
[----:B-1----:R-:W-:-:S04]  /*64f0*/  IMAD.WIDE R42, R30, 0x4, R16 ;  /* 0x000000041e2a7825 */ /* 0x002fc800078e0210 */
[--C-:B--2---:R-:W-:Y:S01]  /*6500*/  IMAD.WIDE R38, R14, 0x4, R16.reuse ;  /* 0x000000040e267825 */ /* 0x104fe200078e0210 */
[----:B------:R1:W-:Y:S03]  /*6510*/  STL.64 [R1+0xc20], R42 ;  /* 0x000c202a01007387 */ /* 0x0003e60000100a00 */
[--C-:B---3--:R-:W-:Y:S01]  /*6520*/  IMAD.WIDE R40, R3, 0x4, R16.reuse ;  /* 0x0000000403287825 */ /* 0x108fe200078e0210 */
[----:B------:R2:W-:Y:S01]  /*6530*/  STL.64 [R1+0xc18], R38 ;  /* 0x000c182601007387 */ /* 0x0005e20000100a00 */
[----:B------:R-:W-:Y:S02]  /*6540*/  IADD3 R3, R79, -0xd, RZ ;  /* 0xfffffff34f037810 */ /* 0x000fe40007ffe0ff */
[----:B------:R-:W-:Y:S01]  /*6550*/  IMAD.WIDE R14, R13, 0x4, R16 ;  /* 0x000000040d0e7825 */ /* 0x000fe200078e0210 */
[----:B------:R3:W-:Y:S01]  /*6560*/  STL.64 [R1+0xc08], R40 ;  /* 0x000c082801007387 */ /* 0x0007e20000100a00 */
[----:B------:R-:W-:-:S02]  /*6570*/  ISETP.GE.U32.AND P0, PT, R3, 0x7fffff74, PT ;  /* 0x7fffff740300780c */ /* 0x000fc40003f06070 */
[----:B------:R-:W-:Y:S01]  /*6580*/  VIADD R3, R81, 0xffffffeb ;  /* 0xffffffeb51037836 */ /* 0x000fe20000000000 */
[----:B------:R4:W-:Y:S01]  /*6590*/  STL.64 [R1+0xbf0], R14 ;  /* 0x000bf00e01007387 */ /* 0x0009e20000100a00 */
[----:B------:R-:W-:Y:S01]  /*65a0*/  IMAD.WIDE R88, R88, 0x4, R82 ;  /* 0x0000000458587825 */ /* 0x000fe200078e0252 */
[----:B-1----:R-:W-:Y:S02]  /*65b0*/  MOV R42, R114 ;  /* 0x00000072002a7202 */ /* 0x002fe40000000f00 */
[----:B------:R-:W-:Y:S01]  /*65c0*/  ISETP.GE.U32.AND P2, PT, R3, 0x7fffff6c, PT ;  /* 0x7fffff6c0300780c */ /* 0x000fe20003f46070 */
[--C-:B--2---:R-:W-:Y:S01]  /*65d0*/  IMAD.WIDE R38, R19, 0x4, R16.reuse ;  /* 0x0000000413267825 */ /* 0x104fe200078e0210 */
[----:B------:R-:W1:Y:S03]  /*65e0*/  LDC R3, c[0x0][0x230] ;  /* 0x00008c00ff037b82 */ /* 0x000e660000000800 */
[--C-:B---3--:R-:W-:Y:S01]  /*65f0*/  IMAD.WIDE R40, R34, 0x4, R16.reuse ;  /* 0x0000000422287825 */ /* 0x108fe200078e0210 */
[----:B------:R2:W-:Y:S03]  /*6600*/  STL.64 [R1+0xbe0], R38 ;  /* 0x000be02601007387 */ /* 0x0005e60000100a00 */
[--C-:B----4-:R-:W-:Y:S01]  /*6610*/  IMAD.WIDE R14, R32, 0x4, R16.reuse ;  /* 0x00000004200e7825 */ /* 0x110fe200078e0210 */
[----:B------:R3:W-:Y:S01]  /*6620*/  STL.64 [R1+0xbc8], R40 ;  /* 0x000bc82801007387 */ /* 0x0007e20000100a00 */
[----:B------:R-:W4:Y:S02]  /*6630*/  LDC R32, c[0x0][0x230] ;  /* 0x00008c00ff207b82 */ /* 0x000f240000000800 */
[----:B------:R-:W-:Y:S01]  /*6640*/  IMAD.WIDE R18, R18, 0x4, R16 ;  /* 0x0000000412127825 */ /* 0x000fe200078e0210 */
[----:B------:R3:W-:Y:S03]  /*6650*/  STL.64 [R1+0xc00], R14 ;  /* 0x000c000e01007387 */ /* 0x0007e60000100a00 */
[----:B------:R-:W-:-:S04]  /*6660*/  IMAD.WIDE R116, R90, 0x4, R108 ;  /* 0x000000045a747825 */ /* 0x000fc800078e026c */
[----:B--2---:R-:W-:-:S04]  /*6670*/  IMAD.WIDE R38, R22, 0x4, R16 ;  /* 0x0000000416267825 */ /* 0x004fc800078e0210 */
[--C-:B---3--:R-:W-:Y:S01]  /*6680*/  IMAD.WIDE R40, R9, 0x4, R16.reuse ;  /* 0x0000000409287825 */ /* 0x108fe200078e0210 */
[----:B------:R2:W-:Y:S03]  /*6690*/  STL.64 [R1+0xc30], R38 ;  /* 0x000c302601007387 */ /* 0x0005e60000100a00 */
[----:B------:R-:W-:Y:S01]  /*66a0*/  IMAD.WIDE R14, R21, 0x4, R16 ;  /* 0x00000004150e7825 */ /* 0x000fe200078e0210 */
[----:B------:R3:W-:Y:S03]  /*66b0*/  STL.64 [R1+0xc60], R40 ;  /* 0x000c602801007387 */ /* 0x0007e60000100a00 */
[----:B------:R-:W-:Y:S01]  /*66c0*/  IMAD.WIDE R90, R90, 0x4, R82 ;  /* 0x000000045a5a7825 */ /* 0x000fe200078e0252 */
[----:B------:R1:W-:Y:S03]  /*66d0*/  STL.64 [R1+0xc58], R14 ;  /* 0x000c580e01007387 */ /* 0x0003e60000100a00 */
[----:B------:R-:W-:-:S02]  /*66e0*/  IMAD.MOV.U32 R44, RZ, RZ, R104 ;  /* 0x000000ffff2c7224 */ /* 0x000fc400078e0068 */
[----:B--2---:R-:W-:Y:S01]  /*66f0*/  IMAD.WIDE R38, R10, 0x4, R16 ;  /* 0x000000040a267825 */ /* 0x004fe200078e0210 */
[----:B---3--:R-:W-:-:S03]  /*6700*/  MOV R41, R103 ;  /* 0x0000006700297202 */ /* 0x008fc60000000f00 */
[----:B------:R-:W-:Y:S01]  /*6710*/  IMAD.MOV.U32 R45, RZ, RZ, R105 ;  /* 0x000000ffff2d7224 */ /* 0x000fe200078e0069 */
[----:B------:R2:W-:Y:S01]  /*6720*/  STL.64 [R1+0xc50], R38 ;  /* 0x000c502601007387 */ /* 0x0005e20000100a00 */
[----:B------:R-:W-:Y:S02]  /*6730*/  IMAD.MOV.U32 R40, RZ, RZ, R102 ;  /* 0x000000ffff287224 */ /* 0x000fe400078e0066 */
[--C-:B-1----:R-:W-:Y:S01]  /*6740*/  IMAD.WIDE R14, R31, 0x4, R16.reuse ;  /* 0x000000041f0e7825 */ /* 0x102fe200078e0210 */
[----:B------:R1:W-:Y:S03]  /*6750*/  STL.64 [R1+0xc38], R18 ;  /* 0x000c381201007387 */ /* 0x0003e60000100a00 */
[----:B------:R-:W-:Y:S01]  /*6760*/  IMAD.WIDE R30, R35, 0x4, R16 ;  /* 0x00000004231e7825 */ /* 0x000fe200078e0210 */
[----:B------:R3:W-:Y:S03]  /*6770*/  STL.64 [R1+0xc28], R14 ;  /* 0x000c280e01007387 */ /* 0x0007e60000100a00 */
[----:B------:R-:W-:Y:S01]  /*6780*/  IMAD R102, R66, 0x1c, RZ ;  /* 0x0000001c42667824 */ /* 0x000fe200078e02ff */
[----:B------:R-:W-:Y:S01]  /*6790*/  STL.64 [R1+0xc10], R30 ;  /* 0x000c101e01007387 */ /* 0x000fe20000100a00 */
[----:B--2---:R-:W-:-:S02]  /*67a0*/  IMAD.MOV.U32 R38, RZ, RZ, R100 ;  /* 0x000000ffff267224 */ /* 0x004fc400078e0064 */
[----:B------:R-:W-:Y:S02]  /*67b0*/  IMAD R100, R66, 0x18, RZ ;  /* 0x0000001842647824 */ /* 0x000fe400078e02ff */
[----:B-1----:R-:W-:-:S04]  /*67c0*/  IMAD.WIDE R18, R24, 0x4, R16 ;  /* 0x0000000418127825 */ /* 0x002fc800078e0210 */
[--C-:B---3--:R-:W-:Y:S01]  /*67d0*/  IMAD.WIDE R14, R25, 0x4, R16.reuse ;  /* 0x00000004190e7825 */ /* 0x108fe200078e0210 */
[----:B------:R1:W-:Y:S03]  /*67e0*/  STL.64 [R1+0xc48], R18 ;  /* 0x000c481201007387 */ /* 0x0003e60000100a00 */
[----:B------:R-:W-:Y:S01]  /*67f0*/  IMAD.WIDE R24, R28, 0x4, R16 ;  /* 0x000000041c187825 */ /* 0x000fe200078e0210 */
[----:B------:R2:W-:Y:S01]  /*6800*/  STL.64 [R1+0xc70], R14 ;  /* 0x000c700e01007387 */ /* 0x0005e20000100a00 */
[----:B------:R-:W3:Y:S02]  /*6810*/  LDC R28, c[0x0][0x230] ;  /* 0x00008c00ff1c7b82 */ /* 0x000ee40000000800 */
[----:B------:R-:W-:Y:S01]  /*6820*/  IMAD.MOV.U32 R39, RZ, RZ, R101 ;  /* 0x000000ffff277224 */ /* 0x000fe200078e0065 */
[----:B------:R-:W-:Y:S01]  /*6830*/  STL.64 [R1+0xca0], R24 ;  /* 0x000ca01801007387 */ /* 0x000fe20000100a00 */
[----:B------:R-:W-:-:S04]  /*6840*/  IMAD.WIDE R104, R100, 0x4, R108 ;  /* 0x0000000464687825 */ /* 0x000fc800078e026c */
[----:B-1----:R-:W-:-:S04]  /*6850*/  IMAD.WIDE R18, R8, 0x4, R16 ;  /* 0x0000000408127825 */ /* 0x002fc800078e0210 */
[--C-:B--2---:R-:W-:Y:S01]  /*6860*/  IMAD.WIDE R14, R11, 0x4, R16.reuse ;  /* 0x000000040b0e7825 */ /* 0x104fe200078e0210 */
[----:B------:R1:W-:Y:S03]  /*6870*/  STL.64 [R1+0xcc8], R18 ;  /* 0x000cc81201007387 */ /* 0x0003e60000100a00 */
[--C-:B------:R-:W-:Y:S01]  /*6880*/  IMAD.WIDE R8, R26, 0x4, R16.reuse ;  /* 0x000000041a087825 */ /* 0x100fe200078e0210 */
[----:B------:R2:W-:Y:S03]  /*6890*/  STL.64 [R1+0xcc0], R14 ;  /* 0x000cc00e01007387 */ /* 0x0005e60000100a00 */
[----:B------:R-:W-:Y:S01]  /*68a0*/  IMAD.WIDE R10, R33, 0x4, R16 ;  /* 0x00000004210a7825 */ /* 0x000fe200078e0210 */
[----:B------:R4:W-:Y:S03]  /*68b0*/  STL.64 [R1+0xcb0], R8 ;  /* 0x000cb00801007387 */ /* 0x0009e60000100a00 */
[----:B------:R-:W-:Y:S01]  /*68c0*/  IMAD.WIDE R100, R100, 0x4, R82 ;  /* 0x0000000464647825 */ /* 0x000fe200078e0252 */
[----:B------:R4:W-:Y:S01]  /*68d0*/  STL.64 [R1+0xca8], R10 ;  /* 0x000ca80a01007387 */ /* 0x0009e20000100a00 */
[----:B-1----:R-:W-:-:S02]  /*68e0*/  MOV R19, R113 ;  /* 0x0000007100137202 */ /* 0x002fc40000000f00 */
[----:B------:R-:W-:Y:S02]  /*68f0*/  IMAD.WIDE R132, R102, 0x4, R108 ;  /* 0x0000000466847825 */ /* 0x000fe400078e026c */
[----:B------:R-:W-:Y:S02]  /*6900*/  MOV R35, R19 ;  /* 0x0000001300237202 */ /* 0x000fe40000000f00 */
[--C-:B--2---:R-:W-:Y:S02]  /*6910*/  IMAD.WIDE R14, R36, 0x4, R16.reuse ;  /* 0x00000004240e7825 */ /* 0x104fe400078e0210 */
[----:B------:R-:W1:Y:S02]  /*6920*/  LDC R36, c[0x0][0x230] ;  /* 0x00008c00ff247b82 */ /* 0x000e640000000800 */
[--C-:B----4-:R-:W-:Y:S01]  /*6930*/  IMAD.WIDE R8, R23, 0x4, R16.reuse ;  /* 0x0000000417087825 */ /* 0x110fe200078e0210 */
[----:B------:R2:W-:Y:S03]  /*6940*/  STL.64 [R1+0xc98], R14 ;  /* 0x000c980e01007387 */ /* 0x0005e60000100a00 */
[----:B------:R-:W-:Y:S01]  /*6950*/  IMAD.WIDE R10, R27, 0x4, R16 ;  /* 0x000000041b0a7825 */ /* 0x000fe200078e0210 */
[----:B------:R4:W-:Y:S03]  /*6960*/  STL.64 [R1+0xcb8], R8 ;  /* 0x000cb80801007387 */ /* 0x0009e60000100a00 */
[----:B------:R-:W-:Y:S01]  /*6970*/  IMAD.WIDE R102, R102, 0x4, R82 ;  /* 0x0000000466667825 */ /* 0x000fe200078e0252 */
[----:B------:R3:W-:Y:S03]  /*6980*/  STL.64 [R1+0xcd8], R10 ;  /* 0x000cd80a01007387 */ /* 0x0007e60000100a00 */
[----:B------:R-:W-:-:S02]  /*6990*/  IMAD.MOV.U32 R18, RZ, RZ, R112 ;  /* 0x000000ffff127224 */ /* 0x000fc400078e0070 */
[--C-:B--2---:R-:W-:Y:S02]  /*69a0*/  IMAD.WIDE R14, R20, 0x4, R16.reuse ;  /* 0x00000004140e7825 */ /* 0x104fe400078e0210 */
[----:B------:R-:W2:Y:S02]  /*69b0*/  LDC R20, c[0x0][0x230] ;  /* 0x00008c00ff147b82 */ /* 0x000ea40000000800 */
[--C-:B----4-:R-:W-:Y:S01]  /*69c0*/  IMAD.WIDE R8, R12, 0x4, R16.reuse ;  /* 0x000000040c087825 */ /* 0x110fe200078e0210 */
[----:B------:R4:W-:Y:S03]  /*69d0*/  STL.64 [R1+0xcf8], R14 ;  /* 0x000cf80e01007387 */ /* 0x0009e60000100a00 */
[----:B---3--:R-:W-:Y:S01]  /*69e0*/  IMAD.WIDE R10, R29, 0x4, R16 ;  /* 0x000000041d0a7825 */ /* 0x008fe200078e0210 */
[----:B------:R3:W-:Y:S03]  /*69f0*/  STL.64 [R1+0xda8], R8 ;  /* 0x000da80801007387 */ /* 0x0007e60000100a00 */
[C---:B------:R-:W-:Y:S01]  /*6a00*/  IMAD.WIDE R112, R106.reuse, 0x4, R108 ;  /* 0x000000046a707825 */ /* 0x040fe200078e026c */
[----:B------:R-:W-:Y:S03]  /*6a10*/  STL.64 [R1+0xdc8], R10 ;  /* 0x000dc80a01007387 */ /* 0x000fe60000100a00 */
[----:B------:R-:W-:Y:S01]  /*6a20*/  IMAD.WIDE R106, R106, 0x4, R82 ;  /* 0x000000046a6a7825 */ /* 0x000fe200078e0252 */
[----:B------:R1:W-:Y:S01]  /*6a30*/  STL.64 [R1+0xdc0], R4 ;  /* 0x000dc00401007387 */ /* 0x0003e20000100a00 */
[----:B----4-:R-:W-:-:S02]  /*6a40*/  MOV R14, R98 ;  /* 0x00000062000e7202 */ /* 0x010fc40000000f00 */
[----:B------:R-:W-:Y:S02]  /*6a50*/  IMAD.MOV.U32 R15, RZ, RZ, R99 ;  /* 0x000000ffff0f7224 */ /* 0x000fe400078e0063 */
[----:B---3--:R-:W-:-:S04]  /*6a60*/  IMAD.WIDE R8, R6, 0x4, R16 ;  /* 0x0000000406087825 */ /* 0x008fc800078e0210 */
[----:B------:R-:W-:Y:S01]  /*6a70*/  IMAD.WIDE R6, R37, 0x4, R16 ;  /* 0x0000000425067825 */ /* 0x000fe200078e0210 */
[----:B------:R-:W-:Y:S01]  /*6a80*/  STL.64 [R1+0xdb0], R8 ;  /* 0x000db00801007387 */ /* 0x000fe20000100a00 */
[----:B------:R-:W3:Y:S02]  /*6a90*/  LDC R16, c[0x0][0x230] ;  /* 0x00008c00ff107b82 */ /* 0x000ee40000000800 */
[----:B-1----:R-:W-:Y:S01]  /*6aa0*/  VIADD R4, R78, 0xfffffff7 ;  /* 0xfffffff74e047836 */ /* 0x002fe20000000000 */
[----:B------:R1:W-:Y:S01]  /*6ab0*/  STL.64 [R1+0xda0], R6 ;  /* 0x000da00601007387 */ /* 0x0003e20000100a00 */
[----:B------:R-:W-:-:S03]  /*6ac0*/  IMAD.WIDE R98, R94, 0x4, R108 ;  /* 0x000000045e627825 */ /* 0x000fc600078e026c */
[----:B------:R-:W-:Y:S01]  /*6ad0*/  ISETP.GE.U32.AND P4, PT, R4, 0x7fffff78, PT ;  /* 0x7fffff780400780c */ /* 0x000fe20003f86070 */
[----:B------:R-:W4:Y:S01]  /*6ae0*/  LDC R5, c[0x0][0x230] ;  /* 0x00008c00ff057b82 */ /* 0x000f220000000800 */
[----:B------:R-:W-:Y:S01]  /*6af0*/  VIADD R4, R80, 0xffffffef ;  /* 0xffffffef50047836 */ /* 0x000fe20000000000 */
[----:B------:R2:W-:Y:S01]  /*6b00*/  STL.64 [R1+0x13e0], R84 ;  /* 0x0013e05401007387 */ /* 0x0005e20000100a00 */
[----:B------:R-:W-:-:S03]  /*6b10*/  IMAD.WIDE R94, R94, 0x4, R82 ;  /* 0x000000045e5e7825 */ /* 0x000fc600078e0252 */
[----:B------:R-:W-:Y:S01]  /*6b20*/  ISETP.GE.U32.AND P3, PT, R4, 0x7fffff70, PT ;  /* 0x7fffff700400780c */ /* 0x000fe20003f66070 */
[----:B-1----:R-:W-:Y:S01]  /*6b30*/  IMAD.SHL.U32 R7, R252, 0x4, RZ ;  /* 0x00000004fc077824 */ /* 0x002fe200078e00ff */
[----:B------:R-:W1:Y:S01]  /*6b40*/  LDC R6, c[0x0][0x230] ;  /* 0x00008c00ff067b82 */ /* 0x000e620000000800 */
[----:B------:R-:W-:Y:S01]  /*6b50*/  IMAD.MOV.U32 R65, RZ, RZ, R111 ;  /* 0x000000ffff417224 */ /* 0x000fe200078e006f */
[----:B------:R-:W-:Y:S01]  /*6b60*/  STL.64 [R1+0x13e8], R86 ;  /* 0x0013e85601007387 */ /* 0x000fe20000100a00 */
[----:B------:R-:W-:Y:S02]  /*6b70*/  VIADD R2, R7, UR4 ;  /* 0x0000000407027c36 */ /* 0x000fe40008000000 */
[C---:B------:R-:W-:Y:S01]  /*6b80*/  IMAD.WIDE R140, R110.reuse, 0x4, R108 ;  /* 0x000000046e8c7825 */ /* 0x040fe200078e026c */
[----:B------:R-:W-:Y:S02]  /*6b90*/  STL.64 [R1+0x13f0], R92 ;  /* 0x0013f05c01007387 */ /* 0x000fe40000100a00 */
[----:B------:R-:W2:Y:S01]  /*6ba0*/  LDC R4, c[0x0][0x230] ;  /* 0x00008c00ff047b82 */ /* 0x000ea20000000800 */
[----:B------:R-:W-:Y:S01]  /*6bb0*/  IMAD.WIDE R110, R110, 0x4, R82 ;  /* 0x000000046e6e7825 */ /* 0x000fe200078e0252 */
[----:B------:R-:W-:Y:S01]  /*6bc0*/  @!PT LDS RZ, [RZ] ;  /* 0x00000000fffff984 */ /* 0x000fe20000000800 */
[----:B------:R-:W-:Y:S01]  /*6bd0*/  @!PT LDS RZ, [RZ] ;  /* 0x00000000fffff984 */ /* 0x000fe20000000800 */
[----:B------:R-:W-:Y:S01]  /*6be0*/  @!PT LDS RZ, [RZ] ;  /* 0x00000000fffff984 */ /* 0x000fe20000000800 */
[----:B------:R-:W-:Y:S03]  /*6bf0*/  LDGSTS.E [R2], desc[UR8][R108.64], !P5 ;  /* 0x000000006c027fae */ /* 0x000fe6000e921848 */
[----:B------:R-:W-:Y:S01]  /*6c00*/  IMAD R114, R66, 0x28, RZ ;  /* 0x0000002842727824 */ /* 0x000fe200078e02ff */
[----:B------:R-:W-:Y:S01]  /*6c10*/  LDGSTS.E [R2+0x80], desc[UR8][R82.64], !P5 ;  /* 0x0008000052027fae */ /* 0x000fe2000e921848 */
[----:B------:R-:W-:Y:S01]  /*6c20*/  IMAD.MOV.U32 R54, RZ, RZ, R120 ;  /* 0x000000ffff367224 */ /* 0x000fe200078e0078 */
[----:B------:R-:W3:Y:S01]  /*6c30*/  LDC R8, c[0x0][0x230] ;  /* 0x00008c00ff087b82 */ /* 0x000ee20000000800 */
[----:B----4-:R-:W-:Y:S01]  /*6c40*/  VIADD R0, R5, 0xffffffe3 ;  /* 0xffffffe305007836 */ /* 0x010fe20000000000 */
[----:B------:R4:W-:Y:S01]  /*6c50*/  LDGSTS.E [R2+0x400], desc[UR8][R84.64], !P1 ;  /* 0x0040000054027fae */ /* 0x0009e2000c921848 */
[----:B------:R-:W-:-:S02]  /*6c60*/  IMAD.MOV.U32 R52, RZ, RZ, R118 ;  /* 0x000000ffff347224 */ /* 0x000fc400078e0076 */
[----:B------:R-:W-:Y:S01]  /*6c70*/  IMAD.MOV.U32 R43, RZ, RZ, R115 ;  /* 0x000000ffff2b7224 */ /* 0x000fe200078e0073 */
[----:B------:R-:W-:Y:S01]  /*6c80*/  ISETP.GE.U32.AND P5, PT, R0, 0x7fffff64, PT ;  /* 0x7fffff640000780c */ /* 0x000fe20003fa6070 */
[----:B------:R-:W-:Y:S01]  /*6c90*/  LDGSTS.E [R2+0x480], desc[UR8][R86.64], !P1 ;  /* 0x0048000056027fae */ /* 0x000fe2000c921848 */
[----:B------:R-:W4:Y:S01]  /*6ca0*/  LDC R5, c[0x0][0x230] ;  /* 0x00008c00ff057b82 */ /* 0x000f220000000800 */
[----:B-1----:R-:W-:Y:S01]  /*6cb0*/  IADD3 R0, R6, -0x21, RZ ;  /* 0xffffffdf06007810 */ /* 0x002fe20007ffe0ff */
[----:B------:R-:W-:Y:S01]  /*6cc0*/  IMAD.WIDE R120, R114, 0x4, R108 ;  /* 0x0000000472787825 */ /* 0x000fe200078e026c */
[----:B------:R-:W-:Y:S02]  /*6cd0*/  LDGSTS.E [R2+0x800], desc[UR8][R92.64], !P4 ;  /* 0x008000005c027fae */ /* 0x000fe4000e121848 */
[----:B------:R-:W-:Y:S01]  /*6ce0*/  ISETP.GE.U32.AND P1, PT, R0, 0x7fffff60, PT ;  /* 0x7fffff600000780c */ /* 0x000fe20003f26070 */
[----:B------:R-:W-:Y:S01]  /*6cf0*/  VIADD R0, R3, 0xffffffdb ;  /* 0xffffffdb03007836 */ /* 0x000fe20000000000 */
[----:B------:R-:W-:Y:S01]  /*6d00*/  LDGSTS.E [R2+0x880], desc[UR8][R88.64], !P4 ;  /* 0x0088000058027fae */ /* 0x000fe2000e121848 */
[----:B------:R-:W1:Y:S01]  /*6d10*/  LDC R6, c[0x0][0x230] ;  /* 0x00008c00ff067b82 */ /* 0x000e620000000800 */
[----:B------:R-:W-:-:S02]  /*6d20*/  IMAD.WIDE R114, R114, 0x4, R82 ;  /* 0x0000000472727825 */ /* 0x000fc400078e0252 */
[----:B------:R-:W-:Y:S01]  /*6d30*/  ISETP.GE.U32.AND P4, PT, R0, 0x7fffff5c, PT ;  /* 0x7fffff5c0000780c */ /* 0x000fe20003f86070 */
[----:B------:R3:W-:Y:S01]  /*6d40*/  LDGSTS.E [R2+0xc00], desc[UR8][R116.64], !P0 ;  /* 0x00c0000074027fae */ /* 0x0007e2000c121848 */
[----:B--2---:R-:W-:Y:S02]  /*6d50*/  VIADD R0, R4, 0xffffffd7 ;  /* 0xffffffd704007836 */ /* 0x004fe40000000000 */
[----:B------:R-:W-:Y:S01]  /*6d60*/  IMAD R118, R66, 0x2c, RZ ;  /* 0x0000002c42767824 */ /* 0x000fe200078e02ff */
[----:B------:R-:W2:Y:S01]  /*6d70*/  LDC R3, c[0x0][0x230] ;  /* 0x00008c00ff037b82 */ /* 0x000ea20000000800 */
[----:B------:R3:W-:Y:S01]  /*6d80*/  LDGSTS.E [R2+0xc80], desc[UR8][R90.64], !P0 ;  /* 0x00c800005a027fae */ /* 0x0007e2000c121848 */
[----:B------:R-:W-:Y:S01]  /*6d90*/  ISETP.GE.U32.AND P0, PT, R0, 0x7fffff58, PT ;  /* 0x7fffff580000780c */ /* 0x000fe20003f06070 */
[----:B------:R-:W-:Y:S02]  /*6da0*/  IMAD.MOV.U32 R53, RZ, RZ, R119 ;  /* 0x000000ffff357224 */ /* 0x000fe400078e0077 */
[----:B------:R3:W-:Y:S01]  /*6db0*/  LDGSTS.E [R2+0x1000], desc[UR8][R98.64], !P3 ;  /* 0x0100000062027fae */ /* 0x0007e2000d921848 */
[----:B------:R-:W-:-:S02]  /*6dc0*/  IMAD.WIDE R148, R118, 0x4, R108 ;  /* 0x0000000476947825 */ /* 0x000fc400078e026c */
[----:B------:R-:W3:Y:S01]  /*6dd0*/  LDC R4, c[0x0][0x230] ;  /* 0x00008c00ff047b82 */ /* 0x000ee20000000800 */
[----:B------:R-:W-:Y:S01]  /*6de0*/  LDGSTS.E [R2+0x1080], desc[UR8][R94.64], !P3 ;  /* 0x010800005e027fae */ /* 0x000fe2000d921848 */
[----:B----4-:R-:W-:Y:S02]  /*6df0*/  VIADD R0, R5, 0xffffffd3 ;  /* 0xffffffd305007836 */ /* 0x010fe40000000000 */
[----:B------:R-:W-:Y:S01]  /*6e00*/  IMAD.WIDE R118, R118, 0x4, R82 ;  /* 0x0000000476767825 */ /* 0x000fe200078e0252 */
[----:B------:R4:W-:Y:S02]  /*6e10*/  LDGSTS.E [R2+0x1400], desc[UR8][R124.64], !P2 ;  /* 0x014000007c027fae */ /* 0x0009e4000d121848 */
[----:B------:R-:W-:Y:S01]  /*6e20*/  ISETP.GE.U32.AND P3, PT, R0, 0x7fffff54, PT ;  /* 0x7fffff540000780c */ /* 0x000fe20003f66070 */
[----:B------:R-:W4:Y:S01]  /*6e30*/  LDC R5, c[0x0][0x230] ;  /* 0x00008c00ff057b82 */ /* 0x000f220000000800 */
[----:B-1----:R-:W-:Y:S01]  /*6e40*/  VIADD R0, R6, 0xffffffcf ;  /* 0xffffffcf06007836 */ /* 0x002fe20000000000 */
[----:B------:R-:W-:Y:S01]  /*6e50*/  LDGSTS.E [R2+0x1480], desc[UR8][R96.64], !P2 ;  /* 0x0148000060027fae */ /* 0x000fe2000d121848 */
[----:B------:R-:W-:-:S02]  /*6e60*/  IMAD R122, R66, 0x30, RZ ;  /* 0x00000030427a7824 */ /* 0x000fc400078e02ff */
[----:B------:R-:W-:Y:S01]  /*6e70*/  IMAD.MOV.U32 R57, RZ, RZ, R123 ;  /* 0x000000ffff397224 */ /* 0x000fe200078e007b */
[----:B------:R-:W-:Y:S01]  /*6e80*/  ISETP.GE.U32.AND P2, PT, R0, 0x7fffff50, PT ;  /* 0x7fffff500000780c */ /* 0x000fe20003f46070 */
[----:B------:R1:W-:Y:S01]  /*6e90*/  LDGSTS.E [R2+0x1800], desc[UR8][R104.64], !P6 ;  /* 0x0180000068027fae */ /* 0x0003e2000f121848 */
[----:B------:R-:W1:Y:S01]  /*6ea0*/  LDC R6, c[0x0][0x230] ;  /* 0x00008c00ff067b82 */ /* 0x000e620000000800 */
[----:B--2---:R-:W-:Y:S02]  /*6eb0*/  VIADD R3, R3, 0xffffffcb ;  /* 0xffffffcb03037836 */ /* 0x004fe40000000000 */
[----:B---3--:R-:W-:Y:S01]  /*6ec0*/  VIADD R0, R8, 0xffffffc7 ;  /* 0xffffffc708007836 */ /* 0x008fe20000000000 */
[----:B------:R2:W-:Y:S01]  /*6ed0*/  LDGSTS.E [R2+0x1880], desc[UR8][R100.64], !P6 ;  /* 0x0188000064027fae */ /* 0x0005e2000f121848 */
[C---:B------:R-:W-:Y:S01]  /*6ee0*/  IMAD.WIDE R128, R122.reuse, 0x4, R108 ;  /* 0x000000047a807825 */ /* 0x040fe200078e026c */
[----:B------:R-:W-:Y:S02]  /*6ef0*/  ISETP.GE.U32.AND P6, PT, R3, 0x7fffff4c, PT ;  /* 0x7fffff4c0300780c */ /* 0x000fe40003fc6070 */
[----:B------:R-:W3:Y:S01]  /*6f00*/  LDC R3, c[0x0][0x230] ;  /* 0x00008c00ff037b82 */ /* 0x000ee20000000800 */
[----:B------:R2:W-:Y:S01]  /*6f10*/  LDGSTS.E [R2+0x1c00], desc[UR8][R132.64], !P5 ;  /* 0x01c0000084027fae */ /* 0x0005e2000e921848 */
[----:B------:R-:W-:-:S03]  /*6f20*/  IMAD.WIDE R122, R122, 0x4, R82 ;  /* 0x000000047a7a7825 */ /* 0x000fc600078e0252 */
[----:B------:R-:W-:Y:S01]  /*6f30*/  LDGSTS.E [R2+0x1c80], desc[UR8][R102.64], !P5 ;  /* 0x01c8000066027fae */ /* 0x000fe2000e921848 */
[----:B------:R-:W-:Y:S01]  /*6f40*/  ISETP.GE.U32.AND P5, PT, R0, 0x7fffff48, PT ;  /* 0x7fffff480000780c */ /* 0x000fe20003fa6070 */
[--C-:B------:R-:W-:Y:S01]  /*6f50*/  IMAD.WIDE R154, R154, 0x4, R82.reuse ;  /* 0x000000049a9a7825 */ /* 0x100fe200078e0252 */
[----:B------:R-:W-:Y:S01]  /*6f60*/  IADD3 R0, R4, -0x3d, RZ ;  /* 0xffffffc304007810 */ /* 0x000fe20007ffe0ff */
[----:B------:R2:W-:Y:S01]  /*6f70*/  LDGSTS.E [R2+0x2000], desc[UR8][R112.64], !P1 ;  /* 0x0200000070027fae */ /* 0x0005e2000c921848 */
[----:B------:R-:W2:Y:S01]  /*6f80*/  LDC R4, c[0x0][0x230] ;  /* 0x00008c00ff047b82 */ /* 0x000ea20000000800 */
[----:B------:R-:W-:Y:S02]  /*6f90*/  IMAD.WIDE R158, R158, 0x4, R82 ;  /* 0x000000049e9e7825 */ /* 0x000fe400078e0252 */
[----:B------:R-:W-:Y:S01]  /*6fa0*/  LDGSTS.E [R2+0x2080], desc[UR8][R106.64], !P1 ;  /* 0x020800006a027fae */ /* 0x000fe2000c921848 */
[----:B------:R-:W-:Y:S01]  /*6fb0*/  ISETP.GE.U32.AND P1, PT, R0, 0x7fffff44, PT ;  /* 0x7fffff440000780c */ /* 0x000fe20003f26070 */
[----:B----4-:R-:W-:-:S02]  /*6fc0*/  VIADD R0, R5, 0xffffffbf ;  /* 0xffffffbf05007836 */ /* 0x010fc40000000000 */
[----:B------:R4:W-:Y:S01]  /*6fd0*/  LDGSTS.E [R2+0x2400], desc[UR8][R140.64], !P4 ;  /* 0x024000008c027fae */ /* 0x0009e2000e121848 */
[----:B------:R-:W4:Y:S01]  /*6fe0*/  LDC R5, c[0x0][0x230] ;  /* 0x00008c00ff057b82 */ /* 0x000f220000000800 */
[--C-:B------:R-:W-:Y:S02]  /*6ff0*/  IMAD.WIDE R162, R162, 0x4, R82.reuse ;  /* 0x00000004a2a27825 */ /* 0x100fe400078e0252 */
[----:B------:R4:W-:Y:S01]  /*7000*/  LDGSTS.E [R2+0x2480], desc[UR8][R110.64], !P4 ;  /* 0x024800006e027fae */ /* 0x0009e2000e121848 */
[----:B------:R-:W-:Y:S01]  /*7010*/  ISETP.GE.U32.AND P4, PT, R0, 0x7fffff40, PT ;  /* 0x7fffff400000780c */ /* 0x000fe20003f86070 */
[----:B-1----:R-:W-:Y:S02]  /*7020*/  VIADD R0, R6, 0xffffffbb ;  /* 0xffffffbb06007836 */ /* 0x002fe40000000000 */
[----:B------:R-:W-:Y:S01]  /*7030*/  LDGSTS.E [R2+0x2800], desc[UR8][R120.64], !P0 ;  /* 0x0280000078027fae */ /* 0x000fe2000c121848 */
[----:B------:R-:W1:Y:S01]  /*7040*/  LDC R6, c[0x0][0x230] ;  /* 0x00008c00ff067b82 */ /* 0x000e620000000800 */
[----:B------:R-:W-:-:S02]  /*7050*/  IMAD.WIDE R166, R166, 0x4, R82 ;  /* 0x00000004a6a67825 */ /* 0x000fc400078e0252 */
[----:B------:R1:W-:Y:S01]  /*7060*/  LDGSTS.E [R2+0x2880], desc[UR8][R114.64], !P0 ;  /* 0x0288000072027fae */ /* 0x0003e2000c121848 */
[----:B------:R-:W-:Y:S01]  /*7070*/  ISETP.GE.U32.AND P0, PT, R0, 0x7fffff3c, PT ;  /* 0x7fffff3c0000780c */ /* 0x000fe20003f06070 */
[--C-:B------:R-:W-:Y:S01]  /*7080*/  IMAD.WIDE R170, R170, 0x4, R82.reuse ;  /* 0x00000004aaaa7825 */ /* 0x100fe200078e0252 */
[----:B---3--:R-:W-:Y:S01]  /*7090*/  IADD3 R0, R3, -0x49, RZ ;  /* 0xffffffb703007810 */ /* 0x008fe20007ffe0ff */
[----:B------:R-:W-:Y:S01]  /*70a0*/  LDGSTS.E [R2+0x2c00], desc[UR8][R148.64], !P3 ;  /* 0x02c0000094027fae */ /* 0x000fe2000d921848 */
[----:B------:R-:W3:Y:S01]  /*70b0*/  LDC R8, c[0x0][0x230] ;  /* 0x00008c00ff087b82 */ /* 0x000ee20000000800 */
[----:B------:R-:W-:Y:S02]  /*70c0*/  IMAD.WIDE R174, R174, 0x4, R82 ;  /* 0x00000004aeae7825 */ /* 0x000fe400078e0252 */
[----:B------:R3:W-:Y:S01]  /*70d0*/  LDGSTS.E [R2+0x2c80], desc[UR8][R118.64], !P3 ;  /* 0x02c8000076027fae */ /* 0x0007e2000d921848 */
[----:B------:R-:W-:Y:S01]  /*70e0*/  ISETP.GE.U32.AND P3, PT, R0, 0x7fffff38, PT ;  /* 0x7fffff380000780c */ /* 0x000fe20003f66070 */
[----:B--2---:R-:W-:-:S02]  /*70f0*/  VIADD R0, R4, 0xffffffb3 ;  /* 0xffffffb304007836 */ /* 0x004fc40000000000 */
[----:B------:R2:W-:Y:S01]  /*7100*/  LDGSTS.E [R2+0x3000], desc[UR8][R128.64], !P2 ;  /* 0x0300000080027fae */ /* 0x0005e2000d121848 */
[----:B------:R-:W2:Y:S01]  /*7110*/  LDC R4, c[0x0][0x230] ;  /* 0x00008c00ff047b82 */ /* 0x000ea20000000800 */
[----:B------:R-:W-:Y:S02]  /*7120*/  IMAD.WIDE R178, R178, 0x4, R82 ;  /* 0x00000004b2b27825 */ /* 0x000fe400078e0252 */
[----:B------:R-:W-:Y:S01]  /*7130*/  LDGSTS.E [R2+0x3080], desc[UR8][R122.64], !P2 ;  /* 0x030800007a027fae */ /* 0x000fe2000d121848 */
[----:B------:R-:W-:Y:S01]  /*7140*/  ISETP.GE.U32.AND P2, PT, R0, 0x7fffff34, PT ;  /* 0x7fffff340000780c */ /* 0x000fe20003f46070 */
[----:B----4-:R-:W-:Y:S02]  /*7150*/  VIADD R0, R5, 0xffffffaf ;  /* 0xffffffaf05007836 */ /* 0x010fe40000000000 */
[----:B------:R-:W-:Y:S01]  /*7160*/  LDGSTS.E [R2+0x3400], desc[UR8][R156.64], !P6 ;  /* 0x034000009c027fae */ /* 0x000fe2000f121848 */
[----:B------:R-:W4:Y:S01]  /*7170*/  LDC R5, c[0x0][0x230] ;  /* 0x00008c00ff057b82 */ /* 0x000f220000000800 */
[----:B-1----:R-:W-:-:S02]  /*7180*/  VIADD R3, R6, 0xffffffab ;  /* 0xffffffab06037836 */ /* 0x002fc40000000000 */
[----:B------:R-:W-:Y:S01]  /*7190*/  LDGSTS.E [R2+0x3480], desc[UR8][R126.64], !P6 ;  /* 0x034800007e027fae */ /* 0x000fe2000f121848 */
[----:B------:R-:W-:Y:S01]  /*71a0*/  ISETP.GE.U32.AND P6, PT, R0, 0x7fffff30, PT ;  /* 0x7fffff300000780c */ /* 0x000fe20003fc6070 */
[--C-:B------:R-:W-:Y:S02]  /*71b0*/  IMAD.WIDE R182, R182, 0x4, R82.reuse ;  /* 0x00000004b6b67825 */ /* 0x100fe400078e0252 */
[----:B------:R-:W-:Y:S01]  /*71c0*/  LDGSTS.E [R2+0x3800], desc[UR8][R136.64], !P5 ;  /* 0x0380000088027fae */ /* 0x000fe2000e921848 */
[----:B------:R-:W1:Y:S01]  /*71d0*/  LDC R9, c[0x0][0x230] ;  /* 0x00008c00ff097b82 */ /* 0x000e620000000800 */
[----:B---3--:R-:W-:Y:S02]  /*71e0*/  VIADD R0, R8, 0xffffffa7 ;  /* 0xffffffa708007836 */ /* 0x008fe40000000000 */
[----:B------:R3:W-:Y:S01]  /*71f0*/  LDGSTS.E [R2+0x3880], desc[UR8][R130.64], !P5 ;  /* 0x0388000082027fae */ /* 0x0007e2000e921848 */
[----:B------:R-:W-:Y:S01]  /*7200*/  ISETP.GE.U32.AND P5, PT, R3, 0x7fffff2c, PT ;  /* 0x7fffff2c0300780c */ /* 0x000fe20003fa6070 */
[----:B------:R-:W-:-:S02]  /*7210*/  IMAD.WIDE R186, R186, 0x4, R82 ;  /* 0x00000004baba7825 */ /* 0x000fc400078e0252 */
[----:B------:R-:W-:Y:S01]  /*7220*/  LDGSTS.E [R2+0x3c00], desc[UR8][R164.64], !P1 ;  /* 0x03c00000a4027fae */ /* 0x000fe2000c921848 */
[----:B------:R-:W3:Y:S01]  /*7230*/  LDC R3, c[0x0][0x230] ;  /* 0x00008c00ff037b82 */ /* 0x000ee20000000800 */
[--C-:B------:R-:W-:Y:S02]  /*7240*/  IMAD.WIDE R190, R190, 0x4, R82.reuse ;  /* 0x00000004bebe7825 */ /* 0x100fe400078e0252 */
[----:B------:R-:W-:Y:S01]  /*7250*/  LDGSTS.E [R2+0x3c80], desc[UR8][R134.64], !P1 ;  /* 0x03c8000086027fae */ /* 0x000fe2000c921848 */
[----:B------:R-:W-:Y:S01]  /*7260*/  ISETP.GE.U32.AND P1, PT, R0, 0x7fffff28, PT ;  /* 0x7fffff280000780c */ /* 0x000fe20003f26070 */
[--C-:B------:R-:W-:Y:S01]  /*7270*/  IMAD.WIDE R194, R194, 0x4, R82.reuse ;  /* 0x00000004c2c27825 */ /* 0x100fe200078e0252 */
[----:B--2---:R-:W-:Y:S01]  /*7280*/  IADD3 R0, R4, -0x5d, RZ ;  /* 0xffffffa304007810 */ /* 0x004fe20007ffe0ff */
[----:B------:R-:W-:Y:S01]  /*7290*/  LDGSTS.E [R2+0x4000], desc[UR8][R144.64], !P4 ;  /* 0x0400000090027fae */ /* 0x000fe2000e121848 */
[----:B------:R-:W2:Y:S01]  /*72a0*/  LDC R4, c[0x0][0x230] ;  /* 0x00008c00ff047b82 */ /* 0x000ea20000000800 */
[----:B------:R-:W-:-:S02]  /*72b0*/  IMAD.WIDE R198, R198, 0x4, R82 ;  /* 0x00000004c6c67825 */ /* 0x000fc400078e0252 */
[----:B------:R-:W-:Y:S01]  /*72c0*/  LDGSTS.E [R2+0x4080], desc[UR8][R138.64], !P4 ;  /* 0x040800008a027fae */ /* 0x000fe2000e121848 */
[----:B------:R-:W-:Y:S01]  /*72d0*/  ISETP.GE.U32.AND P4, PT, R0, 0x7fffff24, PT ;  /* 0x7fffff240000780c */ /* 0x000fe20003f86070 */
[----:B----4-:R-:W-:Y:S02]  /*72e0*/  VIADD R0, R5, 0xffffff9f ;  /* 0xffffff9f05007836 */ /* 0x010fe40000000000 */
[----:B------:R-:W-:Y:S01]  /*72f0*/  LDGSTS.E [R2+0x4400], desc[UR8][R172.64], !P0 ;  /* 0x04400000ac027fae */ /* 0x000fe2000c121848 */
[----:B------:R-:W4:Y:S01]  /*7300*/  LDC R5, c[0x0][0x230] ;  /* 0x00008c00ff057b82 */ /* 0x000f220000000800 */
[----:B------:R-:W-:Y:S02]  /*7310*/  IMAD.WIDE R202, R66, 0x4, R82 ;  /* 0x0000000442ca7825 */ /* 0x000fe400078e0252 */
[----:B------:R-:W-:Y:S01]  /*7320*/  LDGSTS.E [R2+0x4480], desc[UR8][R142.64], !P0 ;  /* 0x044800008e027fae */ /* 0x000fe2000c121848 */
[----:B------:R-:W-:Y:S01]  /*7330*/  ISETP.GE.U32.AND P0, PT, R0, 0x7fffff20, PT ;  /* 0x7fffff200000780c */ /* 0x000fe20003f06070 */
[----:B-1----:R-:W-:-:S02]  /*7340*/  VIADD R0, R9, 0xffffff9b ;  /* 0xffffff9b09007836 */ /* 0x002fc40000000000 */
[----:B------:R-:W-:Y:S01]  /*7350*/  LDGSTS.E [R2+0x4800], desc[UR8][R152.64], !P3 ;  /* 0x0480000098027fae */ /* 0x000fe2000d921848 */
[----:B------:R-:W1:Y:S01]  /*7360*/  LDC R6, c[0x0][0x230] ;  /* 0x00008c00ff067b82 */ /* 0x000e620000000800 */
[--C-:B------:R-:W-:Y:S02]  /*7370*/  IMAD.WIDE R206, R206, 0x4, R82.reuse ;  /* 0x00000004cece7825 */ /* 0x100fe400078e0252 */
[----:B------:R-:W-:Y:S01]  /*7380*/  LDGSTS.E [R2+0x4880], desc[UR8][R146.64], !P3 ;  /* 0x0488000092027fae */ /* 0x000fe2000d921848 */
[----:B------:R-:W-:Y:S01]  /*7390*/  ISETP.GE.U32.AND P3, PT, R0, 0x7fffff1c, PT ;  /* 0x7fffff1c0000780c */ /* 0x000fe20003f66070 */
[--C-:B------:R-:W-:Y:S01]  /*73a0*/  IMAD.WIDE R210, R210, 0x4, R82.reuse ;  /* 0x00000004d2d27825 */ /* 0x100fe200078e0252 */
[----:B---3--:R-:W-:Y:S01]  /*73b0*/  IADD3 R0, R3, -0x69, RZ ;  /* 0xffffff9703007810 */ /* 0x008fe20007ffe0ff */
[----:B------:R-:W-:Y:S01]  /*73c0*/  LDGSTS.E [R2+0x4c00], desc[UR8][R180.64], !P2 ;  /* 0x04c00000b4027fae */ /* 0x000fe2000d121848 */
[----:B------:R-:W3:Y:S01]  /*73d0*/  LDC R3, c[0x0][0x230] ;  /* 0x00008c00ff037b82 */ /* 0x000ee20000000800 */
[----:B------:R-:W-:-:S02]  /*73e0*/  IMAD.WIDE R214, R214, 0x4, R82 ;  /* 0x00000004d6d67825 */ /* 0x000fc400078e0252 */
[----:B------:R-:W-:Y:S01]  /*73f0*/  LDGSTS.E [R2+0x4c80], desc[UR8][R150.64], !P2 ;  /* 0x04c8000096027fae */ /* 0x000fe2000d121848 */
[----:B------:R-:W-:Y:S01]  /*7400*/  ISETP.GE.U32.AND P2, PT, R0, 0x7fffff18, PT ;  /* 0x7fffff180000780c */ /* 0x000fe20003f46070 */
[----:B--2---:R-:W-:Y:S02]  /*7410*/  VIADD R0, R4, 0xffffff93 ;  /* 0xffffff9304007836 */ /* 0x004fe40000000000 */
[----:B------:R-:W-:Y:S01]  /*7420*/  LDGSTS.E [R2+0x5000], desc[UR8][R160.64], !P6 ;  /* 0x05000000a0027fae */ /* 0x000fe2000f121848 */
[----:B------:R-:W2:Y:S01]  /*7430*/  LDC R4, c[0x0][0x230] ;  /* 0x00008c00ff047b82 */ /* 0x000ea20000000800 */
[----:B------:R-:W-:Y:S02]  /*7440*/  IMAD.WIDE R218, R218, 0x4, R82 ;  /* 0x00000004dada7825 */ /* 0x000fe400078e0252 */
[----:B------:R-:W-:Y:S01]  /*7450*/  LDGSTS.E [R2+0x5080], desc[UR8][R154.64], !P6 ;  /* 0x050800009a027fae */ /* 0x000fe2000f121848 */
[----:B------:R-:W-:Y:S01]  /*7460*/  ISETP.GE.U32.AND P6, PT, R0, 0x7fffff14, PT ;  /* 0x7fffff140000780c */ /* 0x000fe20003fc6070 */
[----:B----4-:R-:W-:-:S02]  /*7470*/  VIADD R0, R5, 0xffffff8f ;  /* 0xffffff8f05007836 */ /* 0x010fc40000000000 */
[----:B------:R-:W-:Y:S01]  /*7480*/  LDGSTS.E [R2+0x5400], desc[UR8][R188.64], !P5 ;  /* 0x05400000bc027fae */ /* 0x000fe2000e921848 */
[----:B------:R-:W4:Y:S01]  /*7490*/  LDC R5, c[0x0][0x230] ;  /* 0x00008c00ff057b82 */ /* 0x000f220000000800 */
[--C-:B------:R-:W-:Y:S02]  /*74a0*/  IMAD.WIDE R222, R222, 0x4, R82.reuse ;  /* 0x00000004dede7825 */ /* 0x100fe400078e0252 */
[----:B------:R-:W-:Y:S01]  /*74b0*/  LDGSTS.E [R2+0x5480], desc[UR8][R158.64], !P5 ;  /* 0x054800009e027fae */ /* 0x000fe2000e921848 */
[----:B------:R-:W-:Y:S01]  /*74c0*/  ISETP.GE.U32.AND P5, PT, R0, 0x7fffff10, PT ;  /* 0x7fffff100000780c */ /* 0x000fe20003fa6070 */
[----:B------:R-:W-:Y:S01]  /*74d0*/  IMAD.WIDE R246, R246, 0x4, R82 ;  /* 0x00000004f6f67825 */ /* 0x000fe200078e0252 */
[----:B-1----:R-:W-:Y:S01]  /*74e0*/  IADD3 R0, R6, -0x75, RZ ;  /* 0xffffff8b06007810 */ /* 0x002fe20007ffe0ff */
[----:B------:R-:W-:Y:S01]  /*74f0*/  LDGSTS.E [R2+0x5800], desc[UR8][R168.64], !P1 ;  /* 0x05800000a8027fae */ /* 0x000fe2000c921848 */
[----:B------:R-:W1:Y:S01]  /*7500*/  LDC R6, c[0x0][0x230] ;  /* 0x00008c00ff067b82 */ /* 0x000e620000000800 */
[----:B------:R-:W-:Y:S01]  /*7510*/  IMAD.MOV.U32 R34, RZ, RZ, R18 ;  /* 0x000000ffff227224 */ /* 0x000fe200078e0012 */
[----:B------:R-:W-:Y:S01]  /*7520*/  MOV R18, R38 ;  /* 0x0000002600127202 */ /* 0x000fe20000000f00 */
[----:B------:R-:W-:Y:S01]  /*7530*/  LDGSTS.E [R2+0x5880], desc[UR8][R162.64], !P1 ;  /* 0x05880000a2027fae */ /* 0x000fe2000c921848 */
[----:B------:R-:W-:Y:S01]  /*7540*/  ISETP.GE.U32.AND P1, PT, R0, 0x7fffff0c, PT ;  /* 0x7fffff0c0000780c */ /* 0x000fe20003f26070 */
[----:B---3--:R-:W-:Y:S01]  /*7550*/  VIADD R0, R3, 0xffffff87 ;  /* 0xffffff8703007836 */ /* 0x008fe20000000000 */
[----:B------:R-:W-:Y:S01]  /*7560*/  MOV R84, R34 ;  /* 0x0000002200547202 */ /* 0x000fe20000000f00 */
[----:B------:R-:W-:Y:S01]  /*7570*/  LDGSTS.E [R2+0x5c00], desc[UR8][R196.64], !P4 ;  /* 0x05c00000c4027fae */ /* 0x000fe2000e121848 */
[----:B------:R-:W3:Y:S01]  /*7580*/  LDC R3, c[0x0][0x230] ;  /* 0x00008c00ff037b82 */ /* 0x000ee20000000800 */
[----:B------:R-:W-:-:S02]  /*7590*/  IMAD.MOV.U32 R38, RZ, RZ, R42 ;  /* 0x000000ffff267224 */ /* 0x000fc400078e002a */
[----:B------:R-:W-:Y:S01]  /*75a0*/  LDGSTS.E [R2+0x5c80], desc[UR8][R166.64], !P4 ;  /* 0x05c80000a6027fae */ /* 0x000fe2000e121848 */
[----:B------:R-:W-:Y:S01]  /*75b0*/  ISETP.GE.U32.AND P4, PT, R0, 0x7fffff08, PT ;  /* 0x7fffff080000780c */ /* 0x000fe20003f86070 */
[----:B--2---:R-:W-:Y:S02]  /*75c0*/  VIADD R0, R4, 0xffffff83 ;  /* 0xffffff8304007836 */ /* 0x004fe40000000000 */
[----:B------:R-:W-:Y:S01]  /*75d0*/  LDGSTS.E [R2+0x6000], desc[UR8][R176.64], !P0 ;  /* 0x06000000b0027fae */ /* 0x000fe2000c121848 */
[----:B------:R-:W2:Y:S01]  /*75e0*/  LDC R4, c[0x0][0x230] ;  /* 0x00008c00ff047b82 */ /* 0x000ea20000000800 */
[----:B------:R-:W-:Y:S01]  /*75f0*/  IMAD.MOV.U32 R42, RZ, RZ, R48 ;  /* 0x000000ffff2a7224 */ /* 0x000fe200078e0030 */
[----:B------:R-:W-:Y:S01]  /*7600*/  MOV R48, R52 ;  /* 0x0000003400307202 */ /* 0x000fe20000000f00 */
[----:B------:R-:W-:Y:S01]  /*7610*/  LDGSTS.E [R2+0x6080], desc[UR8][R170.64], !P0 ;  /* 0x06080000aa027fae */ /* 0x000fe2000c121848 */
[----:B------:R-:W-:Y:S01]  /*7620*/  ISETP.GE.U32.AND P0, PT, R0, 0x7fffff04, PT ;  /* 0x7fffff040000780c */ /* 0x000fe20003f06070 */
[----:B------:R-:W-:Y:S01]  /*7630*/  IMAD.MOV.U32 R52, RZ, RZ, R56 ;  /* 0x000000ffff347224 */ /* 0x000fe200078e0038 */
[----:B----4-:R-:W-:Y:S01]  /*7640*/  IADD3 R0, R5, -0x2, RZ ;  /* 0xfffffffe05007810 */ /* 0x010fe20007ffe0ff */
[----:B------:R-:W-:Y:S01]  /*7650*/  LDGSTS.E [R2+0x6400], desc[UR8][R204.64], !P3 ;  /* 0x06400000cc027fae */ /* 0x000fe2000d921848 */
[----:B------:R-:W4:Y:S01]  /*7660*/  LDC R5, c[0x0][0x230] ;  /* 0x00008c00ff057b82 */ /* 0x000f220000000800 */
[----:B------:R-:W-:-:S02]  /*7670*/  IMAD.MOV.U32 R30, RZ, RZ, R14 ;  /* 0x000000ffff1e7224 */ /* 0x000fc400078e000e */
[----:B------:R-:W-:Y:S01]  /*7680*/  LDGSTS.E [R2+0x6480], desc[UR8][R174.64], !P3 ;  /* 0x06480000ae027fae */ /* 0x000fe2000d921848 */
[----:B------:R-:W-:Y:S01]  /*7690*/  ISETP.GE.U32.AND P3, PT, R0, 0x7fffff7f, PT ;  /* 0x7fffff7f0000780c */ /* 0x000fe20003f66070 */
[----:B-1----:R-:W-:Y:S02]  /*76a0*/  VIADD R0, R6, 0xfffffffa ;  /* 0xfffffffa06007836 */ /* 0x002fe40000000000 */
[----:B------:R-:W-:Y:S01]  /*76b0*/  STL.64 [R1+0x13f8], R88 ;  /* 0x0013f85801007387 */ /* 0x000fe20000100a00 */
[----:B------:R-:W1:Y:S01]  /*76c0*/  LDC R6, c[0x0][0x230] ;  /* 0x00008c00ff067b82 */ /* 0x000e620000000800 */
[----:B------:R-:W-:Y:S02]  /*76d0*/  IMAD.MOV.U32 R19, RZ, RZ, R39 ;  /* 0x000000ffff137224 */ /* 0x000fe400078e0027 */
[----:B------:R3:W-:Y:S01]  /*76e0*/  STL.64 [R1+0x1400], R116 ;  /* 0x0014007401007387 */ /* 0x0007e20000100a00 */
[----:B------:R-:W-:Y:S01]  /*76f0*/  IMAD.MOV.U32 R56, RZ, RZ, R60 ;  /* 0x000000ffff387224 */ /* 0x000fe200078e003c */
[----:B------:R-:W-:Y:S01]  /*7700*/  MOV R60, R244 ;  /* 0x000000f4003c7202 */ /* 0x000fe20000000f00 */
[----:B------:R-:W-:Y:S01]  /*7710*/  IMAD.MOV.U32 R14, RZ, RZ, R40 ;  /* 0x000000ffff0e7224 */ /* 0x000fe200078e0028 */
[----:B------:R2:W-:Y:S01]  /*7720*/  STL.64 [R1+0x1408], R90 ;  /* 0x0014085a01007387 */ /* 0x0005e20000100a00 */
[----:B------:R-:W1:Y:S01]  /*7730*/  LDC R8, c[0x0][0x230] ;  /* 0x00008c00ff087b82 */ /* 0x000e620000000800 */
[----:B------:R-:W-:Y:S01]  /*7740*/  IMAD.MOV.U32 R39, RZ, RZ, R43 ;  /* 0x000000ffff277224 */ /* 0x000fe200078e002b */
[----:B------:R-:W-:Y:S01]  /*7750*/  MOV R40, R44 ;  /* 0x0000002c00287202 */ /* 0x000fe20000000f00 */
[----:B------:R2:W-:Y:S01]  /*7760*/  STL.64 [R1+0x1410], R98 ;  /* 0x0014106201007387 */ /* 0x0005e20000100a00 */
[----:B------:R-:W-:Y:S01]  /*7770*/  MOV R43, R49 ;  /* 0x00000031002b7202 */ /* 0x000fe20000000f00 */
[----:B------:R-:W-:-:S02]  /*7780*/  IMAD R244, R66, 0x31, RZ ;  /* 0x0000003142f47824 */ /* 0x000fc400078e02ff */
[----:B------:R-:W-:Y:S01]  /*7790*/  LDGSTS.E [R2+0x6800], desc[UR8][R184.64], !P2 ;  /* 0x06800000b8027fae */ /* 0x000fe2000d121848 */
[----:B------:R-:W1:Y:S01]  /*77a0*/  LDC R9, c[0x0][0x230] ;  /* 0x00008c00ff097b82 */ /* 0x000e620000000800 */
[----:B------:R-:W-:Y:S01]  /*77b0*/  IMAD.MOV.U32 R44, RZ, RZ, R50 ;  /* 0x000000ffff2c7224 */ /* 0x000fe200078e0032 */
[----:B---3--:R-:W-:Y:S01]  /*77c0*/  MOV R117, R39 ;  /* 0x0000002700757202 */ /* 0x008fe20000000f00 */
[----:B------:R-:W-:Y:S01]  /*77d0*/  STL.64 [R1+0x1418], R94 ;  /* 0x0014185e01007387 */ /* 0x000fe20000100a00 */
[----:B------:R-:W-:Y:S02]  /*77e0*/  IMAD.MOV.U32 R49, RZ, RZ, R53 ;  /* 0x000000ffff317224 */ /* 0x000fe400078e0035 */
[----:B------:R-:W-:Y:S01]  /*77f0*/  IMAD.MOV.U32 R50, RZ, RZ, R54 ;  /* 0x000000ffff327224 */ /* 0x000fe200078e0036 */
[----:B------:R-:W-:Y:S01]  /*7800*/  LDGSTS.E [R2+0x6880], desc[UR8][R178.64], !P2 ;  /* 0x06880000b2027fae */ /* 0x000fe2000d121848 */
[----:B------:R-:W-:Y:S01]  /*7810*/  ISETP.GE.U32.AND P2, PT, R0, 0x7fffff7b, PT ;  /* 0x7fffff7b0000780c */ /* 0x000fe20003f46070 */
[----:B------:R-:W-:Y:S01]  /*7820*/  VIADD R0, R3, 0xfffffff6 ;  /* 0xfffffff603007836 */ /* 0x000fe20000000000 */
[----:B------:R-:W-:Y:S01]  /*7830*/  MOV R54, R58 ;  /* 0x0000003a00367202 */ /* 0x000fe20000000f00 */
[----:B------:R3:W-:Y:S01]  /*7840*/  STL.64 [R1+0x1420], R124 ;  /* 0x0014207c01007387 */ /* 0x0007e20000100a00 */
[----:B------:R-:W1:Y:S01]  /*7850*/  LDC R3, c[0x0][0x230] ;  /* 0x00008c00ff037b82 */ /* 0x000e620000000800 */
[----:B------:R-:W-:Y:S01]  /*7860*/  IMAD.MOV.U32 R53, RZ, RZ, R57 ;  /* 0x000000ffff357224 */ /* 0x000fe200078e0039 */
[----:B------:R-:W-:Y:S01]  /*7870*/  MOV R57, R61 ;  /* 0x0000003d00397202 */ /* 0x000fe20000000f00 */
[----:B------:R-:W-:Y:S01]  /*7880*/  STL.64 [R1+0x1428], R96 ;  /* 0x0014286001007387 */ /* 0x000fe20000100a00 */
[----:B------:R-:W-:Y:S01]  /*7890*/  IMAD.MOV.U32 R31, RZ, RZ, R15 ;  /* 0x000000ffff1f7224 */ /* 0x000fe200078e000f */
[----:B------:R-:W-:Y:S01]  /*78a0*/  MOV R15, R41 ;  /* 0x00000029000f7202 */ /* 0x000fe20000000f00 */
[----:B------:R-:W-:Y:S01]  /*78b0*/  IMAD.MOV.U32 R58, RZ, RZ, R62 ;  /* 0x000000ffff3a7224 */ /* 0x000fe200078e003e */
[----:B------:R4:W-:Y:S01]  /*78c0*/  STL.64 [R1+0x1430], R104 ;  /* 0x0014306801007387 */ /* 0x0009e20000100a00 */
[----:B------:R-:W-:Y:S01]  /*78d0*/  IMAD.MOV.U32 R61, RZ, RZ, R245 ;  /* 0x000000ffff3d7224 */ /* 0x000fe200078e00f5 */
[----:B--2---:R-:W-:Y:S01]  /*78e0*/  MOV R91, R31 ;  /* 0x0000001f005b7202 */ /* 0x004fe20000000f00 */
[----:B------:R-:W-:Y:S01]  /*78f0*/  IMAD.MOV.U32 R41, RZ, RZ, R45 ;  /* 0x000000ffff297224 */ /* 0x000fe200078e002d */
[----:B------:R2:W-:Y:S01]  /*7900*/  STL.64 [R1+0x1438], R100 ;  /* 0x0014386401007387 */ /* 0x0005e20000100a00 */
[----:B------:R-:W-:Y:S01]  /*7910*/  IMAD.MOV.U32 R62, RZ, RZ, R240 ;  /* 0x000000ffff3e7224 */ /* 0x000fe200078e00f0 */
[----:B------:R-:W-:Y:S01]  /*7920*/  MOV R98, R56 ;  /* 0x0000003800627202 */ /* 0x000fe20000000f00 */
[----:B------:R-:W-:Y:S01]  /*7930*/  IMAD.MOV.U32 R45, RZ, RZ, R51 ;  /* 0x000000ffff2d7224 */ /* 0x000fe200078e0033 */
[----:B------:R2:W-:Y:S01]  /*7940*/  STL.64 [R1+0x1440], R132 ;  /* 0x0014408401007387 */ /* 0x0005e20000100a00 */
[----:B------:R-:W-:Y:S01]  /*7950*/  IMAD R240, R66, 0x35, RZ ;  /* 0x0000003542f07824 */ /* 0x000fe200078e02ff */
[----:B------:R-:W-:Y:S01]  /*7960*/  MOV R51, R55 ;  /* 0x0000003700337202 */ /* 0x000fe20000000f00 */
[----:B------:R-:W-:Y:S01]  /*7970*/  IMAD.MOV.U32 R55, RZ, RZ, R59 ;  /* 0x000000ffff377224 */ /* 0x000fe200078e003b */
[----:B------:R-:W-:Y:S01]  /*7980*/  LDGSTS.E [R2+0x6c00], desc[UR8][R212.64], !P6 ;  /* 0x06c00000d4027fae */ /* 0x000fe2000f121848 */
[----:B---3--:R-:W-:Y:S01]  /*7990*/  IMAD.MOV.U32 R124, RZ, RZ, R250 ;  /* 0x000000ffff7c7224 */ /* 0x008fe200078e00fa */
[----:B----4-:R-:W-:Y:S01]  /*79a0*/  MOV R104, R50 ;  /* 0x0000003200687202 */ /* 0x010fe20000000f00 */
[----:B------:R-:W-:Y:S01]  /*79b0*/  IMAD.MOV.U32 R125, RZ, RZ, R251 ;  /* 0x000000ffff7d7224 */ /* 0x000fe200078e00fb */
[----:B------:R-:W-:Y:S01]  /*79c0*/  STL.64 [R1+0x1448], R102 ;  /* 0x0014486601007387 */ /* 0x000fe20000100a00 */
[----:B------:R-:W-:Y:S01]  /*79d0*/  IMAD.MOV.U32 R59, RZ, RZ, R63 ;  /* 0x000000ffff3b7224 */ /* 0x000fe200078e003f */
[----:B------:R-:W-:Y:S01]  /*79e0*/  MOV R251, R243 ;  /* 0x000000f300fb7202 */ /* 0x000fe20000000f00 */
[----:B------:R-:W-:Y:S01]  /*79f0*/  IMAD.MOV.U32 R250, RZ, RZ, R242 ;  /* 0x000000fffffa7224 */ /* 0x000fe200078e00f2 */
[----:B------:R-:W-:Y:S01]  /*7a00*/  LDGSTS.E [R2+0x6c80], desc[UR8][R182.64], !P6 ;  /* 0x06c80000b6027fae */ /* 0x000fe2000f121848 */
[----:B------:R-:W-:Y:S01]  /*7a10*/  ISETP.GE.U32.AND P6, PT, R0, 0x7fffff77, PT ;  /* 0x7fffff770000780c */ /* 0x000fe20003fc6070 */
[----:B------:R-:W-:Y:S01]  /*7a20*/  IMAD.WIDE R242, R240, 0x4, R108 ;  /* 0x00000004f0f27825 */ /* 0x000fe200078e026c */
[----:B------:R-:W-:Y:S01]  /*7a30*/  IADD3 R0, R4, -0xe, RZ ;  /* 0xfffffff204007810 */ /* 0x000fe20007ffe0ff */
[----:B------:R3:W-:Y:S01]  /*7a40*/  STL.64 [R1+0x1450], R112 ;  /* 0x0014507001007387 */ /* 0x0007e20000100a00 */
[----:B------:R-:W4:Y:S01]  /*7a50*/  LDC R4, c[0x0][0x230] ;  /* 0x00008c00ff047b82 */ /* 0x000f220000000800 */
[----:B------:R-:W-:Y:S01]  /*7a60*/  MOV R63, R241 ;  /* 0x000000f1003f7202 */ /* 0x000fe20000000f00 */
[----:B------:R-:W-:Y:S01]  /*7a70*/  IMAD.WIDE R240, R240, 0x4, R82 ;  /* 0x00000004f0f07825 */ /* 0x000fe200078e0252 */
[----:B------:R-:W-:Y:S01]  /*7a80*/  STL.64 [R1+0x1458], R106 ;  /* 0x0014586a01007387 */ /* 0x000fe20000100a00 */
[----:B--2---:R-:W-:-:S02]  /*7a90*/  MOV R100, R14 ;  /* 0x0000000e00647202 */ /* 0x004fc40000000f00 */
[----:B------:R-:W-:Y:S01]  /*7aa0*/  IMAD.MOV.U32 R88, RZ, RZ, R238 ;  /* 0x000000ffff587224 */ /* 0x000fe200078e00ee */
[----:B------:R2:W-:Y:S01]  /*7ab0*/  STL.64 [R1+0x1460], R140 ;  /* 0x0014608c01007387 */ /* 0x0005e20000100a00 */
[----:B------:R-:W-:Y:S01]  /*7ac0*/  IMAD.MOV.U32 R89, RZ, RZ, R239 ;  /* 0x000000ffff597224 */ /* 0x000fe200078e00ef */
[----:B------:R-:W-:Y:S01]  /*7ad0*/  MOV R133, R53 ;  /* 0x0000003500857202 */ /* 0x000fe20000000f00 */
[C---:B------:R-:W-:Y:S01]  /*7ae0*/  IMAD R14, R66.reuse, 0x41, RZ ;  /* 0x00000041420e7824 */ /* 0x040fe200078e02ff */
[----:B------:R1:W-:Y:S01]  /*7af0*/  STL.64 [R1+0x1468], R110 ;  /* 0x0014686e01007387 */ /* 0x0003e20000100a00 */
[----:B------:R-:W-:Y:S01]  /*7b00*/  IMAD.MOV.U32 R92, RZ, RZ, R18 ;  /* 0x000000ffff5c7224 */ /* 0x000fe200078e0012 */
[----:B---3--:R-:W-:Y:S01]  /*7b10*/  MOV R113, R47 ;  /* 0x0000002f00717202 */ /* 0x008fe20000000f00 */
[----:B------:R-:W-:Y:S01]  /*7b20*/  IMAD.MOV.U32 R101, RZ, RZ, R15 ;  /* 0x000000ffff657224 */ /* 0x000fe200078e000f */
[----:B------:R-:W-:Y:S01]  /*7b30*/  LDGSTS.E [R2+0x7000], desc[UR8][R192.64], !P5 ;  /* 0x07000000c0027fae */ /* 0x000fe2000e921848 */
[C---:B------:R-:W-:Y:S01]  /*7b40*/  IMAD R18, R66.reuse, 0x45, RZ ;  /* 0x0000004542127824 */ /* 0x040fe200078e02ff */
[----:B------:R-:W-:Y:S01]  /*7b50*/  MOV R97, R59 ;  /* 0x0000003b00617202 */ /* 0x000fe20000000f00 */
[----:B------:R-:W-:Y:S01]  /*7b60*/  IMAD.MOV.U32 R93, RZ, RZ, R19 ;  /* 0x000000ffff5d7224 */ /* 0x000fe200078e0013 */
[----:B------:R-:W-:Y:S01]  /*7b70*/  STL.64 [R1+0x1470], R120 ;  /* 0x0014707801007387 */ /* 0x000fe20000100a00 */
[C---:B------:R-:W-:Y:S01]  /*7b80*/  IMAD R22, R66.reuse, 0x49, RZ ;  /* 0x0000004942167824 */ /* 0x040fe200078e02ff */
[----:B--2---:R-:W-:Y:S01]  /*7b90*/  MOV R140, R42 ;  /* 0x0000002a008c7202 */ /* 0x004fe20000000f00 */
[----:B------:R-:W-:Y:S01]  /*7ba0*/  IMAD R26, R66, 0x4d, RZ ;  /* 0x0000004d421a7824 */ /* 0x000fe200078e02ff */
[----:B------:R-:W-:Y:S01]  /*7bb0*/  LDGSTS.E [R2+0x7080], desc[UR8][R186.64], !P5 ;  /* 0x07080000ba027fae */ /* 0x000fe2000e921848 */
[----:B------:R-:W-:Y:S01]  /*7bc0*/  ISETP.GE.U32.AND P5, PT, R0, 0x7fffff73, PT ;  /* 0x7fffff730000780c */ /* 0x000fe20003fa6070 */
[----:B------:R-:W-:Y:S01]  /*7bd0*/  VIADD R0, R5, 0xffffffee ;  /* 0xffffffee05007836 */ /* 0x000fe20000000000 */
[----:B-1----:R-:W-:Y:S01]  /*7be0*/  MOV R110, R62 ;  /* 0x0000003e006e7202 */ /* 0x002fe20000000f00 */
[----:B------:R1:W-:Y:S01]  /*7bf0*/  STL.64 [R1+0x1478], R114 ;  /* 0x0014787201007387 */ /* 0x0003e20000100a00 */
[----:B------:R-:W2:Y:S01]  /*7c00*/  LDC R5, c[0x0][0x230] ;  /* 0x00008c00ff057b82 */ /* 0x000ea20000000800 */
[----:B------:R-:W-:Y:S01]  /*7c10*/  IMAD.MOV.U32 R90, RZ, RZ, R30 ;  /* 0x000000ffff5a7224 */ /* 0x000fe200078e001e */
[----:B------:R-:W-:Y:S01]  /*7c20*/  MOV R94, R72 ;  /* 0x00000048005e7202 */ /* 0x000fe20000000f00 */
[----:B------:R-:W-:Y:S01]  /*7c30*/  STL.64 [R1+0x1480], R148 ;  /* 0x0014809401007387 */ /* 0x000fe20000100a00 */
[----:B------:R-:W-:Y:S01]  /*7c40*/  IMAD.WIDE R24, R26, 0x4, R108 ;  /* 0x000000041a187825 */ /* 0x000fe200078e026c */
[----:B------:R-:W-:-:S02]  /*7c50*/  MOV R102, R74 ;  /* 0x0000004a00667202 */ /* 0x000fc40000000f00 */
[----:B------:R3:W-:Y:S01]  /*7c60*/  STL.64 [R1+0x1488], R118 ;  /* 0x0014887601007387 */ /* 0x0007e20000100a00 */
[----:B------:R-:W-:-:S03]  /*7c70*/  IMAD.WIDE R26, R26, 0x4, R82 ;  /* 0x000000041a1a7825 */ /* 0x000fc600078e0252 */
[----:B------:R4:W-:Y:S01]  /*7c80*/  STL.64 [R1+0x1490], R128 ;  /* 0x0014908001007387 */ /* 0x0009e20000100a00 */
[C---:B------:R-:W-:Y:S01]  /*7c90*/  IMAD R30, R66.reuse, 0x51, RZ ;  /* 0x00000051421e7824 */ /* 0x040fe200078e02ff */
[----:B-1----:R-:W-:Y:S01]  /*7ca0*/  MOV R115, R45 ;  /* 0x0000002d00737202 */ /* 0x002fe20000000f00 */
[----:B------:R-:W-:Y:S01]  /*7cb0*/  IMAD.MOV.U32 R114, RZ, RZ, R44 ;  /* 0x000000ffff727224 */ /* 0x000fe200078e002c */
[----:B------:R-:W-:Y:S01]  /*7cc0*/  STL.64 [R1+0x1498], R122 ;  /* 0x0014987a01007387 */ /* 0x000fe20000100a00 */
[----:B------:R-:W1:Y:S01]  /*7cd0*/  LDC R44, c[0x0][0x230] ;  /* 0x00008c00ff2c7b82 */ /* 0x000e620000000800 */
[----:B------:R-:W-:Y:S02]  /*7ce0*/  IMAD.MOV.U32 R86, RZ, RZ, R48 ;  /* 0x000000ffff567224 */ /* 0x000fe400078e0030 */
[----:B------:R-:W-:Y:S01]  /*7cf0*/  STL.64 [R1+0x14a0], R156 ;  /* 0x0014a09c01007387 */ /* 0x000fe20000100a00 */
[----:B------:R-:W-:Y:S01]  /*7d00*/  IMAD R34, R66, 0x55, RZ ;  /* 0x0000005542227824 */ /* 0x000fe200078e02ff */
[----:B---3--:R-:W-:Y:S01]  /*7d10*/  MOV R118, R68 ;  /* 0x0000004400767202 */ /* 0x008fe20000000f00 */
[----:B------:R-:W-:Y:S01]  /*7d20*/  IMAD.MOV.U32 R85, RZ, RZ, R35 ;  /* 0x000000ffff557224 */ /* 0x000fe200078e0023 */
[----:B------:R-:W-:Y:S01]  /*7d30*/  STL.64 [R1+0x14a8], R126 ;  /* 0x0014a87e01007387 */ /* 0x000fe20000100a00 */
[----:B------:R-:W3:Y:S01]  /*7d40*/  LDC R48, c[0x0][0x230] ;  /* 0x00008c00ff307b82 */ /* 0x000ee20000000800 */
[----:B------:R-:W-:Y:S01]  /*7d50*/  IMAD.MOV.U32 R132, RZ, RZ, R52 ;  /* 0x000000ffff847224 */ /* 0x000fe200078e0034 */
[----:B----4-:R-:W-:Y:S01]  /*7d60*/  MOV R129, R65 ;  /* 0x0000004100817202 */ /* 0x010fe20000000f00 */
[----:B------:R-:W-:Y:S01]  /*7d70*/  LDGSTS.E [R2+0x7400], desc[UR8][R220.64], !P1 ;  /* 0x07400000dc027fae */ /* 0x000fe2000c921848 */
[----:B------:R-:W-:-:S02]  /*7d80*/  IMAD.MOV.U32 R116, RZ, RZ, R38 ;  /* 0x000000ffff747224 */ /* 0x000fc400078e0026 */
[C---:B------:R-:W-:Y:S01]  /*7d90*/  IMAD R38, R66.reuse, 0x59, RZ ;  /* 0x0000005942267824 */ /* 0x040fe200078e02ff */
[----:B------:R-:W-:Y:S01]  /*7da0*/  STL.64 [R1+0x14b0], R136 ;  /* 0x0014b08801007387 */ /* 0x000fe20000100a00 */
[----:B------:R-:W4:Y:S01]  /*7db0*/  LDC R52, c[0x0][0x230] ;  /* 0x00008c00ff347b82 */ /* 0x000f220000000800 */
[----:B------:R-:W-:Y:S02]  /*7dc0*/  IMAD R42, R66, 0x5d, RZ ;  /* 0x0000005d422a7824 */ /* 0x000fe400078e02ff */
[----:B------:R-:W-:Y:S01]  /*7dd0*/  LDGSTS.E [R2+0x7480], desc[UR8][R190.64], !P1 ;  /* 0x07480000be027fae */ /* 0x000fe2000c921848 */
[----:B------:R-:W-:Y:S01]  /*7de0*/  ISETP.GE.U32.AND P1, PT, R0, 0x7fffff6f, PT ;  /* 0x7fffff6f0000780c */ /* 0x000fe20003f26070 */
[----:B------:R-:W-:Y:S02]  /*7df0*/  VIADD R0, R6, 0xffffffea ;  /* 0xffffffea06007836 */ /* 0x000fe40000000000 */
[----:B------:R2:W-:Y:S01]  /*7e00*/  STL.64 [R1+0x14b8], R130 ;  /* 0x0014b88201007387 */ /* 0x0005e20000100a00 */
[----:B------:R-:W-:Y:S01]  /*7e10*/  IMAD.MOV.U32 R148, RZ, RZ, R40 ;  /* 0x000000ffff947224 */ /* 0x000fe200078e0028 */
[----:B------:R-:W4:Y:S01]  /*7e20*/  LDC R65, c[0x0][0x230] ;  /* 0x00008c00ff417b82 */ /* 0x000f220000000800 */
[----:B------:R-:W-:Y:S01]  /*7e30*/  IMAD.MOV.U32 R149, RZ, RZ, R41 ;  /* 0x000000ffff957224 */ /* 0x000fe200078e0029 */
[----:B------:R-:W-:Y:S01]  /*7e40*/  LDGSTS.E [R2+0x7800], desc[UR8][R200.64], !P4 ;  /* 0x07800000c8027fae */ /* 0x000fe2000e121848 */
[----:B------:R-:W-:-:S02]  /*7e50*/  IMAD.MOV.U32 R141, RZ, RZ, R43 ;  /* 0x000000ffff8d7224 */ /* 0x000fc400078e002b */
[----:B------:R-:W-:Y:S01]  /*7e60*/  IMAD.WIDE R40, R42, 0x4, R108 ;  /* 0x000000042a287825 */ /* 0x000fe200078e026c */
[----:B------:R-:W-:Y:S01]  /*7e70*/  LDGSTS.E [R2+0x7880], desc[UR8][R194.64], !P4 ;  /* 0x07880000c2027fae */ /* 0x000fe2000e121848 */
[----:B------:R-:W-:Y:S01]  /*7e80*/  ISETP.GE.U32.AND P4, PT, R0, 0x7fffff6b, PT ;  /* 0x7fffff6b0000780c */ /* 0x000fe20003f86070 */
[----:B------:R-:W4:Y:S01]  /*7e90*/  LDC R68, c[0x0][0x230] ;  /* 0x00008c00ff447b82 */ /* 0x000f220000000800 */
[----:B------:R-:W-:Y:S01]  /*7ea0*/  VIADD R0, R3, 0xffffffe6 ;  /* 0xffffffe603007836 */ /* 0x000fe20000000000 */
[----:B--2---:R-:W-:Y:S01]  /*7eb0*/  SHF.L.U32 R131, R252, 0x2, RZ ;  /* 0x00000002fc837819 */ /* 0x004fe200000006ff */
[----:B------:R-:W-:Y:S01]  /*7ec0*/  LDGSTS.E [R2+0x7c00], desc[UR8][R230.64], !P0 ;  /* 0x07c00000e6027fae */ /* 0x000fe2000c121848 */
[----:B------:R-:W-:Y:S02]  /*7ed0*/  IMAD.MOV.U32 R122, RZ, RZ, R60 ;  /* 0x000000ffff7a7224 */ /* 0x000fe400078e003c */
[----:B------:R-:W-:Y:S01]  /*7ee0*/  LOP3.LUT R6, R131, 0x20, RZ, 0x3c, !PT ;  /* 0x0000002083067812 */ /* 0x000fe200078e3cff */
[----:B------:R-:W-:Y:S01]  /*7ef0*/  LDGSTS.E [R2+0x7c80], desc[UR8][R198.64], !P0 ;  /* 0x07c80000c6027fae */ /* 0x000fe2000c121848 */
[----:B------:R-:W2:Y:S01]  /*7f00*/  LDC R3, c[0x0][0x230] ;  /* 0x00008c00ff037b82 */ /* 0x000ea20000000800 */
[----:B------:R-:W-:Y:S01]  /*7f10*/  ISETP.GE.U32.AND P0, PT, R0, 0x7fffff67, PT ;  /* 0x7fffff670000780c */ /* 0x000fe20003f06070 */
[----:B------:R-:W-:Y:S01]  /*7f20*/  IMAD.MOV.U32 R112, RZ, RZ, R46 ;  /* 0x000000ffff707224 */ /* 0x000fe200078e002e */
[----:B------:R-:W-:Y:S01]  /*7f30*/  IADD3 R0, R4, -0x1e, RZ ;  /* 0xffffffe204007810 */ /* 0x000fe20007ffe0ff */
[----:B------:R-:W-:Y:S01]  /*7f40*/  VIADD R6, R6, UR4 ;  /* 0x0000000406067c36 */ /* 0x000fe20008000000 */
[----:B------:R-:W-:Y:S01]  /*7f50*/  STL.64 [R1+0x14c0], R164 ;  /* 0x0014c0a401007387 */ /* 0x000fe20000100a00 */
[----:B------:R-:W-:-:S02]  /*7f60*/  IMAD.WIDE R42, R42, 0x4, R82 ;  /* 0x000000042a2a7825 */ /* 0x000fc400078e0252 */
[----:B------:R-:W1:Y:S01]  /*7f70*/  LDC R4, c[0x0][0x230] ;  /* 0x00008c00ff047b82 */ /* 0x000e620000000800 */
[----:B------:R-:W-:Y:S01]  /*7f80*/  LDGSTS.E [R6+0x100], desc[UR8][R208.64], !P3 ;  /* 0x00100000d0067fae */ /* 0x000fe2000d921848 */
[----:B------:R-:W-:Y:S02]  /*7f90*/  IMAD R46, R66, 0x61, RZ ;  /* 0x00000061422e7824 */ /* 0x000fe400078e02ff */
[----:B------:R-:W-:Y:S01]  /*7fa0*/  IMAD.MOV.U32 R128, RZ, RZ, R64 ;  /* 0x000000ffff807224 */ /* 0x000fe200078e0040 */
[----:B------:R-:W-:Y:S01]  /*7fb0*/  LDGSTS.E [R6+0x180], desc[UR8][R202.64], !P3 ;  /* 0x00180000ca067fae */ /* 0x000fe2000d921848 */
[----:B------:R-:W-:Y:S01]  /*7fc0*/  ISETP.GE.U32.AND P3, PT, R0, 0x7fffff63, PT ;  /* 0x7fffff630000780c */ /* 0x000fe20003f66070 */
[----:B------:R-:W-:Y:S01]  /*7fd0*/  VIADD R0, R5, 0xffffffde ;  /* 0xffffffde05007836 */ /* 0x000fe20000000000 */
[----:B------:R-:W4:Y:S01]  /*7fe0*/  LDC R60, c[0x0][0x230] ;  /* 0x00008c00ff3c7b82 */ /* 0x000f220000000800 */
[----:B------:R-:W-:Y:S01]  /*7ff0*/  LDGSTS.E [R6+0x500], desc[UR8][R232.64], !P2 ;  /* 0x00500000e8067fae */ /* 0x000fe2000d121848 */
[----:B------:R-:W-:-:S02]  /*8000*/  IMAD R50, R66, 0x65, RZ ;  /* 0x0000006542327824 */ /* 0x000fc400078e02ff */
[----:B------:R-:W-:Y:S01]  /*8010*/  IMAD.MOV.U32 R87, RZ, RZ, R49 ;  /* 0x000000ffff577224 */ /* 0x000fe200078e0031 */
[----:B------:R-:W-:Y:S01]  /*8020*/  LDGSTS.E [R6+0x580], desc[UR8][R206.64], !P2 ;  /* 0x00580000ce067fae */ /* 0x000fe2000d121848 */
[----:B------:R-:W-:Y:S01]  /*8030*/  ISETP.GE.U32.AND P2, PT, R0, 0x7fffff5f, PT ;  /* 0x7fffff5f0000780c */ /* 0x000fe20003f46070 */
[----:B------:R-:W-:Y:S01]  /*8040*/  VIADD R0, R8, 0xffffffda ;  /* 0xffffffda08007836 */ /* 0x000fe20000000000 */
[----:B------:R-:W3:Y:S01]  /*8050*/  LDC R5, c[0x0][0x230] ;  /* 0x00008c00ff057b82 */ /* 0x000ee20000000800 */
[----:B------:R-:W-:Y:S01]  /*8060*/  LDGSTS.E [R6+0x900], desc[UR8][R216.64], !P6 ;  /* 0x00900000d8067fae */ /* 0x000fe2000f121848 */
[----:B------:R-:W-:Y:S02]  /*8070*/  IMAD.MOV.U32 R105, RZ, RZ, R51 ;  /* 0x000000ffff697224 */ /* 0x000fe400078e0033 */
[----:B------:R-:W-:Y:S01]  /*8080*/  IMAD.MOV.U32 R120, RZ, RZ, R54 ;  /* 0x000000ffff787224 */ /* 0x000fe200078e0036 */
[----:B------:R-:W-:Y:S01]  /*8090*/  LDGSTS.E [R6+0x980], desc[UR8][R210.64], !P6 ;  /* 0x00980000d2067fae */ /* 0x000fe2000f121848 */
[----:B------:R-:W-:Y:S01]  /*80a0*/  ISETP.GE.U32.AND P6, PT, R0, 0x7fffff5b, PT ;  /* 0x7fffff5b0000780c */ /* 0x000fe20003fc6070 */
[----:B------:R-:W-:Y:S01]  /*80b0*/  IMAD R54, R66, 0x69, RZ ;  /* 0x0000006942367824 */ /* 0x000fe200078e02ff */
[----:B------:R-:W4:Y:S01]  /*80c0*/  LDC R8, c[0x0][0x230] ;  /* 0x00008c00ff087b82 */ /* 0x000f220000000800 */
[----:B--2---:R-:W-:Y:S01]  /*80d0*/  IADD3 R0, R3, -0x2a, RZ ;  /* 0xffffffd603007810 */ /* 0x004fe20007ffe0ff */
[----:B------:R-:W-:Y:S01]  /*80e0*/  LDGSTS.E [R6+0xd00], desc[UR8][R234.64], !P5 ;  /* 0x00d00000ea067fae */ /* 0x000fe2000e921848 */
[----:B------:R-:W-:-:S02]  /*80f0*/  IMAD.MOV.U32 R121, RZ, RZ, R55 ;  /* 0x000000ffff797224 */ /* 0x000fc400078e0037 */
[----:B------:R-:W-:Y:S01]  /*8100*/  IMAD.MOV.U32 R96, RZ, RZ, R58 ;  /* 0x000000ffff607224 */ /* 0x000fe200078e003a */
[----:B------:R-:W-:Y:S01]  /*8110*/  LDGSTS.E [R6+0xd80], desc[UR8][R214.64], !P5 ;  /* 0x00d80000d6067fae */ /* 0x000fe2000e921848 */
[----:B------:R-:W-:Y:S01]  /*8120*/  ISETP.GE.U32.AND P5, PT, R0, 0x7fffff57, PT ;  /* 0x7fffff570000780c */ /* 0x000fe20003fa6070 */
[----:B-1----:R-:W-:Y:S01]  /*8130*/  VIADD R0, R4, 0xffffffd2 ;  /* 0xffffffd204007836 */ /* 0x002fe20000000000 */
[----:B------:R-:W1:Y:S01]  /*8140*/  LDC R64, c[0x0][0x230] ;  /* 0x00008c00ff407b82 */ /* 0x000e620000000800 */
[----:B------:R-:W-:Y:S01]  /*8150*/  LDGSTS.E [R6+0x1100], desc[UR8][R228.64], !P1 ;  /* 0x01100000e4067fae */ /* 0x000fe2000c921848 */
[----:B------:R-:W-:Y:S02]  /*8160*/  IMAD R58, R66, 0x6d, RZ ;  /* 0x0000006d423a7824 */ /* 0x000fe400078e02ff */
[----:B------:R-:W-:Y:S01]  /*8170*/  IMAD.MOV.U32 R99, RZ, RZ, R57 ;  /* 0x000000ffff637224 */ /* 0x000fe200078e0039 */
[----:B------:R-:W-:Y:S01]  /*8180*/  LDGSTS.E [R6+0x1180], desc[UR8][R218.64], !P1 ;  /* 0x01180000da067fae */ /* 0x000fe2000c921848 */
[----:B------:R-:W-:Y:S01]  /*8190*/  ISETP.GE.U32.AND P1, PT, R0, 0x7fffff53, PT ;  /* 0x7fffff530000780c */ /* 0x000fe20003f26070 */
[----:B---3--:R-:W-:Y:S01]  /*81a0*/  VIADD R0, R5, 0xffffffce ;  /* 0xffffffce05007836 */ /* 0x008fe20000000000 */
[----:B------:R-:W2:Y:S01]  /*81b0*/  LDC R4, c[0x0][0x230] ;  /* 0x00008c00ff047b82 */ /* 0x000ea20000000800 */
[----:B------:R-:W-:Y:S01]  /*81c0*/  LDGSTS.E [R6+0x1500], desc[UR8][R236.64], !P4 ;  /* 0x01500000ec067fae */ /* 0x000fe2000e121848 */
[----:B------:R-:W-:-:S03]  /*81d0*/  IMAD.WIDE R56, R58, 0x4, R108 ;  /* 0x000000043a387825 */ /* 0x000fc600078e026c */
[----:B------:R-:W-:Y:S01]  /*81e0*/  LDGSTS.E [R6+0x1580], desc[UR8][R222.64], !P4 ;  /* 0x01580000de067fae */ /* 0x000fe2000e121848 */
[----:B------:R-:W-:Y:S01]  /*81f0*/  ISETP.GE.U32.AND P4, PT, R0, 0x7fffff4f, PT ;  /* 0x7fffff4f0000780c */ /* 0x000fe20003f86070 */
[----:B------:R-:W-:Y:S01]  /*8200*/  IMAD R0, R66, 0x1d, RZ ;  /* 0x0000001d42007824 */ /* 0x000fe200078e02ff */
[----:B------:R-:W3:Y:S01]  /*8210*/  LDC R5, c[0x0][0x230] ;  /* 0x00008c00ff057b82 */ /* 0x000ee20000000800 */
[----:B----4-:R-:W-:Y:S01]  /*8220*/  IADD3 R3, R8, -0x36, RZ ;  /* 0xffffffca08037810 */ /* 0x010fe20007ffe0ff */
[----:B------:R-:W-:Y:S01]  /*8230*/  LDGSTS.E [R6+0x1900], desc[UR8][R248.64], !P0 ;  /* 0x01900000f8067fae */ /* 0x000fe2000c121848 */
[----:B------:R-:W-:-:S03]  /*8240*/  IMAD.WIDE R12, R0, 0x4, R108 ;  /* 0x00000004000c7825 */ /* 0x000fc600078e026c */
[----:B------:R-:W-:Y:S01]  /*8250*/  LDGSTS.E [R6+0x1980], desc[UR8][R246.64], !P0 ;  /* 0x01980000f6067fae */ /* 0x000fe2000c121848 */
[--C-:B------:R-:W-:Y:S01]  /*8260*/  IMAD.WIDE R10, R0, 0x4, R82.reuse ;  /* 0x00000004000a7825 */ /* 0x100fe200078e0252 */
[----:B------:R-:W4:Y:S01]  /*8270*/  LDC R8, c[0x0][0x230] ;  /* 0x00008c00ff087b82 */ /* 0x000f220000000800 */
[----:B------:R-:W-:Y:S01]  /*8280*/  ISETP.GE.U32.AND P0, PT, R3, 0x7fffff4b, PT ;  /* 0x7fffff4b0300780c */ /* 0x000fe20003f06070 */
[----:B------:R-:W-:Y:S01]  /*8290*/  STL.64 [R1+0x14d0], R134 ;  /* 0x0014d08601007387 */ /* 0x000fe20000100a00 */
[----:B------:R-:W-:Y:S02]  /*82a0*/  IMAD R0, R66, 0x21, RZ ;  /* 0x0000002142007824 */ /* 0x000fe400078e02ff */
[----:B------:R-:W-:Y:S01]  /*82b0*/  VIADD R3, R9, 0xffffffc6 ;  /* 0xffffffc609037836 */ /* 0x000fe20000000000 */
[----:B------:R1:W-:Y:S01]  /*82c0*/  STL.64 [R1+0x90], R12 ;  /* 0x0000900c01007387 */ /* 0x0003e20000100a00 */
[----:B------:R-:W-:Y:S01]  /*82d0*/  IMAD.WIDE R58, R58, 0x4, R82 ;  /* 0x000000043a3a7825 */ /* 0x000fe200078e0252 */
[----:B------:R-:W4:Y:S02]  /*82e0*/  LDC R9, c[0x0][0x230] ;  /* 0x00008c00ff097b82 */ /* 0x000f240000000800 */
[----:B------:R1:W-:Y:S01]  /*82f0*/  LDGSTS.E [R6+0x1d00], desc[UR8][R12.64], !P3 ;  /* 0x01d000000c067fae */ /* 0x0003e2000d921848 */
[----:B------:R-:W-:-:S02]  /*8300*/  IMAD R62, R66, 0x71, RZ ;  /* 0x00000071423e7824 */ /* 0x000fc400078e02ff */
[----:B------:R-:W-:Y:S01]  /*8310*/  IMAD.MOV.U32 R123, RZ, RZ, R61 ;  /* 0x000000ffff7b7224 */ /* 0x000fe200078e003d */
[----:B------:R1:W-:Y:S01]  /*8320*/  STL.64 [R1+0x88], R10 ;  /* 0x0000880a01007387 */ /* 0x0003e20000100a00 */
[----:B------:R-:W-:Y:S02]  /*8330*/  IMAD.MOV.U32 R111, RZ, RZ, R63 ;  /* 0x000000ffff6f7224 */ /* 0x000fe400078e003f */
[----:B------:R-:W-:Y:S01]  /*8340*/  IMAD R72, R66, 0x75, RZ ;  /* 0x0000007542487824 */ /* 0x000fe200078e02ff */
[----:B------:R1:W-:Y:S01]  /*8350*/  LDGSTS.E [R6+0x1d80], desc[UR8][R10.64], !P3 ;  /* 0x01d800000a067fae */ /* 0x0003e2000d921848 */
[----:B------:R-:W-:Y:S01]  /*8360*/  ISETP.GE.U32.AND P3, PT, R3, 0x7fffff47, PT ;  /* 0x7fffff470300780c */ /* 0x000fe20003f66070 */
[----:B--2---:R-:W-:Y:S02]  /*8370*/  VIADD R3, R4, 0xffffffc2 ;  /* 0xffffffc204037836 */ /* 0x004fe40000000000 */
[----:B-1----:R-:W-:Y:S01]  /*8380*/  IMAD.WIDE R12, R0, 0x4, R108 ;  /* 0x00000004000c7825 */ /* 0x002fe200078e026c */
[----:B------:R-:W1:Y:S03]  /*8390*/  LDC R4, c[0x0][0x230] ;  /* 0x00008c00ff047b82 */ /* 0x000e660000000800 */
[----:B------:R-:W-:Y:S01]  /*83a0*/  IMAD.MOV.U32 R106, RZ, RZ, R70 ;  /* 0x000000ffff6a7224 */ /* 0x000fe200078e0046 */
[----:B------:R2:W-:Y:S01]  /*83b0*/  STL.64 [R1+0x80], R12 ;  /* 0x0000800c01007387 */ /* 0x0005e20000100a00 */
[----:B------:R-:W-:-:S02]  /*83c0*/  IMAD.MOV.U32 R107, RZ, RZ, R71 ;  /* 0x000000ffff6b7224 */ /* 0x000fc400078e0047 */
[----:B------:R-:W-:Y:S01]  /*83d0*/  IMAD.WIDE R10, R0, 0x4, R82 ;  /* 0x00000004000a7825 */ /* 0x000fe200078e0252 */
[----:B------:R2:W-:Y:S03]  /*83e0*/  LDGSTS.E [R6+0x2100], desc[UR8][R12.64], !P2 ;  /* 0x021000000c067fae */ /* 0x0005e6000d121848 */
[----:B------:R-:W-:Y:S01]  /*83f0*/  IMAD R0, R66, 0x25, RZ ;  /* 0x0000002542007824 */ /* 0x000fe200078e02ff */
[----:B------:R4:W-:Y:S01]  /*8400*/  STL.64 [R1+0x70], R10 ;  /* 0x0000700a01007387 */ /* 0x0009e20000100a00 */
[----:B------:R-:W-:Y:S02]  /*8410*/  IMAD.MOV.U32 R95, RZ, RZ, R73 ;  /* 0x000000ffff5f7224 */ /* 0x000fe400078e0049 */
[----:B------:R-:W-:Y:S01]  /*8420*/  IMAD.WIDE R70, R72, 0x4, R108 ;  /* 0x0000000448467825 */ /* 0x000fe200078e026c */
[----:B------:R4:W-:Y:S01]  /*8430*/  LDGSTS.E [R6+0x2180], desc[UR8][R10.64], !P2 ;  /* 0x021800000a067fae */ /* 0x0009e2000d121848 */
[----:B------:R-:W-:-:S02]  /*8440*/  ISETP.GE.U32.AND P2, PT, R3, 0x7fffff43, PT ;  /* 0x7fffff430300780c */ /* 0x000fc40003f46070 */
[----:B---3--:R-:W-:Y:S01]  /*8450*/  IADD3 R3, R5, -0x42, RZ ;  /* 0xffffffbe05037810 */ /* 0x008fe20007ffe0ff */
[----:B--2---:R-:W-:Y:S01]  /*8460*/  IMAD.WIDE R12, R0, 0x4, R108 ;  /* 0x00000004000c7825 */ /* 0x004fe200078e026c */
[----:B------:R-:W2:Y:S03]  /*8470*/  LDC R5, c[0x0][0x230] ;  /* 0x00008c00ff057b82 */ /* 0x000ea60000000800 */
[--C-:B------:R-:W-:Y:S01]  /*8480*/  IMAD.WIDE R72, R72, 0x4, R82.reuse ;  /* 0x0000000448487825 */ /* 0x100fe200078e0252 */
[----:B------:R3:W-:Y:S03]  /*8490*/  STL.64 [R1+0x60], R12 ;  /* 0x0000600c01007387 */ /* 0x0007e60000100a00 */
[----:B----4-:R-:W-:Y:S01]  /*84a0*/  IMAD.WIDE R10, R0, 0x4, R82 ;  /* 0x00000004000a7825 */ /* 0x010fe200078e0252 */
[----:B------:R3:W-:Y:S03]  /*84b0*/  LDGSTS.E [R6+0x2500], desc[UR8][R12.64], !P6 ;  /* 0x025000000c067fae */ /* 0x0007e6000f121848 */
[----:B------:R-:W-:Y:S01]  /*84c0*/  IMAD R0, R66, 0x29, RZ ;  /* 0x0000002942007824 */ /* 0x000fe200078e02ff */
[----:B------:R4:W-:Y:S01]  /*84d0*/  STL.64 [R1+0x58], R10 ;  /* 0x0000580a01007387 */ /* 0x0009e20000100a00 */
[----:B------:R-:W-:-:S02]  /*84e0*/  IMAD.MOV.U32 R103, RZ, RZ, R75 ;  /* 0x000000ffff677224 */ /* 0x000fc400078e004b */
[--C-:B------:R-:W-:Y:S01]  /*84f0*/  IMAD.WIDE R74, R76, 0x4, R108.reuse ;  /* 0x000000044c4a7825 */ /* 0x100fe200078e026c */
[----:B------:R4:W-:Y:S01]  /*8500*/  LDGSTS.E [R6+0x2580], desc[UR8][R10.64], !P6 ;  /* 0x025800000a067fae */ /* 0x0009e2000f121848 */
[----:B------:R-:W-:Y:S02]  /*8510*/  ISETP.GE.U32.AND P6, PT, R3, 0x7fffff3f, PT ;  /* 0x7fffff3f0300780c */ /* 0x000fe40003fc6070 */
[----:B------:R-:W-:Y:S02]  /*8520*/  VIADD R3, R8, 0xffffffba ;  /* 0xffffffba08037836 */ /* 0x000fe40000000000 */
[----:B---3--:R-:W-:-:S04]  /*8530*/  IMAD.WIDE R12, R0, 0x4, R108 ;  /* 0x00000004000c7825 */ /* 0x008fc800078e026c */
[----:B------:R-:W-:Y:S01]  /*8540*/  IMAD.MOV.U32 R119, RZ, RZ, R69 ;  /* 0x000000ffff777224 */ /* 0x000fe200078e0045 */
[----:B------:R3:W-:Y:S01]  /*8550*/  LDGSTS.E [R6+0x2900], desc[UR8][R12.64], !P5 ;  /* 0x029000000c067fae */ /* 0x0007e2000e921848 */
[--C-:B------:R-:W-:Y:S01]  /*8560*/  IMAD.WIDE R76, R76, 0x4, R82.reuse ;  /* 0x000000044c4c7825 */ /* 0x100fe200078e0252 */
[----:B------:R-:W2:Y:S02]  /*8570*/  LDC R69, c[0x0][0x230] ;  /* 0x00008c00ff457b82 */ /* 0x000ea40000000800 */
[----:B------:R3:W-:Y:S01]  /*8580*/  STL.64 [R1+0x50], R12 ;  /* 0x0000500c01007387 */ /* 0x0007e20000100a00 */
[----:B----4-:R-:W-:-:S04]  /*8590*/  IMAD.WIDE R10, R0, 0x4, R82 ;  /* 0x00000004000a7825 */ /* 0x010fc800078e0252 */
[C---:B------:R-:W-:Y:S01]  /*85a0*/  IMAD R0, R66.reuse, 0x2d, RZ ;  /* 0x0000002d42007824 */ /* 0x040fe200078e02ff */
[----:B------:R4:W-:Y:S01]  /*85b0*/  LDGSTS.E [R6+0x2980], desc[UR8][R10.64], !P5 ;  /* 0x029800000a067fae */ /* 0x0009e2000e921848 */
[----:B------:R-:W-:Y:S01]  /*85c0*/  ISETP.GE.U32.AND P5, PT, R3, 0x7fffff3b, PT ;  /* 0x7fffff3b0300780c */ /* 0x000fe20003fa6070 */
[----:B------:R-:W-:Y:S01]  /*85d0*/  IMAD R80, R66, 0x7d, RZ ;  /* 0x0000007d42507824 */ /* 0x000fe200078e02ff */
[----:B------:R-:W2:Y:S01]  /*85e0*/  LDC R3, c[0x0][0x230] ;  /* 0x00008c00ff037b82 */ /* 0x000ea20000000800 */
[----:B------:R4:W-:Y:S01]  /*85f0*/  STL.64 [R1+0x40], R10 ;  /* 0x0000400a01007387 */ /* 0x0009e20000100a00 */
[----:B---3--:R-:W-:-:S04]  /*8600*/  IMAD.WIDE R12, R0, 0x4, R108 ;  /* 0x00000004000c7825 */ /* 0x008fc800078e026c */
[C---:B------:R-:W-:Y:S01]  /*8610*/  IMAD.WIDE R78, R80.reuse, 0x4, R108 ;  /* 0x00000004504e7825 */ /* 0x040fe200078e026c */
[----:B------:R3:W-:Y:S03]  /*8620*/  STL.64 [R1+0x30], R12 ;  /* 0x0000300c01007387 */ /* 0x0007e60000100a00 */
[--C-:B------:R-:W-:Y:S01]  /*8630*/  IMAD.WIDE R80, R80, 0x4, R82.reuse ;  /* 0x0000000450507825 */ /* 0x100fe200078e0252 */
[----:B------:R3:W-:Y:S03]  /*8640*/  LDGSTS.E [R6+0x2d00], desc[UR8][R12.64], !P1 ;  /* 0x02d000000c067fae */ /* 0x0007e6000c921848 */
[----:B----4-:R-:W-:-:S04]  /*8650*/  IMAD.WIDE R10, R0, 0x4, R82 ;  /* 0x00000004000a7825 */ /* 0x010fc800078e0252 */
[----:B------:R-:W-:Y:S01]  /*8660*/  VIADD R0, R9, 0xffffffb6 ;  /* 0xffffffb609007836 */ /* 0x000fe20000000000 */
[----:B------:R4:W-:Y:S01]  /*8670*/  LDGSTS.E [R6+0x2d80], desc[UR8][R10.64], !P1 ;  /* 0x02d800000a067fae */ /* 0x0009e2000c921848 */
[----:B------:R-:W-:Y:S01]  /*8680*/  IMAD.WIDE R8, R244, 0x4, R108 ;  /* 0x00000004f4087825 */ /* 0x000fe200078e026c */
[----:B---3--:R-:W3:Y:S02]  /*8690*/  LDC R12, c[0x0][0x230] ;  /* 0x00008c00ff0c7b82 */ /* 0x008ee40000000800 */
[----:B------:R-:W-:Y:S01]  /*86a0*/  ISETP.GE.U32.AND P1, PT, R0, 0x7fffff37, PT ;  /* 0x7fffff370000780c */ /* 0x000fe20003f26070 */
[----:B------:R-:W-:Y:S01]  /*86b0*/  IMAD.WIDE R244, R244, 0x4, R82 ;  /* 0x00000004f4f47825 */ /* 0x000fe200078e0252 */
[----:B------:R3:W-:Y:S03]  /*86c0*/  LDGSTS.E [R6+0x3100], desc[UR8][R8.64], !P4 ;  /* 0x0310000008067fae */ /* 0x0007e6000e121848 */
[----:B-1----:R-:W-:Y:S01]  /*86d0*/  VIADD R0, R4, 0xffffffb2 ;  /* 0xffffffb204007836 */ /* 0x002fe20000000000 */
[----:B------:R-:W-:Y:S01]  /*86e0*/  LDGSTS.E [R6+0x3180], desc[UR8][R244.64], !P4 ;  /* 0x03180000f4067fae */ /* 0x000fe2000e121848 */
[----:B------:R-:W-:-:S03]  /*86f0*/  IMAD R4, R66, 0x39, RZ ;  /* 0x0000003942047824 */ /* 0x000fc600078e02ff */
[----:B------:R-:W-:Y:S01]  /*8700*/  ISETP.GE.U32.AND P4, PT, R0, 0x7fffff33, PT ;  /* 0x7fffff330000780c */ /* 0x000fe20003f86070 */
[----:B--2---:R-:W-:Y:S01]  /*8710*/  VIADD R0, R5, 0xffffffae ;  /* 0xffffffae05007836 */ /* 0x004fe20000000000 */
[----:B------:R-:W-:Y:S01]  /*8720*/  LDGSTS.E [R6+0x3500], desc[UR8][R242.64], !P0 ;  /* 0x03500000f2067fae */ /* 0x000fe2000c121848 */
[----:B------:R-:W-:-:S03]  /*8730*/  IMAD.WIDE R238, R4, 0x4, R108 ;  /* 0x0000000404ee7825 */ /* 0x000fc600078e026c */
[----:B------:R-:W-:Y:S01]  /*8740*/  LDGSTS.E [R6+0x3580], desc[UR8][R240.64], !P0 ;  /* 0x03580000f0067fae */ /* 0x000fe2000c121848 */
[----:B------:R-:W-:Y:S01]  /*8750*/  ISETP.GE.U32.AND P0, PT, R0, 0x7fffff2f, PT ;  /* 0x7fffff2f0000780c */ /* 0x000fe20003f06070 */
[----:B------:R-:W-:Y:S01]  /*8760*/  IMAD.WIDE R4, R4, 0x4, R82 ;  /* 0x0000000404047825 */ /* 0x000fe200078e0252 */
[----:B------:R-:W-:Y:S01]  /*8770*/  IADD3 R0, R3, -0x56, RZ ;  /* 0xffffffaa03007810 */ /* 0x000fe20007ffe0ff */
[----:B------:R4:W-:Y:S01]  /*8780*/  STL.64 [R1+0x28], R10 ;  /* 0x0000280a01007387 */ /* 0x0009e20000100a00 */
[----:B------:R-:W1:Y:S03]  /*8790*/  LDC R3, c[0x0][0x230] ;  /* 0x00008c00ff037b82 */ /* 0x000e660000000800 */
[----:B------:R2:W-:Y:S04]  /*87a0*/  STL.64 [R1+0x20], R8 ;  /* 0x0000200801007387 */ /* 0x0005e80000100a00 */
[----:B------:R-:W-:Y:S01]  /*87b0*/  LDGSTS.E [R6+0x3900], desc[UR8][R238.64], !P3 ;  /* 0x03900000ee067fae */ /* 0x000fe2000d921848 */
[----:B----4-:R-:W-:-:S03]  /*87c0*/  IMAD R10, R66, 0x3d, RZ ;  /* 0x0000003d420a7824 */ /* 0x010fc600078e02ff */
[----:B------:R-:W-:Y:S01]  /*87d0*/  LDGSTS.E [R6+0x3980], desc[UR8][R4.64], !P3 ;  /* 0x0398000004067fae */ /* 0x000fe2000d921848 */
[----:B------:R-:W-:Y:S01]  /*87e0*/  ISETP.GE.U32.AND P3, PT, R0, 0x7fffff2b, PT ;  /* 0x7fffff2b0000780c */ /* 0x000fe20003f66070 */
[----:B---3--:R-:W-:Y:S02]  /*87f0*/  VIADD R0, R12, 0xffffffa6 ;  /* 0xffffffa60c007836 */ /* 0x008fe40000000000 */
[----:B--2---:R-:W-:-:S04]  /*8800*/  IMAD.WIDE R8, R10, 0x4, R108 ;  /* 0x000000040a087825 */ /* 0x004fc800078e026c */
[----:B------:R-:W-:Y:S01]  /*8810*/  IMAD.WIDE R10, R10, 0x4, R82 ;  /* 0x000000040a0a7825 */ /* 0x000fe200078e0252 */
[----:B------:R-:W-:Y:S03]  /*8820*/  LDGSTS.E [R6+0x3d00], desc[UR8][R8.64], !P2 ;  /* 0x03d0000008067fae */ /* 0x000fe6000d121848 */
[----:B------:R-:W-:Y:S01]  /*8830*/  IMAD.WIDE R12, R14, 0x4, R108 ;  /* 0x000000040e0c7825 */ /* 0x000fe200078e026c */
[----:B------:R-:W-:Y:S01]  /*8840*/  LDGSTS.E [R6+0x3d80], desc[UR8][R10.64], !P2 ;  /* 0x03d800000a067fae */ /* 0x000fe2000d121848 */
[----:B------:R-:W-:Y:S02]  /*8850*/  ISETP.GE.U32.AND P2, PT, R0, 0x7fffff27, PT ;  /* 0x7fffff270000780c */ /* 0x000fe40003f46070 */
[----:B------:R-:W-:Y:S01]  /*8860*/  IMAD.WIDE R14, R14, 0x4, R82 ;  /* 0x000000040e0e7825 */ /* 0x000fe200078e0252 */
[----:B------:R-:W-:Y:S03]  /*8870*/  LDGSTS.E [R6+0x4100], desc[UR8][R12.64], !P6 ;  /* 0x041000000c067fae */ /* 0x000fe6000f121848 */
[----:B------:R-:W-:Y:S01]  /*8880*/  VIADD R0, R16, 0xffffffa2 ;  /* 0xffffffa210007836 */ /* 0x000fe20000000000 */
[----:B------:R-:W-:Y:S01]  /*8890*/  LDGSTS.E [R6+0x4180], desc[UR8][R14.64], !P6 ;  /* 0x041800000e067fae */ /* 0x000fe2000f121848 */
[----:B------:R-:W-:-:S03]  /*88a0*/  IMAD.WIDE R16, R18, 0x4, R108 ;  /* 0x0000000412107825 */ /* 0x000fc600078e026c */
[----:B------:R-:W-:Y:S01]  /*88b0*/  ISETP.GE.U32.AND P6, PT, R0, 0x7fffff23, PT ;  /* 0x7fffff230000780c */ /* 0x000fe20003fc6070 */
[----:B------:R-:W-:Y:S01]  /*88c0*/  IMAD.WIDE R18, R18, 0x4, R82 ;  /* 0x0000000412127825 */ /* 0x000fe200078e0252 */
[----:B------:R-:W-:Y:S01]  /*88d0*/  IADD3 R0, R20, -0x62, RZ ;  /* 0xffffff9e14007810 */ /* 0x000fe20007ffe0ff */
[----:B------:R-:W-:Y:S02]  /*88e0*/  LDGSTS.E [R6+0x4500], desc[UR8][R16.64], !P5 ;  /* 0x0450000010067fae */ /* 0x000fe4000e921848 */
[----:B------:R-:W-:Y:S02]  /*88f0*/  IMAD.WIDE R20, R22, 0x4, R108 ;  /* 0x0000000416147825 */ /* 0x000fe400078e026c */
[----:B------:R-:W-:Y:S01]  /*8900*/  LDGSTS.E [R6+0x4580], desc[UR8][R18.64], !P5 ;  /* 0x0458000012067fae */ /* 0x000fe2000e921848 */
[----:B------:R-:W-:Y:S01]  /*8910*/  ISETP.GE.U32.AND P5, PT, R0, 0x7fffff1f, PT ;  /* 0x7fffff1f0000780c */ /* 0x000fe20003fa6070 */
[----:B-1----:R-:W-:Y:S02]  /*8920*/  VIADD R0, R3, 0xffffff9a ;  /* 0xffffff9a03007836 */ /* 0x002fe40000000000 */
[----:B------:R-:W-:Y:S01]  /*8930*/  IMAD.WIDE R22, R22, 0x4, R82 ;  /* 0x0000000416167825 */ /* 0x000fe200078e0252 */
[----:B------:R-:W1:Y:S01]  /*8940*/  LDC R3, c[0x0][0x230] ;  /* 0x00008c00ff037b82 */ /* 0x000e620000000800 */
[----:B------:R-:W-:Y:S04]  /*8950*/  LDGSTS.E [R6+0x4900], desc[UR8][R20.64], !P1 ;  /* 0x0490000014067fae */ /* 0x000fe8000c921848 */
[----:B------:R-:W-:Y:S01]  /*8960*/  LDGSTS.E [R6+0x4980], desc[UR8][R22.64], !P1 ;  /* 0x0498000016067fae */ /* 0x000fe2000c921848 */
[----:B------:R-:W-:Y:S01]  /*8970*/  ISETP.GE.U32.AND P1, PT, R0, 0x7fffff1b, PT ;  /* 0x7fffff1b0000780c */ /* 0x000fe20003f26070 */
[----:B------:R-:W-:-:S02]  /*8980*/  VIADD R0, R28, 0xffffff96 ;  /* 0xffffff961c007836 */ /* 0x000fc40000000000 */
[----:B------:R-:W-:Y:S01]  /*8990*/  LDGSTS.E [R6+0x4d00], desc[UR8][R24.64], !P4 ;  /* 0x04d0000018067fae */ /* 0x000fe2000e121848 */
[----:B------:R-:W-:-:S03]  /*89a0*/  IMAD.WIDE R28, R30, 0x4, R108 ;  /* 0x000000041e1c7825 */ /* 0x000fc600078e026c */
[----:B------:R-:W-:Y:S01]  /*89b0*/  LDGSTS.E [R6+0x4d80], desc[UR8][R26.64], !P4 ;  /* 0x04d800001a067fae */ /* 0x000fe2000e121848 */
[----:B------:R-:W-:Y:S01]  /*89c0*/  IMAD.WIDE R30, R30, 0x4, R82 ;  /* 0x000000041e1e7825 */ /* 0x000fe200078e0252 */
[----:B------:R-:W-:Y:S02]  /*89d0*/  ISETP.GE.U32.AND P4, PT, R0, 0x7fffff17, PT ;  /* 0x7fffff170000780c */ /* 0x000fe40003f86070 */
[----:B------:R-:W-:Y:S01]  /*89e0*/  IADD3 R0, R32, -0x6e, RZ ;  /* 0xffffff9220007810 */ /* 0x000fe20007ffe0ff */
[----:B------:R-:W-:Y:S01]  /*89f0*/  LDGSTS.E [R6+0x5100], desc[UR8][R28.64], !P0 ;  /* 0x051000001c067fae */ /* 0x000fe2000c121848 */
[----:B------:R-:W-:-:S03]  /*8a00*/  IMAD.WIDE R32, R34, 0x4, R108 ;  /* 0x0000000422207825 */ /* 0x000fc600078e026c */
[----:B------:R-:W-:Y:S01]  /*8a10*/  LDGSTS.E [R6+0x5180], desc[UR8][R30.64], !P0 ;  /* 0x051800001e067fae */ /* 0x000fe2000c121848 */
[----:B------:R-:W-:Y:S01]  /*8a20*/  ISETP.GE.U32.AND P0, PT, R0, 0x7fffff13, PT ;  /* 0x7fffff130000780c */ /* 0x000fe20003f06070 */
[----:B------:R-:W-:Y:S02]  /*8a30*/  IMAD.WIDE R34, R34, 0x4, R82 ;  /* 0x0000000422227825 */ /* 0x000fe400078e0252 */
[----:B------:R-:W-:Y:S02]  /*8a40*/  LDGSTS.E [R6+0x5500], desc[UR8][R32.64], !P3 ;  /* 0x0550000020067fae */ /* 0x000fe4000d921848 */
[----:B------:R-:W-:Y:S02]  /*8a50*/  VIADD R0, R36, 0xffffff8e ;  /* 0xffffff8e24007836 */ /* 0x000fe40000000000 */
[----:B------:R-:W-:Y:S01]  /*8a60*/  LDGSTS.E [R6+0x5580], desc[UR8][R34.64], !P3 ;  /* 0x0558000022067fae */ /* 0x000fe2000d921848 */
[----:B------:R-:W-:Y:S02]  /*8a70*/  IMAD.WIDE R36, R38, 0x4, R108 ;  /* 0x0000000426247825 */ /* 0x000fe400078e026c */
[----:B------:R-:W-:-:S02]  /*8a80*/  ISETP.GE.U32.AND P3, PT, R0, 0x7fffff0f, PT ;  /* 0x7fffff0f0000780c */ /* 0x000fc40003f66070 */
[----:B-1----:R-:W-:Y:S01]  /*8a90*/  VIADD R0, R3, 0xffffff8a ;  /* 0xffffff8a03007836 */ /* 0x002fe20000000000 */
[----:B------:R-:W-:Y:S01]  /*8aa0*/  LDGSTS.E [R6+0x5900], desc[UR8][R36.64], !P2 ;  /* 0x0590000024067fae */ /* 0x000fe2000d121848 */
[----:B------:R-:W-:Y:S01]  /*8ab0*/  IMAD.WIDE R38, R38, 0x4, R82 ;  /* 0x0000000426267825 */ /* 0x000fe200078e0252 */
[----:B------:R-:W1:Y:S04]  /*8ac0*/  LDC R3, c[0x0][0x230] ;  /* 0x00008c00ff037b82 */ /* 0x000e680000000800 */
[----:B------:R-:W-:Y:S01]  /*8ad0*/  LDGSTS.E [R6+0x5980], desc[UR8][R38.64], !P2 ;  /* 0x0598000026067fae */ /* 0x000fe2000d121848 */
        /* <DEDUP_REMOVED lines=12> */
[----:B------:R-:W-:Y:S01]  /*8ba0*/  IMAD.WIDE R50, R50, 0x4, R82 ;  /* 0x0000000432327825 */ /* 0x000fe200078e0252 */
[----:B------:R-:W-:Y:S03]  /*8bb0*/  LDGSTS.E [R6+0x6500], desc[UR8][R48.64], !P1 ;  /* 0x0650000030067fae */ /* 0x000fe6000c921848 */
[----:B------:R-:W-:Y:S01]  /*8bc0*/  VIADD R0, R52, 0xfffffffd ;  /* 0xfffffffd34007836 */ /* 0x000fe20000000000 */
[----:B------:R-:W-:Y:S01]  /*8bd0*/  LDGSTS.E [R6+0x6580], desc[UR8][R50.64], !P1 ;  /* 0x0658000032067fae */ /* 0x000fe2000c921848 */
[----:B------:R-:W-:-:S03]  /*8be0*/  IMAD.WIDE R52, R54, 0x4, R108 ;  /* 0x0000000436347825 */ /* 0x000fc600078e026c */
[----:B------:R-:W-:Y:S01]  /*8bf0*/  ISETP.GE.U32.AND P1, PT, R0, 0x7fffff7e, PT ;  /* 0x7fffff7e0000780c */ /* 0x000fe20003f26070 */
[----:B------:R-:W-:Y:S01]  /*8c00*/  IMAD.WIDE R54, R54, 0x4, R82 ;  /* 0x0000000436367825 */ /* 0x000fe200078e0252 */
[----:B-1----:R-:W-:Y:S01]  /*8c10*/  IADD3 R0, R3, -0x7, RZ ;  /* 0xfffffff903007810 */ /* 0x002fe20007ffe0ff */
[----:B------:R-:W-:Y:S01]  /*8c20*/  LDGSTS.E [R6+0x6900], desc[UR8][R52.64], !P4 ;  /* 0x0690000034067fae */ /* 0x000fe2000e121848 */
[----:B------:R-:W1:Y:S03]  /*8c30*/  LDC R3, c[0x0][0x230] ;  /* 0x00008c00ff037b82 */ /* 0x000e660000000800 */
[----:B------:R-:W-:Y:S01]  /*8c40*/  LDGSTS.E [R6+0x6980], desc[UR8][R54.64], !P4 ;  /* 0x0698000036067fae */ /* 0x000fe2000e121848 */
[----:B------:R-:W-:Y:S01]  /*8c50*/  ISETP.GE.U32.AND P4, PT, R0, 0x7fffff7a, PT ;  /* 0x7fffff7a0000780c */ /* 0x000fe20003f86070 */
[----:B------:R-:W-:Y:S02]  /*8c60*/  VIADD R0, R60, 0xfffffff5 ;  /* 0xfffffff53c007836 */ /* 0x000fe40000000000 */
[----:B------:R-:W-:Y:S01]  /*8c70*/  LDGSTS.E [R6+0x6d00], desc[UR8][R56.64], !P0 ;  /* 0x06d0000038067fae */ /* 0x000fe2000c121848 */
[----:B------:R-:W-:-:S03]  /*8c80*/  IMAD.WIDE R60, R62, 0x4, R108 ;  /* 0x000000043e3c7825 */ /* 0x000fc600078e026c */
[----:B------:R-:W-:Y:S01]  /*8c90*/  LDGSTS.E [R6+0x6d80], desc[UR8][R58.64], !P0 ;  /* 0x06d800003a067fae */ /* 0x000fe2000c121848 */
[----:B------:R-:W-:Y:S01]  /*8ca0*/  ISETP.GE.U32.AND P0, PT, R0, 0x7fffff76, PT ;  /* 0x7fffff760000780c */ /* 0x000fe20003f06070 */
[----:B------:R-:W-:Y:S02]  /*8cb0*/  IMAD.WIDE R62, R62, 0x4, R82 ;  /* 0x000000043e3e7825 */ /* 0x000fe400078e0252 */
[----:B------:R-:W-:Y:S02]  /*8cc0*/  LDGSTS.E [R6+0x7100], desc[UR8][R60.64], !P3 ;  /* 0x071000003c067fae */ /* 0x000fe4000d921848 */
[----:B------:R-:W-:Y:S01]  /*8cd0*/  VIADD R0, R64, 0xfffffff1 ;  /* 0xfffffff140007836 */ /* 0x000fe20000000000 */
[----:B------:R-:W-:Y:S01]  /*8ce0*/  LOP3.LUT R64, R131, 0x40, RZ, 0x3c, !PT ;  /* 0x0000004083407812 */ /* 0x000fe200078e3cff */
[----:B------:R-:W-:Y:S03]  /*8cf0*/  LDGSTS.E [R6+0x7180], desc[UR8][R62.64], !P3 ;  /* 0x071800003e067fae */ /* 0x000fe6000d921848 */
[----:B------:R-:W-:Y:S01]  /*8d00*/  ISETP.GE.U32.AND P3, PT, R0, 0x7fffff72, PT ;  /* 0x7fffff720000780c */ /* 0x000fe20003f66070 */
[----:B------:R-:W-:Y:S01]  /*8d10*/  LDGSTS.E [R6+0x7500], desc[UR8][R70.64], !P2 ;  /* 0x0750000046067fae */ /* 0x000fe2000d121848 */
[----:B------:R-:W-:Y:S01]  /*8d20*/  IADD3 R0, R65, -0x13, RZ ;  /* 0xffffffed41007810 */ /* 0x000fe20007ffe0ff */
[----:B------:R-:W-:Y:S01]  /*8d30*/  VIADD R64, R64, UR4 ;  /* 0x0000000440407c36 */ /* 0x000fe20008000000 */
[----:B------:R-:W2:Y:S01]  /*8d40*/  LDC R65, c[0x0][0x230] ;  /* 0x00008c00ff417b82 */ /* 0x000ea20000000800 */
[----:B------:R-:W-:Y:S01]  /*8d50*/  LDGSTS.E [R6+0x7580], desc[UR8][R72.64], !P2 ;  /* 0x0758000048067fae */ /* 0x000fe2000d121848 */
[----:B------:R-:W-:Y:S01]  /*8d60*/  ISETP.GE.U32.AND P2, PT, R0, 0x7fffff6e, PT ;  /* 0x7fffff6e0000780c */ /* 0x000fe20003f46070 */
[----:B-1----:R-:W-:Y:S01]  /*8d70*/  VIADD R0, R3, 0xffffffe9 ;  /* 0xffffffe903007836 */ /* 0x002fe20000000000 */
[----:B------:R-:W-:Y:S01]  /*8d80*/  IADD3 R3, R67, -0x1b, RZ ;  /* 0xffffffe543037810 */ /* 0x000fe20007ffe0ff */
[----:B------:R-:W-:Y:S03]  /*8d90*/  LDGSTS.E [R6+0x7900], desc[UR8][R74.64], !P6 ;  /* 0x079000004a067fae */ /* 0x000fe6000f121848 */
[----:B------:R-:W1:Y:S01]  /*8da0*/  LDC R67, c[0x0][0x230] ;  /* 0x00008c00ff437b82 */ /* 0x000e620000000800 */
[----:B------:R-:W-:Y:S01]  /*8db0*/  LDGSTS.E [R6+0x7980], desc[UR8][R76.64], !P6 ;  /* 0x079800004c067fae */ /* 0x000fe2000f121848 */
[----:B------:R-:W-:Y:S01]  /*8dc0*/  ISETP.GE.U32.AND P6, PT, R0, 0x7fffff6a, PT ;  /* 0x7fffff6a0000780c */ /* 0x000fe20003fc6070 */
[----:B------:R-:W-:-:S02]  /*8dd0*/  IMAD.SHL.U32 R0, R66, 0x2, RZ ;  /* 0x0000000242007824 */ /* 0x000fc400078e00ff */
[----:B------:R-:W-:Y:S02]  /*8de0*/  LDGSTS.E [R6+0x7d00], desc[UR8][R78.64], !P5 ;  /* 0x07d000004e067fae */ /* 0x000fe4000e921848 */
[C---:B------:R-:W-:Y:S02]  /*8df0*/  IMAD.WIDE R134, R0.reuse, 0x4, R108 ;  /* 0x0000000400867825 */ /* 0x040fe400078e026c */
[----:B------:R-:W-:Y:S01]  /*8e00*/  LDGSTS.E [R6+0x7d80], desc[UR8][R80.64], !P5 ;  /* 0x07d8000050067fae */ /* 0x000fe2000e921848 */
[----:B------:R-:W-:Y:S01]  /*8e10*/  ISETP.GE.U32.AND P5, PT, R3, 0x7fffff66, PT ;  /* 0x7fffff660300780c */ /* 0x000fe20003fa6070 */
[----:B------:R-:W-:Y:S02]  /*8e20*/  IMAD.WIDE R126, R0, 0x4, R82 ;  /* 0x00000004007e7825 */ /* 0x000fe400078e0252 */
[----:B------:R3:W-:Y:S02]  /*8e30*/  STL.64 [R1+0xa0], R134 ;  /* 0x0000a08601007387 */ /* 0x0007e40000100a00 */
[----:B------:R-:W-:-:S02]  /*8e40*/  VIADD R3, R68, 0xffffffe1 ;  /* 0xffffffe144037836 */ /* 0x000fc40000000000 */
[----:B------:R-:W-:Y:S01]  /*8e50*/  IMAD R0, R66, 0x6, RZ ;  /* 0x0000000642007824 */ /* 0x000fe200078e02ff */
[----:B------:R-:W4:Y:S01]  /*8e60*/  LDC R68, c[0x0][0x230] ;  /* 0x00008c00ff447b82 */ /* 0x000f220000000800 */
[----:B------:R3:W-:Y:S04]  /*8e70*/  LDGSTS.E [R64+0x200], desc[UR8][R134.64], !P1 ;  /* 0x0020000086407fae */ /* 0x0007e8000c921848 */
[----:B------:R3:W-:Y:S04]  /*8e80*/  STL.64 [R1+0xb8], R126 ;  /* 0x0000b87e01007387 */ /* 0x0007e80000100a00 */
[----:B------:R3:W-:Y:S01]  /*8e90*/  LDGSTS.E [R64+0x280], desc[UR8][R126.64], !P1 ;  /* 0x002800007e407fae */ /* 0x0007e2000c921848 */
[----:B------:R-:W-:-:S02]  /*8ea0*/  ISETP.GE.U32.AND P1, PT, R3, 0x7fffff62, PT ;  /* 0x7fffff620300780c */ /* 0x000fc40003f26070 */
[----:B--2---:R-:W-:Y:S01]  /*8eb0*/  IADD3 R3, R65, -0x23, RZ ;  /* 0xffffffdd41037810 */ /* 0x004fe20007ffe0ff */
[C---:B---3--:R-:W-:Y:S01]  /*8ec0*/  IMAD.WIDE R134, R0.reuse, 0x4, R108 ;  /* 0x0000000400867825 */ /* 0x048fe200078e026c */
[----:B------:R-:W2:Y:S04]  /*8ed0*/  LDC R65, c[0x0][0x230] ;  /* 0x00008c00ff417b82 */ /* 0x000ea80000000800 */
[----:B------:R3:W-:Y:S01]  /*8ee0*/  LDGSTS.E [R64+0x600], desc[UR8][R134.64], !P4 ;  /* 0x0060000086407fae */ /* 0x0007e2000e121848 */
[----:B------:R-:W-:-:S03]  /*8ef0*/  IMAD.WIDE R126, R0, 0x4, R82 ;  /* 0x00000004007e7825 */ /* 0x000fc600078e0252 */
[----:B------:R3:W-:Y:S01]  /*8f00*/  STL.64 [R1+0xc0], R134 ;  /* 0x0000c08601007387 */ /* 0x0007e20000100a00 */
[----:B------:R-:W-:-:S03]  /*8f10*/  IMAD R0, R66, 0xa, RZ ;  /* 0x0000000a42007824 */ /* 0x000fc600078e02ff */
[----:B------:R1:W-:Y:S01]  /*8f20*/  LDGSTS.E [R64+0x680], desc[UR8][R126.64], !P4 ;  /* 0x006800007e407fae */ /* 0x0003e2000e121848 */
[----:B------:R-:W-:Y:S01]  /*8f30*/  ISETP.GE.U32.AND P4, PT, R3, 0x7fffff5e, PT ;  /* 0x7fffff5e0300780c */ /* 0x000fe20003f86070 */
[----:B------:R-:W-:Y:S02]  /*8f40*/  VIADD R3, R69, 0xffffffd9 ;  /* 0xffffffd945037836 */ /* 0x000fe40000000000 */
[----:B------:R1:W-:Y:S01]  /*8f50*/  STL.64 [R1+0xc8], R126 ;  /* 0x0000c87e01007387 */ /* 0x0003e20000100a00 */
[----:B------:R-:W2:Y:S01]  /*8f60*/  LDC R69, c[0x0][0x230] ;  /* 0x00008c00ff457b82 */ /* 0x000ea20000000800 */
[----:B---3--:R-:W-:-:S05]  /*8f70*/  IMAD.WIDE R134, R0, 0x4, R108 ;  /* 0x0000000400867825 */ /* 0x008fca00078e026c */
[----:B------:R3:W-:Y:S01]  /*8f80*/  STL.64 [R1+0xd0], R134 ;  /* 0x0000d08601007387 */ /* 0x0007e20000100a00 */
[----:B-1----:R-:W-:-:S03]  /*8f90*/  IMAD.WIDE R126, R0, 0x4, R82 ;  /* 0x00000004007e7825 */ /* 0x002fc600078e0252 */
[----:B------:R3:W-:Y:S01]  /*8fa0*/  LDGSTS.E [R64+0xa00], desc[UR8][R134.64], !P0 ;  /* 0x00a0000086407fae */ /* 0x0007e2000c121848 */
[----:B------:R-:W-:-:S03]  /*8fb0*/  IMAD R0, R66, 0xe, RZ ;  /* 0x0000000e42007824 */ /* 0x000fc600078e02ff */
[----:B------:R1:W-:Y:S04]  /*8fc0*/  STL.64 [R1+0xd8], R126 ;  /* 0x0000d87e01007387 */ /* 0x0003e80000100a00 */
[----:B------:R1:W-:Y:S01]  /*8fd0*/  LDGSTS.E [R64+0xa80], desc[UR8][R126.64], !P0 ;  /* 0x00a800007e407fae */ /* 0x0003e2000c121848 */
[----:B------:R-:W-:Y:S01]  /*8fe0*/  ISETP.GE.U32.AND P0, PT, R3, 0x7fffff5a, PT ;  /* 0x7fffff5a0300780c */ /* 0x000fe20003f06070 */
[----:B------:R-:W-:Y:S02]  /*8ff0*/  VIADD R3, R67, 0xffffffd5 ;  /* 0xffffffd543037836 */ /* 0x000fe40000000000 */
[C---:B---3--:R-:W-:Y:S01]  /*9000*/  IMAD.WIDE R134, R0.reuse, 0x4, R108 ;  /* 0x0000000400867825 */ /* 0x048fe200078e026c */
[----:B------:R-:W3:Y:S04]  /*9010*/  LDC R67, c[0x0][0x230] ;  /* 0x00008c00ff437b82 */ /* 0x000ee80000000800 */
[----:B------:R4:W-:Y:S01]  /*9020*/  STL.64 [R1+0xe0], R134 ;  /* 0x0000e08601007387 */ /* 0x0009e20000100a00 */
[----:B-1----:R-:W-:-:S03]  /*9030*/  IMAD.WIDE R126, R0, 0x4, R82 ;  /* 0x00000004007e7825 */ /* 0x002fc600078e0252 */
[----:B------:R1:W-:Y:S01]  /*9040*/  LDGSTS.E [R64+0xe00], desc[UR8][R134.64], !P3 ;  /* 0x00e0000086407fae */ /* 0x0003e2000d921848 */
[----:B------:R-:W-:-:S03]  /*9050*/  IMAD R0, R66, 0x12, RZ ;  /* 0x0000001242007824 */ /* 0x000fc600078e02ff */
[----:B------:R2:W-:Y:S04]  /*9060*/  STL.64 [R1+0xe8], R126 ;  /* 0x0000e87e01007387 */ /* 0x0005e80000100a00 */
[----:B------:R2:W-:Y:S01]  /*9070*/  LDGSTS.E [R64+0xe80], desc[UR8][R126.64], !P3 ;  /* 0x00e800007e407fae */ /* 0x0005e2000d921848 */
[----:B------:R-:W-:Y:S02]  /*9080*/  ISETP.GE.U32.AND P3, PT, R3, 0x7fffff56, PT ;  /* 0x7fffff560300780c */ /* 0x000fe40003f66070 */
[----:B----4-:R-:W-:Y:S01]  /*9090*/  IADD3 R3, R68, -0x2f, RZ ;  /* 0xffffffd144037810 */ /* 0x010fe20007ffe0ff */
[C---:B-1----:R-:W-:Y:S01]  /*90a0*/  IMAD.WIDE R134, R0.reuse, 0x4, R108 ;  /* 0x0000000400867825 */ /* 0x042fe200078e026c */
[----:B------:R-:W1:Y:S04]  /*90b0*/  LDC R68, c[0x0][0x230] ;  /* 0x00008c00ff447b82 */ /* 0x000e680000000800 */
[----:B------:R4:W-:Y:S01]  /*90c0*/  STL.64 [R1+0xf0], R134 ;  /* 0x0000f08601007387 */ /* 0x0009e20000100a00 */
[----:B--2---:R-:W-:-:S03]  /*90d0*/  IMAD.WIDE R126, R0, 0x4, R82 ;  /* 0x00000004007e7825 */ /* 0x004fc600078e0252 */
[----:B------:R4:W-:Y:S01]  /*90e0*/  LDGSTS.E [R64+0x1200], desc[UR8][R134.64], !P2 ;  /* 0x0120000086407fae */ /* 0x0009e2000d121848 */
[----:B------:R-:W-:-:S03]  /*90f0*/  IMAD R0, R66, 0x16, RZ ;  /* 0x0000001642007824 */ /* 0x000fc600078e02ff */
[----:B------:R2:W-:Y:S04]  /*9100*/  STL.64 [R1+0xf8], R126 ;  /* 0x0000f87e01007387 */ /* 0x0005e80000100a00 */
[----:B------:R2:W-:Y:S01]  /*9110*/  LDGSTS.E [R64+0x1280], desc[UR8][R126.64], !P2 ;  /* 0x012800007e407fae */ /* 0x0005e2000d121848 */
[----:B------:R-:W-:Y:S01]  /*9120*/  ISETP.GE.U32.AND P2, PT, R3, 0x7fffff52, PT ;  /* 0x7fffff520300780c */ /* 0x000fe20003f46070 */
[----:B------:R-:W-:Y:S02]  /*9130*/  VIADD R3, R65, 0xffffffcd ;  /* 0xffffffcd41037836 */ /* 0x000fe40000000000 */
[C---:B----4-:R-:W-:Y:S01]  /*9140*/  IMAD.WIDE R134, R0.reuse, 0x4, R108 ;  /* 0x0000000400867825 */ /* 0x050fe200078e026c */
[----:B------:R-:W4:Y:S04]  /*9150*/  LDC R65, c[0x0][0x230] ;  /* 0x00008c00ff417b82 */ /* 0x000f280000000800 */
[----:B------:R3:W-:Y:S01]  /*9160*/  LDGSTS.E [R64+0x1600], desc[UR8][R134.64], !P6 ;  /* 0x0160000086407fae */ /* 0x0007e2000f121848 */
[----:B--2---:R-:W-:-:S03]  /*9170*/  IMAD.WIDE R126, R0, 0x4, R82 ;  /* 0x00000004007e7825 */ /* 0x004fc600078e0252 */
[----:B------:R3:W-:Y:S01]  /*9180*/  STL.64 [R1+0x100], R134 ;  /* 0x0001008601007387 */ /* 0x0007e20000100a00 */
[----:B------:R-:W-:-:S03]  /*9190*/  IMAD R0, R66, 0x1a, RZ ;  /* 0x0000001a42007824 */ /* 0x000fc600078e02ff */
[----:B------:R2:W-:Y:S01]  /*91a0*/  LDGSTS.E [R64+0x1680], desc[UR8][R126.64], !P6 ;  /* 0x016800007e407fae */ /* 0x0005e2000f121848 */
[----:B------:R-:W-:Y:S01]  /*91b0*/  ISETP.GE.U32.AND P6, PT, R3, 0x7fffff4e, PT ;  /* 0x7fffff4e0300780c */ /* 0x000fe20003fc6070 */
[----:B------:R-:W-:Y:S02]  /*91c0*/  VIADD R3, R69, 0xffffffc9 ;  /* 0xffffffc945037836 */ /* 0x000fe40000000000 */
[----:B------:R2:W-:Y:S01]  /*91d0*/  STL.64 [R1+0x108], R126 ;  /* 0x0001087e01007387 */ /* 0x0005e20000100a00 */
[----:B------:R-:W4:Y:S01]  /*91e0*/  LDC R69, c[0x0][0x230] ;  /* 0x00008c00ff457b82 */ /* 0x000f220000000800 */
[----:B---3--:R-:W-:-:S05]  /*91f0*/  IMAD.WIDE R134, R0, 0x4, R108 ;  /* 0x0000000400867825 */ /* 0x008fca00078e026c */
[----:B------:R3:W-:Y:S01]  /*9200*/  STL.64 [R1+0x110], R134 ;  /* 0x0001108601007387 */ /* 0x0007e20000100a00 */
[----:B--2---:R-:W-:-:S03]  /*9210*/  IMAD.WIDE R126, R0, 0x4, R82 ;  /* 0x00000004007e7825 */ /* 0x004fc600078e0252 */
[----:B------:R3:W-:Y:S01]  /*9220*/  LDGSTS.E [R64+0x1a00], desc[UR8][R134.64], !P5 ;  /* 0x01a0000086407fae */ /* 0x0007e2000e921848 */
[----:B------:R-:W-:-:S03]  /*9230*/  IMAD R0, R66, 0x1e, RZ ;  /* 0x0000001e42007824 */ /* 0x000fc600078e02ff */
[----:B------:R2:W-:Y:S04]  /*9240*/  STL.64 [R1+0x118], R126 ;  /* 0x0001187e01007387 */ /* 0x0005e80000100a00 */
[----:B------:R2:W-:Y:S01]  /*9250*/  LDGSTS.E [R64+0x1a80], desc[UR8][R126.64], !P5 ;  /* 0x01a800007e407fae */ /* 0x0005e2000e921848 */
[----:B------:R-:W-:Y:S02]  /*9260*/  ISETP.GE.U32.AND P5, PT, R3, 0x7fffff4a, PT ;  /* 0x7fffff4a0300780c */ /* 0x000fe40003fa6070 */
[----:B------:R-:W-:Y:S01]  /*9270*/  IADD3 R3, R67, -0x3b, RZ ;  /* 0xffffffc543037810 */ /* 0x000fe20007ffe0ff */
[C---:B---3--:R-:W-:Y:S01]  /*9280*/  IMAD.WIDE R134, R0.reuse, 0x4, R108 ;  /* 0x0000000400867825 */ /* 0x048fe200078e026c */
[----:B------:R-:W3:Y:S04]  /*9290*/  LDC R67, c[0x0][0x230] ;  /* 0x00008c00ff437b82 */ /* 0x000ee80000000800 */
[----:B------:R1:W-:Y:S01]  /*92a0*/  STL.64 [R1+0x120], R134 ;  /* 0x0001208601007387 */ /* 0x0003e20000100a00 */
[----:B--2---:R-:W-:-:S03]  /*92b0*/  IMAD.WIDE R126, R0, 0x4, R82 ;  /* 0x00000004007e7825 */ /* 0x004fc600078e0252 */
[----:B------:R2:W-:Y:S01]  /*92c0*/  LDGSTS.E [R64+0x1e00], desc[UR8][R134.64], !P1 ;  /* 0x01e0000086407fae */ /* 0x0005e2000c921848 */
[----:B------:R-:W-:-:S03]  /*92d0*/  IMAD R0, R66, 0x22, RZ ;  /* 0x0000002242007824 */ /* 0x000fc600078e02ff */
[----:B------:R4:W-:Y:S04]  /*92e0*/  STL.64 [R1+0x128], R126 ;  /* 0x0001287e01007387 */ /* 0x0009e80000100a00 */
[----:B------:R4:W-:Y:S01]  /*92f0*/  LDGSTS.E [R64+0x1e80], desc[UR8][R126.64], !P1 ;  /* 0x01e800007e407fae */ /* 0x0009e2000c921848 */
[----:B------:R-:W-:Y:S01]  /*9300*/  ISETP.GE.U32.AND P1, PT, R3, 0x7fffff46, PT ;  /* 0x7fffff460300780c */ /* 0x000fe20003f26070 */
[----:B-1----:R-:W-:Y:S02]  /*9310*/  VIADD R3, R68, 0xffffffc1 ;  /* 0xffffffc144037836 */ /* 0x002fe40000000000 */
[C---:B--2---:R-:W-:Y:S01]  /*9320*/  IMAD.WIDE R134, R0.reuse, 0x4, R108 ;  /* 0x0000000400867825 */ /* 0x044fe200078e026c */
[----:B------:R-:W1:Y:S04]  /*9330*/  LDC R68, c[0x0][0x230] ;  /* 0x00008c00ff447b82 */ /* 0x000e680000000800 */
[----:B------:R2:W-:Y:S01]  /*9340*/  STL.64 [R1+0x130], R134 ;  /* 0x0001308601007387 */ /* 0x0005e20000100a00 */
[----:B----4-:R-:W-:-:S03]  /*9350*/  IMAD.WIDE R126, R0, 0x4, R82 ;  /* 0x00000004007e7825 */ /* 0x010fc600078e0252 */
[----:B------:R2:W-:Y:S01]  /*9360*/  LDGSTS.E [R64+0x2200], desc[UR8][R134.64], !P4 ;  /* 0x0220000086407fae */ /* 0x0005e2000e121848 */
[----:B------:R-:W-:-:S03]  /*9370*/  IMAD R0, R66, 0x26, RZ ;  /* 0x0000002642007824 */ /* 0x000fc600078e02ff */
[----:B------:R4:W-:Y:S04]  /*9380*/  STL.64 [R1+0x138], R126 ;  /* 0x0001387e01007387 */ /* 0x0009e80000100a00 */
[----:B------:R4:W-:Y:S01]  /*9390*/  LDGSTS.E [R64+0x2280], desc[UR8][R126.64], !P4 ;  /* 0x022800007e407fae */ /* 0x0009e2000e121848 */
[----:B------:R-:W-:Y:S01]  /*93a0*/  ISETP.GE.U32.AND P4, PT, R3, 0x7fffff42, PT ;  /* 0x7fffff420300780c */ /* 0x000fe20003f86070 */
[----:B------:R-:W-:Y:S02]  /*93b0*/  VIADD R3, R65, 0xffffffbd ;  /* 0xffffffbd41037836 */ /* 0x000fe40000000000 */
[C---:B--2---:R-:W-:Y:S01]  /*93c0*/  IMAD.WIDE R134, R0.reuse, 0x4, R108 ;  /* 0x0000000400867825 */ /* 0x044fe200078e026c */
[----:B------:R-:W2:Y:S04]  /*93d0*/  LDC R65, c[0x0][0x230] ;  /* 0x00008c00ff417b82 */ /* 0x000ea80000000800 */
[----:B------:R3:W-:Y:S01]  /*93e0*/  LDGSTS.E [R64+0x2600], desc[UR8][R134.64], !P0 ;  /* 0x0260000086407fae */ /* 0x0007e2000c121848 */
[----:B----4-:R-:W-:-:S03]  /*93f0*/  IMAD.WIDE R126, R0, 0x4, R82 ;  /* 0x00000004007e7825 */ /* 0x010fc600078e0252 */
[----:B------:R3:W-:Y:S01]  /*9400*/  STL.64 [R1+0x140], R134 ;  /* 0x0001408601007387 */ /* 0x0007e20000100a00 */
[----:B------:R-:W-:-:S03]  /*9410*/  IMAD R0, R66, 0x2a, RZ ;  /* 0x0000002a42007824 */ /* 0x000fc600078e02ff */
[----:B------:R4:W-:Y:S01]  /*9420*/  LDGSTS.E [R64+0x2680], desc[UR8][R126.64], !P0 ;  /* 0x026800007e407fae */ /* 0x0009e2000c121848 */
[----:B------:R-:W-:Y:S02]  /*9430*/  ISETP.GE.U32.AND P0, PT, R3, 0x7fffff3e, PT ;  /* 0x7fffff3e0300780c */ /* 0x000fe40003f06070 */
[----:B------:R-:W-:Y:S01]  /*9440*/  IADD3 R3, R69, -0x47, RZ ;  /* 0xffffffb945037810 */ /* 0x000fe20007ffe0ff */
[----:B------:R4:W-:Y:S01]  /*9450*/  STL.64 [R1+0x148], R126 ;  /* 0x0001487e01007387 */ /* 0x0009e20000100a00 */
[----:B------:R-:W2:Y:S01]  /*9460*/  LDC R69, c[0x0][0x230] ;  /* 0x00008c00ff457b82 */ /* 0x000ea20000000800 */
[----:B---3--:R-:W-:-:S05]  /*9470*/  IMAD.WIDE R134, R0, 0x4, R108 ;  /* 0x0000000400867825 */ /* 0x008fca00078e026c */
        /* <DEDUP_REMOVED lines=11> */
[----:B----4-:R-:W-:-:S03]  /*9530*/  IMAD.WIDE R126, R0, 0x4, R82 ;  /* 0x00000004007e7825 */ /* 0x010fc600078e0252 */
[----:B------:R4:W-:Y:S01]  /*9540*/  LDGSTS.E [R64+0x2e00], desc[UR8][R134.64], !P2 ;  /* 0x02e0000086407fae */ /* 0x0009e2000d121848 */
[----:B------:R-:W-:-:S03]  /*9550*/  IMAD R0, R66, 0x32, RZ ;  /* 0x0000003242007824 */ /* 0x000fc600078e02ff */
[----:B------:R2:W-:Y:S04]  /*9560*/  STL.64 [R1+0x2a8], R126 ;  /* 0x0002a87e01007387 */ /* 0x0005e80000100a00 */
[----:B------:R2:W-:Y:S01]  /*9570*/  LDGSTS.E [R64+0x2e80], desc[UR8][R126.64], !P2 ;  /* 0x02e800007e407fae */ /* 0x0005e2000d121848 */
[----:B------:R-:W-:Y:S01]  /*9580*/  ISETP.GE.U32.AND P2, PT, R3, 0x7fffff36, PT ;  /* 0x7fffff360300780c */ /* 0x000fe20003f46070 */
[----:B-1----:R-:W-:Y:S02]  /*9590*/  VIADD R3, R68, 0xffffffb1 ;  /* 0xffffffb144037836 */ /* 0x002fe40000000000 */
[C---:B----4-:R-:W-:Y:S01]  /*95a0*/  IMAD.WIDE R134, R0.reuse, 0x4, R108 ;  /* 0x0000000400867825 */ /* 0x050fe200078e026c */
[----:B------:R-:W1:Y:S04]  /*95b0*/  LDC R68, c[0x0][0x230] ;  /* 0x00008c00ff447b82 */ /* 0x000e680000000800 */
        /* <DEDUP_REMOVED lines=36> */
[----:B------:R-:W-:Y:S02]  /*9800*/  ISETP.GE.U32.AND P4, PT, R3, 0x7fffff26, PT ;  /* 0x7fffff260300780c */ /* 0x000fe40003f86070 */
[----:B-1----:R-:W-:Y:S01]  /*9810*/  IADD3 R3, R68, -0x5f, RZ ;  /* 0xffffffa144037810 */ /* 0x002fe20007ffe0ff */
        /* <DEDUP_REMOVED lines=57> */
[----:B------:R-:W-:Y:S02]  /*9bb0*/  ISETP.GE.U32.AND P1, PT, R3, 0x7fffff0e, PT ;  /* 0x7fffff0e0300780c */ /* 0x000fe40003f26070 */
[----:B------:R-:W-:Y:S01]  /*9bc0*/  IADD3 R3, R69, -0x77, RZ ;  /* 0xffffff8945037810 */ /* 0x000fe20007ffe0ff */
        /* <DEDUP_REMOVED lines=59> */
[----:B------:R-:W-:Y:S02]  /*9f80*/  ISETP.GE.U32.AND P5, PT, R3, 0x7fffff75, PT ;  /* 0x7fffff750300780c */ /* 0x000fe40003fa6070 */
[----:B-1----:R-:W-:Y:S01]  /*9f90*/  IADD3 R3, R68, -0x10, RZ ;  /* 0xfffffff044037810 */ /* 0x002fe20007ffe0ff */
        /* <DEDUP_REMOVED lines=9> */
[----:B------:R-:W-:Y:S01]  /*a030*/  VIADD R3, R65, 0xffffffec ;  /* 0xffffffec41037836 */ /* 0x000fe20000000000 */
[----:B------:R-:W-:Y:S01]  /*a040*/  LOP3.LUT R65, R131, 0x60, RZ, 0x3c, !PT ;  /* 0x0000006083417812 */ /* 0x000fe200078e3cff */
[----:B----4-:R-:W-:-:S04]  /*a050*/  IMAD.WIDE R134, R0, 0x4, R108 ;  /* 0x0000000400867825 */ /* 0x010fc800078e026c */
[----:B------:R-:W-:Y:S01]  /*a060*/  VIADD R65, R65, UR4 ;  /* 0x0000000441417c36 */ /* 0x000fe20008000000 */
        /* <DEDUP_REMOVED lines=8> */
[----:B------:R-:W1:Y:S01]  /*a0f0*/  LDC R69, c[0x0][0x230] ;  /* 0x00008c00ff457b82 */ /* 0x000e620000000800 */
[----:B----4-:R-:W-:-:S05]  /*a100*/  IMAD.WIDE R134, R0, 0x4, R108 ;  /* 0x0000000400867825 */ /* 0x010fca00078e026c */
[----:B------:R4:W-:Y:S01]  /*a110*/  STL.64 [R1+0x180], R134 ;  /* 0x0001808601007387 */ /* 0x0009e20000100a00 */
[----:B--2---:R-:W-:-:S03]  /*a120*/  IMAD.WIDE R126, R0, 0x4, R82 ;  /* 0x00000004007e7825 */ /* 0x004fc600078e0252 */
[----:B------:R4:W-:Y:S01]  /*a130*/  LDGSTS.E [R64+0x7a00], desc[UR8][R134.64], !P0 ;  /* 0x07a0000086407fae */ /* 0x0009e2000c121848 */
[----:B------:R-:W-:-:S03]  /*a140*/  IMAD R0, R66, 0x7e, RZ ;  /* 0x0000007e42007824 */ /* 0x000fc600078e02ff */
[----:B------:R2:W-:Y:S04]  /*a150*/  STL.64 [R1+0x178], R126 ;  /* 0x0001787e01007387 */ /* 0x0005e80000100a00 */
[----:B------:R2:W-:Y:S01]  /*a160*/  LDGSTS.E [R64+0x7a80], desc[UR8][R126.64], !P0 ;  /* 0x07a800007e407fae */ /* 0x0005e2000c121848 */
[----:B------:R-:W-:Y:S02]  /*a170*/  ISETP.GE.U32.AND P0, PT, R3, 0x7fffff69, PT ;  /* 0x7fffff690300780c */ /* 0x000fe40003f06070 */
[----:B---3--:R-:W-:Y:S01]  /*a180*/  IADD3 R3, R67, -0x1c, RZ ;  /* 0xffffffe443037810 */ /* 0x008fe20007ffe0ff */
[C---:B----4-:R-:W-:Y:S01]  /*a190*/  IMAD.WIDE R134, R0.reuse, 0x4, R108 ;  /* 0x0000000400867825 */ /* 0x050fe200078e026c */
        /* <DEDUP_REMOVED lines=171> */
[----:B------:R4:W-:Y:S01]  /*ac50*/  LDGSTS.E [R65+0x4300], desc[UR8][R134.64], !P5 ;  /* 0x0430000086417fae */ /* 0x0009e2000e921848 */
[----:B--2---:R-:W-:-:S03]  /*ac60*/  IMAD.WIDE R126, R0, 0x4, R82 ;  /* 0x00000004007e7825 */ /* 0x004fc600078e0252 */
[----:B------:R4:W-:Y:S01]  /*ac70*/  STL.64 [R1+0x3f8], R134 ;  /* 0x0003f88601007387 */ /* 0x0009e20000100a00 */
[----:B------:R-:W-:-:S03]  /*ac80*/  IMAD R0, R66, 0x47, RZ ;  /* 0x0000004742007824 */ /* 0x000fc600078e02ff */
[----:B------:R2:W-:Y:S01]  /*ac90*/  LDGSTS.E [R65+0x4380], desc[UR8][R126.64], !P5 ;  /* 0x043800007e417fae */ /* 0x0005e2000e921848 */
[----:B------:R-:W-:Y:S01]  /*aca0*/  ISETP.GE.U32.AND P5, PT, R3, 0x7fffff21, PT ;  /* 0x7fffff210300780c */ /* 0x000fe20003fa6070 */
[----:B------:R-:W-:Y:S02]  /*acb0*/  IMAD R3, R66, 0x4b, RZ ;  /* 0x0000004b42037824 */ /* 0x000fe400078e02ff */
[C---:B------:R-:W-:Y:S01]  /*acc0*/  IMAD.WIDE R156, R0.reuse, 0x4, R108 ;  /* 0x00000004009c7825 */ /* 0x040fe200078e026c */
[----:B------:R2:W-:Y:S03]  /*acd0*/  STL.64 [R1+0x400], R126 ;  /* 0x0004007e01007387 */ /* 0x0005e60000100a00 */
[----:B------:R-:W-:Y:S01]  /*ace0*/  IMAD.WIDE R136, R0, 0x4, R82 ;  /* 0x0000000400887825 */ /* 0x000fe200078e0252 */
[----:B------:R3:W-:Y:S03]  /*acf0*/  LDGSTS.E [R65+0x4700], desc[UR8][R156.64], !P1 ;  /* 0x047000009c417fae */ /* 0x0007e6000c921848 */
[----:B------:R-:W-:Y:S01]  /*ad00*/  VIADD R0, R224, 0xffffff9c ;  /* 0xffffff9ce0007836 */ /* 0x000fe20000000000 */
[----:B------:R3:W-:Y:S01]  /*ad10*/  LDGSTS.E [R65+0x4780], desc[UR8][R136.64], !P1 ;  /* 0x0478000088417fae */ /* 0x0007e2000c921848 */
[C---:B----4-:R-:W-:Y:S01]  /*ad20*/  IMAD.WIDE R134, R3.reuse, 0x4, R108 ;  /* 0x0000000403867825 */ /* 0x050fe200078e026c */
[----:B------:R-:W4:Y:S02]  /*ad30*/  LDC R224, c[0x0][0x230] ;  /* 0x00008c00ffe07b82 */ /* 0x000f240000000800 */
[----:B------:R-:W-:Y:S01]  /*ad40*/  ISETP.GE.U32.AND P1, PT, R0, 0x7fffff1d, PT ;  /* 0x7fffff1d0000780c */ /* 0x000fe20003f26070 */
[----:B--2---:R-:W-:Y:S01]  /*ad50*/  IMAD.WIDE R126, R3, 0x4, R82 ;  /* 0x00000004037e7825 */ /* 0x004fe200078e0252 */
[----:B------:R2:W-:Y:S03]  /*ad60*/  LDGSTS.E [R65+0x4b00], desc[UR8][R134.64], !P4 ;  /* 0x04b0000086417fae */ /* 0x0005e6000e121848 */
[----:B------:R-:W-:Y:S01]  /*ad70*/  VIADD R0, R69, 0xffffff98 ;  /* 0xffffff9845007836 */ /* 0x000fe20000000000 */
[----:B------:R1:W-:Y:S01]  /*ad80*/  LDGSTS.E [R65+0x4b80], desc[UR8][R126.64], !P4 ;  /* 0x04b800007e417fae */ /* 0x0003e2000e121848 */
[----:B------:R-:W4:Y:S01]  /*ad90*/  LDC R69, c[0x0][0x230] ;  /* 0x00008c00ff457b82 */ /* 0x000f220000000800 */
[----:B------:R-:W-:-:S02]  /*ada0*/  IMAD R3, R66, 0x53, RZ ;  /* 0x0000005342037824 */ /* 0x000fc400078e02ff */
[----:B------:R-:W-:Y:S01]  /*adb0*/  ISETP.GE.U32.AND P4, PT, R0, 0x7fffff19, PT ;  /* 0x7fffff190000780c */ /* 0x000fe20003f86070 */
[----:B------:R3:W-:Y:S01]  /*adc0*/  STL.64 [R1+0x4a0], R156 ;  /* 0x0004a09c01007387 */ /* 0x0007e20000100a00 */
[----:B------:R-:W-:-:S03]  /*add0*/  IMAD R0, R66, 0x4f, RZ ;  /* 0x0000004f42007824 */ /* 0x000fc600078e02ff */
[----:B------:R2:W-:Y:S01]  /*ade0*/  STL.64 [R1+0x498], R136 ;  /* 0x0004988801007387 */ /* 0x0005e20000100a00 */
[----:B------:R-:W-:-:S03]  /*adf0*/  IMAD.WIDE R164, R0, 0x4, R82 ;  /* 0x0000000400a47825 */ /* 0x000fc600078e0252 */
[----:B------:R1:W-:Y:S01]  /*ae00*/  STL.64 [R1+0x490], R134 ;  /* 0x0004908601007387 */ /* 0x0003e20000100a00 */
[----:B---3--:R-:W-:Y:S01]  /*ae10*/  IMAD.MOV.U32 R157, RZ, RZ, R129 ;  /* 0x000000ffff9d7224 */ /* 0x008fe200078e0081 */
[----:B------:R-:W-:Y:S02]  /*ae20*/  MOV R129, R227 ;  /* 0x000000e300817202 */ /* 0x000fe40000000f00 */
[----:B------:R3:W-:Y:S01]  /*ae30*/  STL.64 [R1+0x488], R126 ;  /* 0x0004887e01007387 */ /* 0x0007e20000100a00 */
[----:B------:R-:W4:Y:S01]  /*ae40*/  LDC R227, c[0x0][0x230] ;  /* 0x00008c00ffe37b82 */ /* 0x000f220000000800 */
[----:B--2---:R-:W-:Y:S01]  /*ae50*/  IMAD.WIDE R136, R3, 0x4, R108 ;  /* 0x0000000403887825 */ /* 0x004fe200078e026c */
[----:B------:R-:W-:-:S03]  /*ae60*/  MOV R156, R128 ;  /* 0x00000080009c7202 */ /* 0x000fc60000000f00 */
[----:B-1----:R-:W-:-:S04]  /*ae70*/  IMAD.WIDE R134, R0, 0x4, R108 ;  /* 0x0000000400867825 */ /* 0x002fc800078e026c */
[----:B------:R-:W-:Y:S01]  /*ae80*/  VIADD R0, R67, 0xffffff94 ;  /* 0xffffff9443007836 */ /* 0x000fe20000000000 */
[----:B------:R-:W-:Y:S01]  /*ae90*/  LDGSTS.E [R65+0x4f00], desc[UR8][R134.64], !P0 ;  /* 0x04f0000086417fae */ /* 0x000fe2000c121848 */
[----:B---3--:R-:W-:-:S03]  /*aea0*/  IMAD.WIDE R126, R3, 0x4, R82 ;  /* 0x00000004037e7825 */ /* 0x008fc600078e0252 */
[----:B------:R-:W-:Y:S01]  /*aeb0*/  LDGSTS.E [R65+0x4f80], desc[UR8][R164.64], !P0 ;  /* 0x04f80000a4417fae */ /* 0x000fe2000c121848 */
[----:B------:R-:W-:Y:S01]  /*aec0*/  ISETP.GE.U32.AND P0, PT, R0, 0x7fffff15, PT ;  /* 0x7fffff150000780c */ /* 0x000fe20003f06070 */
[----:B------:R-:W-:Y:S02]  /*aed0*/  IMAD R0, R66, 0x57, RZ ;  /* 0x0000005742007824 */ /* 0x000fe400078e02ff */
[----:B------:R1:W-:Y:S01]  /*aee0*/  STL.64 [R1+0x480], R134 ;  /* 0x0004808601007387 */ /* 0x0003e20000100a00 */
[----:B------:R-:W-:Y:S02]  /*aef0*/  VIADD R3, R68, 0xffffff90 ;  /* 0xffffff9044037836 */ /* 0x000fe40000000000 */
[----:B------:R-:W2:Y:S01]  /*af00*/  LDC R68, c[0x0][0x230] ;  /* 0x00008c00ff447b82 */ /* 0x000ea20000000800 */
[----:B------:R-:W-:Y:S01]  /*af10*/  STL.64 [R1+0x478], R164 ;  /* 0x000478a401007387 */ /* 0x000fe20000100a00 */
[----:B------:R-:W-:-:S03]  /*af20*/  IMAD.MOV.U32 R128, RZ, RZ, R226 ;  /* 0x000000ffff807224 */ /* 0x000fc600078e00e2 */
[----:B------:R3:W-:Y:S04]  /*af30*/  LDGSTS.E [R65+0x5300], desc[UR8][R136.64], !P3 ;  /* 0x0530000088417fae */ /* 0x0007e8000d921848 */
[----:B-1----:R-:W2:Y:S01]  /*af40*/  LDL.LU.64 R134, [R1+0x14d0] ;  /* 0x0014d00001867983 */ /* 0x002ea20000300a00 */
[----:B----4-:R-:W-:Y:S02]  /*af50*/  VIADD R67, R224, 0xffffff88 ;  /* 0xffffff88e0437836 */ /* 0x010fe40000000000 */
[----:B------:R-:W1:Y:S01]  /*af60*/  LDC R224, c[0x0][0x230] ;  /* 0x00008c00ffe07b82 */ /* 0x000e620000000800 */
[----:B------:R3:W-:Y:S04]  /*af70*/  STL.64 [R1+0x470], R136 ;  /* 0x0004708801007387 */ /* 0x0007e80000100a00 */
[----:B------:R4:W-:Y:S04]  /*af80*/  STL.64 [R1+0x468], R126 ;  /* 0x0004687e01007387 */ /* 0x0009e80000100a00 */
[----:B------:R4:W-:Y:S01]  /*af90*/  LDGSTS.E [R65+0x5380], desc[UR8][R126.64], !P3 ;  /* 0x053800007e417fae */ /* 0x0009e2000d921848 */
[----:B------:R-:W-:-:S02]  /*afa0*/  ISETP.GE.U32.AND P3, PT, R3, 0x7fffff11, PT ;  /* 0x7fffff110300780c */ /* 0x000fc40003f66070 */
[----:B------:R-:W-:Y:S01]  /*afb0*/  IADD3 R3, R69, -0x74, RZ ;  /* 0xffffff8c45037810 */ /* 0x000fe20007ffe0ff */
[----:B---3--:R-:W-:-:S04]  /*afc0*/  IMAD.WIDE R136, R0, 0x4, R108 ;  /* 0x0000000400887825 */ /* 0x008fc800078e026c */
[----:B--2---:R-:W-:Y:S01]  /*afd0*/  VIADD R69, R68, 0xffffff80 ;  /* 0xffffff8044457836 */ /* 0x004fe20000000000 */
[----:B------:R2:W-:Y:S01]  /*afe0*/  STL.64 [R1+0x460], R136 ;  /* 0x0004608801007387 */ /* 0x0005e20000100a00 */
[----:B----4-:R-:W-:-:S03]  /*aff0*/  IMAD.WIDE R126, R0, 0x4, R82 ;  /* 0x00000004007e7825 */ /* 0x010fc600078e0252 */
[----:B------:R2:W-:Y:S01]  /*b000*/  LDGSTS.E [R65+0x5700], desc[UR8][R136.64], !P2 ;  /* 0x0570000088417fae */ /* 0x0005e2000d121848 */
[----:B------:R-:W-:-:S03]  /*b010*/  IMAD R0, R66, 0x5b, RZ ;  /* 0x0000005b42007824 */ /* 0x000fc600078e02ff */
[----:B------:R3:W-:Y:S01]  /*b020*/  STL.64 [R1+0x458], R126 ;  /* 0x0004587e01007387 */ /* 0x0007e20000100a00 */
[----:B-1----:R-:W-:Y:S02]  /*b030*/  VIADD R7, R224, 0x7f ;  /* 0x0000007fe0077836 */ /* 0x002fe40000000000 */
[----:B------:R-:W-:Y:S01]  /*b040*/  IMAD.WIDE R164, R0, 0x4, R82 ;  /* 0x0000000400a47825 */ /* 0x000fe200078e0252 */
[----:B------:R3:W-:Y:S01]  /*b050*/  LDGSTS.E [R65+0x5780], desc[UR8][R126.64], !P2 ;  /* 0x057800007e417fae */ /* 0x0007e2000d121848 */
[----:B------:R-:W-:Y:S02]  /*b060*/  ISETP.GE.U32.AND P2, PT, R3, 0x7fffff0d, PT ;  /* 0x7fffff0d0300780c */ /* 0x000fe40003f46070 */
[----:B------:R-:W-:-:S04]  /*b070*/  IMAD R3, R66, 0x5f, RZ ;  /* 0x0000005f42037824 */ /* 0x000fc800078e02ff */
[----:B--2---:R-:W-:-:S04]  /*b080*/  IMAD.WIDE R136, R3, 0x4, R108 ;  /* 0x0000000403887825 */ /* 0x004fc800078e026c */
[----:B---3--:R-:W-:-:S04]  /*b090*/  IMAD.WIDE R126, R0, 0x4, R108 ;  /* 0x00000004007e7825 */ /* 0x008fc800078e026c */
[----:B------:R-:W-:Y:S01]  /*b0a0*/  VIADD R0, R227, 0xffffff84 ;  /* 0xffffff84e3007836 */ /* 0x000fe20000000000 */
[----:B------:R-:W-:Y:S01]  /*b0b0*/  MOV R226, R126 ;  /* 0x0000007e00e27202 */ /* 0x000fe20000000f00 */
[----:B------:R-:W-:Y:S01]  /*b0c0*/  IMAD.MOV.U32 R227, RZ, RZ, R127 ;  /* 0x000000ffffe37224 */ /* 0x000fe200078e007f */
[----:B------:R1:W-:Y:S04]  /*b0d0*/  STL.64 [R1+0x450], R126 ;  /* 0x0004507e01007387 */ /* 0x0003e80000100a00 */
[----:B------:R2:W-:Y:S04]  /*b0e0*/  LDGSTS.E [R65+0x5b00], desc[UR8][R226.64], !P6 ;  /* 0x05b00000e2417fae */ /* 0x0005e8000f121848 */
[----:B------:R3:W-:Y:S01]  /*b0f0*/  LDGSTS.E [R65+0x5b80], desc[UR8][R164.64], !P6 ;  /* 0x05b80000a4417fae */ /* 0x0007e2000f121848 */
[----:B------:R-:W-:Y:S01]  /*b100*/  ISETP.GE.U32.AND P6, PT, R67, 0x7fffff09, PT ;  /* 0x7fffff094300780c */ /* 0x000fe20003fc6070 */
[----:B------:R-:W-:-:S02]  /*b110*/  IMAD R67, R66, 0x6b, RZ ;  /* 0x0000006b42437824 */ /* 0x000fc400078e02ff */
[----:B-1----:R-:W-:Y:S01]  /*b120*/  IMAD.WIDE R126, R3, 0x4, R82 ;  /* 0x00000004037e7825 */ /* 0x002fe200078e0252 */
[----:B------:R1:W-:Y:S03]  /*b130*/  LDGSTS.E [R65+0x5f00], desc[UR8][R136.64], !P5 ;  /* 0x05f0000088417fae */ /* 0x0003e6000e921848 */
[----:B------:R-:W-:Y:S01]  /*b140*/  IMAD R3, R66, 0x67, RZ ;  /* 0x0000006742037824 */ /* 0x000fe200078e02ff */
[----:B------:R4:W-:Y:S01]  /*b150*/  LDGSTS.E [R65+0x5f80], desc[UR8][R126.64], !P5 ;  /* 0x05f800007e417fae */ /* 0x0009e2000e921848 */
[----:B------:R-:W-:Y:S01]  /*b160*/  ISETP.GE.U32.AND P5, PT, R0, 0x7fffff05, PT ;  /* 0x7fffff050000780c */ /* 0x000fe20003fa6070 */
[----:B------:R-:W-:Y:S02]  /*b170*/  IMAD R0, R66, 0x63, RZ ;  /* 0x0000006342007824 */ /* 0x000fe400078e02ff */
[----:B------:R3:W-:Y:S02]  /*b180*/  STL.64 [R1+0x448], R164 ;  /* 0x000448a401007387 */ /* 0x0007e40000100a00 */
[----:B--2---:R-:W-:-:S02]  /*b190*/  IMAD.WIDE R226, R0, 0x4, R108 ;  /* 0x0000000400e27825 */ /* 0x004fc400078e026c */
[----:B------:R1:W-:Y:S04]  /*b1a0*/  STL.64 [R1+0x440], R136 ;  /* 0x0004408801007387 */ /* 0x0003e80000100a00 */
[----:B------:R4:W-:Y:S01]  /*b1b0*/  STL.64 [R1+0x438], R126 ;  /* 0x0004387e01007387 */ /* 0x0009e20000100a00 */
[----:B---3--:R-:W-:Y:S01]  /*b1c0*/  IMAD.WIDE R164, R0, 0x4, R82 ;  /* 0x0000000400a47825 */ /* 0x008fe200078e0252 */
[----:B------:R-:W-:Y:S02]  /*b1d0*/  LOP3.LUT R0, R252, 0x20, RZ, 0xfc, !PT ;  /* 0x00000020fc007812 */ /* 0x000fe400078efcff */
[----:B------:R2:W-:Y:S01]  /*b1e0*/  LDGSTS.E [R65+0x6300], desc[UR8][R226.64], !P1 ;  /* 0x06300000e2417fae */ /* 0x0005e2000c921848 */
[----:B-1----:R-:W-:-:S03]  /*b1f0*/  IMAD.WIDE R136, R3, 0x4, R108 ;  /* 0x0000000403887825 */ /* 0x002fc600078e026c */
[----:B------:R1:W-:Y:S01]  /*b200*/  LDGSTS.E [R65+0x6380], desc[UR8][R164.64], !P1 ;  /* 0x06380000a4417fae */ /* 0x0003e2000c921848 */
[----:B------:R-:W-:Y:S01]  /*b210*/  ISETP.GE.AND P1, PT, R0, UR5, PT ;  /* 0x0000000500007c0c */ /* 0x000fe2000bf26270 */
[----:B----4-:R-:W-:Y:S01]  /*b220*/  IMAD.WIDE R126, R3, 0x4, R82 ;  /* 0x00000004037e7825 */ /* 0x010fe200078e0252 */
[----:B------:R-:W-:Y:S01]  /*b230*/  LOP3.LUT R3, R252, 0x40, RZ, 0xfc, !PT ;  /* 0x00000040fc037812 */ /* 0x000fe200078efcff */
[----:B------:R3:W-:Y:S01]  /*b240*/  LDGSTS.E [R65+0x6700], desc[UR8][R136.64], !P4 ;  /* 0x0670000088417fae */ /* 0x0007e2000e121848 */
[----:B------:R-:W-:-:S03]  /*b250*/  ULDC UR5, c[0x0][0x230] ;  /* 0x00008c0000057ab9 */ /* 0x000fc60000000800 */
[----:B------:R4:W-:Y:S01]  /*b260*/  LDGSTS.E [R65+0x6780], desc[UR8][R126.64], !P4 ;  /* 0x067800007e417fae */ /* 0x0009e2000e121848 */
[----:B------:R-:W-:Y:S01]  /*b270*/  ISETP.GE.AND P4, PT, R0, R69, PT ;  /* 0x000000450000720c */ /* 0x000fe20003f86270 */
[----:B------:R-:W-:Y:S02]  /*b280*/  IMAD R0, R66, 0x6f, RZ ;  /* 0x0000006f42007824 */ /* 0x000fe400078e02ff */
[----:B------:R2:W-:Y:S04]  /*b290*/  STL.64 [R1+0x430], R226 ;  /* 0x000430e201007387 */ /* 0x0005e80000100a00 */
[----:B------:R1:W-:Y:S04]  /*b2a0*/  STL.64 [R1+0x428], R164 ;  /* 0x000428a401007387 */ /* 0x0003e80000100a00 */
[----:B------:R3:W-:Y:S01]  /*b2b0*/  STL.64 [R1+0x420], R136 ;  /* 0x0004208801007387 */ /* 0x0007e20000100a00 */
[----:B--2---:R-:W-:-:S03]  /*b2c0*/  IMAD.WIDE R226, R67, 0x4, R108 ;  /* 0x0000000443e27825 */ /* 0x004fc600078e026c */
[----:B------:R4:W-:Y:S01]  /*b2d0*/  STL.64 [R1+0x418], R126 ;  /* 0x0004187e01007387 */ /* 0x0009e20000100a00 */
[----:B-1----:R-:W-:-:S03]  /*b2e0*/  IMAD.WIDE R164, R67, 0x4, R82 ;  /* 0x0000000443a47825 */ /* 0x002fc600078e0252 */
[----:B------:R1:W-:Y:S01]  /*b2f0*/  STL.64 [R1+0x410], R226 ;  /* 0x000410e201007387 */ /* 0x0003e20000100a00 */
[----:B---3--:R-:W-:-:S03]  /*b300*/  IMAD.WIDE R136, R0, 0x4, R108 ;  /* 0x0000000400887825 */ /* 0x008fc600078e026c */
[----:B------:R1:W-:Y:S01]  /*b310*/  LDGSTS.E [R65+0x6b00], desc[UR8][R226.64], !P0 ;  /* 0x06b00000e2417fae */ /* 0x0003e2000c121848 */
[----:B------:R-:W-:Y:S01]  /*b320*/  SEL R68, RZ, 0x4, P4 ;  /* 0x00000004ff447807 */ /* 0x000fe20002000000 */
[----:B------:R-:W-:Y:S02]  /*b330*/  IMAD R67, R66, 0x7b, RZ ;  /* 0x0000007b42437824 */ /* 0x000fe400078e02ff */
[----:B------:R2:W-:Y:S01]  /*b340*/  STL.64 [R1+0x408], R164 ;  /* 0x000408a401007387 */ /* 0x0005e20000100a00 */
[----:B----4-:R-:W-:-:S03]  /*b350*/  IMAD.WIDE R126, R0, 0x4, R82 ;  /* 0x00000004007e7825 */ /* 0x010fc600078e0252 */
[----:B------:R2:W-:Y:S01]  /*b360*/  LDGSTS.E [R65+0x6b80], desc[UR8][R164.64], !P0 ;  /* 0x06b80000a4417fae */ /* 0x0005e2000c121848 */
[----:B------:R-:W-:Y:S01]  /*b370*/  IMAD R0, R66, 0x73, RZ ;  /* 0x0000007342007824 */ /* 0x000fe200078e02ff */
[----:B------:R-:W-:Y:S01]  /*b380*/  ISETP.GE.AND P0, PT, R3, UR5, PT ;  /* 0x0000000503007c0c */ /* 0x000fe2000bf06270 */
[----:B------:R-:W-:Y:S01]  /*b390*/  ULDC UR5, c[0x0][0x230] ;  /* 0x00008c0000057ab9 */ /* 0x000fe20000000800 */
[----:B------:R3:W-:Y:S01]  /*b3a0*/  STL.64 [R1+0x3f0], R136 ;  /* 0x0003f08801007387 */ /* 0x0007e20000100a00 */
[----:B-1----:R-:W-:-:S03]  /*b3b0*/  IMAD.WIDE R226, R0, 0x4, R82 ;  /* 0x0000000400e27825 */ /* 0x002fc600078e0252 */
[----:B------:R3:W-:Y:S04]  /*b3c0*/  LDGSTS.E [R65+0x6f00], desc[UR8][R136.64], !P3 ;  /* 0x06f0000088417fae */ /* 0x0007e8000d921848 */
[----:B------:R1:W-:Y:S04]  /*b3d0*/  STL.64 [R1+0x3e8], R126 ;  /* 0x0003e87e01007387 */ /* 0x0003e80000100a00 */
[----:B------:R1:W-:Y:S01]  /*b3e0*/  LDGSTS.E [R65+0x6f80], desc[UR8][R126.64], !P3 ;  /* 0x06f800007e417fae */ /* 0x0003e2000d921848 */
[----:B------:R-:W-:Y:S01]  /*b3f0*/  ISETP.GE.AND P3, PT, R3, R69, PT ;  /* 0x000000450300720c */ /* 0x000fe20003f66270 */
[----:B------:R-:W-:-:S04]  /*b400*/  IMAD R3, R66, 0x77, RZ ;  /* 0x0000007742037824 */ /* 0x000fc800078e02ff */
[----:B--2---:R-:W-:-:S04]  /*b410*/  IMAD.WIDE R164, R3, 0x4, R108 ;  /* 0x0000000403a47825 */ /* 0x004fc800078e026c */
[----:B---3--:R-:W-:Y:S01]  /*b420*/  IMAD.WIDE R136, R3, 0x4, R82 ;  /* 0x0000000403887825 */ /* 0x008fe200078e0252 */
[----:B-1----:R-:W-:-:S03]  /*b430*/  MOV R126, R128 ;  /* 0x00000080007e7202 */ /* 0x002fc60000000f00 */
[----:B------:R-:W-:Y:S01]  /*b440*/  IMAD.MOV.U32 R127, RZ, RZ, R129 ;  /* 0x000000ffff7f7224 */ /* 0x000fe200078e0081 */
[----:B------:R-:W-:Y:S01]  /*b450*/  MOV R129, R251 ;  /* 0x000000fb00817202 */ /* 0x000fe20000000f00 */
[----:B------:R-:W-:Y:S02]  /*b460*/  IMAD.MOV.U32 R128, RZ, RZ, R250 ;  /* 0x000000ffff807224 */ /* 0x000fe400078e00fa */
[----:B------:R-:W-:-:S05]  /*b470*/  IMAD.WIDE R250, R0, 0x4, R108 ;  /* 0x0000000400fa7825 */ /* 0x000fca00078e026c */
[----:B------:R1:W-:Y:S04]  /*b480*/  STL.64 [R1+0x4c0], R250 ;  /* 0x0004c0fa01007387 */ /* 0x0003e80000100a00 */
[----:B------:R2:W-:Y:S04]  /*b490*/  STL.64 [R1+0x4b8], R226 ;  /* 0x0004b8e201007387 */ /* 0x0005e80000100a00 */
[----:B------:R-:W-:Y:S04]  /*b4a0*/  LDGSTS.E [R65+0x7300], desc[UR8][R250.64], !P2 ;  /* 0x07300000fa417fae */ /* 0x000fe8000d121848 */
[----:B------:R2:W-:Y:S04]  /*b4b0*/  LDGSTS.E [R65+0x7380], desc[UR8][R226.64], !P2 ;  /* 0x07380000e2417fae */ /* 0x0005e8000d121848 */
[----:B------:R3:W-:Y:S04]  /*b4c0*/  LDGSTS.E [R65+0x7700], desc[UR8][R164.64], !P6 ;  /* 0x07700000a4417fae */ /* 0x0007e8000f121848 */
[----:B-1----:R-:W4:Y:S01]  /*b4d0*/  LDL.LU.64 R250, [R1+0x14c8] ;  /* 0x0014c80001fa7983 */ /* 0x002f220000300a00 */
[----:B------:R-:W-:Y:S01]  /*b4e0*/  ISETP.GE.U32.AND P4, PT, R69, 0x7fffff01, PT ;  /* 0x7fffff014500780c */ /* 0x000fe20003f86070 */
[----:B------:R-:W-:Y:S01]  /*b4f0*/  IMAD R66, R66, 0x7f, RZ ;  /* 0x0000007f42427824 */ /* 0x000fe200078e02ff */
[----:B------:R-:W-:Y:S01]  /*b500*/  ISETP.GE.AND P2, PT, R252, UR5, PT ;  /* 0x00000005fc007c0c */ /* 0x000fe2000bf46270 */
[----:B------:R1:W-:Y:S01]  /*b510*/  LDGSTS.E [R65+0x7780], desc[UR8][R136.64], !P6 ;  /* 0x0778000088417fae */ /* 0x0003e2000f121848 */
[----:B------:R-:W-:Y:S01]  /*b520*/  ISETP.GT.AND P6, PT, R7, 0x7f, PT ;  /* 0x0000007f0700780c */ /* 0x000fe20003fc4270 */
[----:B--2---:R-:W-:Y:S01]  /*b530*/  IMAD.WIDE R226, R66, 0x4, R108 ;  /* 0x0000000442e27825 */ /* 0x004fe200078e026c */
[----:B------:R-:W-:Y:S01]  /*b540*/  LOP3.LUT R3, R252, 0x60, RZ, 0xfc, !PT ;  /* 0x00000060fc037812 */ /* 0x000fe200078efcff */
[----:B------:R3:W-:Y:S01]  /*b550*/  STL.64 [R1+0x4f0], R164 ;  /* 0x0004f0a401007387 */ /* 0x0007e20000100a00 */
[----:B------:R-:W-:Y:S01]  /*b560*/  SEL R0, RZ, 0x4, !P6 ;  /* 0x00000004ff007807 */ /* 0x000fe20007000000 */
[----:B------:R-:W-:Y:S01]  /*b570*/  IMAD.MOV.U32 R130, RZ, RZ, R114 ;  /* 0x000000ffff827224 */ /* 0x000fe200078e0072 */
[----:B------:R-:W-:Y:S01]  /*b580*/  ISETP.GE.AND P6, PT, R3, UR6, PT ;  /* 0x0000000603007c0c */ /* 0x000fe2000bfc6270 */
[----:B------:R1:W-:Y:S01]  /*b590*/  STL.64 [R1+0x4e8], R136 ;  /* 0x0004e88801007387 */ /* 0x0003e20000100a00 */
[----:B------:R-:W-:-:S02]  /*b5a0*/  IMAD.MOV.U32 R114, RZ, RZ, R104 ;  /* 0x000000ffff727224 */ /* 0x000fc400078e0068 */
[----:B---3--:R-:W-:-:S04]  /*b5b0*/  IMAD.WIDE R164, R67, 0x4, R108 ;  /* 0x0000000443a47825 */ /* 0x008fc800078e026c */
[----:B-1----:R-:W-:Y:S01]  /*b5c0*/  IMAD.WIDE R136, R67, 0x4, R82 ;  /* 0x0000000443887825 */ /* 0x002fe200078e0252 */
[C---:B------:R-:W-:Y:S01]  /*b5d0*/  SEL R67, R0.reuse, RZ, !P2 ;  /* 0x000000ff00437207 */ /* 0x040fe20005000000 */
[----:B------:R1:W-:Y:S01]  /*b5e0*/  STL.64 [R1+0x4e0], R164 ;  /* 0x0004e0a401007387 */ /* 0x0003e20000100a00 */
[-C--:B------:R-:W-:Y:S02]  /*b5f0*/  ISETP.GE.AND P2, PT, R3, R69.reuse, PT ;  /* 0x000000450300720c */ /* 0x080fe40003f46270 */
[C---:B------:R-:W-:Y:S01]  /*b600*/  SEL R3, R0.reuse, RZ, !P1 ;  /* 0x000000ff00037207 */ /* 0x040fe20004800000 */
[----:B------:R1:W-:Y:S01]  /*b610*/  LDGSTS.E [R65+0x7b00], desc[UR8][R164.64], !P5 ;  /* 0x07b00000a4417fae */ /* 0x0003e2000e921848 */
[----:B------:R-:W-:Y:S02]  /*b620*/  ISETP.NE.U32.AND P1, PT, R67, RZ, PT ;  /* 0x000000ff4300720c */ /* 0x000fe40003f25070 */
[----:B------:R-:W-:Y:S01]  /*b630*/  SEL R67, R0, RZ, !P0 ;  /* 0x000000ff00437207 */ /* 0x000fe20004000000 */
[----:B------:R2:W-:Y:S01]  /*b640*/  LDGSTS.E [R65+0x7b80], desc[UR8][R136.64], !P5 ;  /* 0x07b8000088417fae */ /* 0x0005e2000e921848 */
[----:B------:R-:W-:-:S02]  /*b650*/  ISETP.GE.AND P5, PT, R252, R69, PT ;  /* 0x00000045fc00720c */ /* 0x000fc40003fa6270 */
[----:B------:R-:W-:Y:S01]  /*b660*/  ISETP.NE.U32.AND P0, PT, R3, RZ, PT ;  /* 0x000000ff0300720c */ /* 0x000fe20003f05070 */
[----:B------:R3:W-:Y:S01]  /*b670*/  LDGSTS.E [R65+0x7f00], desc[UR8][R226.64], !P4 ;  /* 0x07f00000e2417fae */ /* 0x0007e2000e121848 */
[----:B------:R-:W-:Y:S01]  /*b680*/  LOP3.LUT R69, R131, 0x70, RZ, 0x3c, !PT ;  /* 0x0000007083457812 */ /* 0x000fe200078e3cff */
[----:B------:R-:W4:Y:S01]  /*b690*/  LDC R252, c[0x0][0x230] ;  /* 0x00008c00fffc7b82 */ /* 0x000f220000000800 */
[----:B------:R-:W-:Y:S01]  /*b6a0*/  SEL R224, RZ, 0x4, P2 ;  /* 0x00000004ffe07807 */ /* 0x000fe20001000000 */
[----:B-1----:R-:W-:Y:S01]  /*b6b0*/  IMAD.WIDE R164, R66, 0x4, R82 ;  /* 0x0000000442a47825 */ /* 0x002fe200078e0252 */
[----:B------:R-:W-:Y:S01]  /*b6c0*/  SEL R66, R0, RZ, !P6 ;  /* 0x000000ff00427207 */ /* 0x000fe20007000000 */
[----:B------:R2:W-:Y:S01]  /*b6d0*/  STL.64 [R1+0x4d8], R136 ;  /* 0x0004d88801007387 */ /* 0x0005e20000100a00 */
[----:B------:R-:W-:Y:S01]  /*b6e0*/  SEL R0, RZ, 0x4, P5 ;  /* 0x00000004ff007807 */ /* 0x000fe20002800000 */
[----:B------:R-:W-:Y:S01]  /*b6f0*/  VIADD R69, R69, UR4 ;  /* 0x0000000445457c36 */ /* 0x000fe20008000000 */
[----:B------:R-:W-:Y:S01]  /*b700*/  ISETP.NE.U32.AND P5, PT, R66, RZ, PT ;  /* 0x000000ff4200720c */ /* 0x000fe20003fa5070 */
[----:B------:R-:W-:Y:S01]  /*b710*/  LDGSTS.E [R65+0x7f80], desc[UR8][R164.64], !P4 ;  /* 0x07f80000a4417fae */ /* 0x000fe2000e121848 */
[----:B------:R-:W-:-:S02]  /*b720*/  ISETP.NE.U32.AND P4, PT, R67, RZ, PT ;  /* 0x000000ff4300720c */ /* 0x000fc40003f85070 */
[----:B------:R-:W1:Y:S01]  /*b730*/  LDC.64 R66, c[0x0][0x238] ;  /* 0x00008e00ff427b82 */ /* 0x000e620000000a00 */
[----:B------:R-:W-:Y:S01]  /*b740*/  ISETP.GT.AND P6, PT, R7, 0xff, PT ;  /* 0x000000ff0700780c */ /* 0x000fe20003fc4270 */
[----:B------:R3:W-:Y:S01]  /*b750*/  STL.64 [R1+0x4b0], R226 ;  /* 0x0004b0e201007387 */ /* 0x0007e20000100a00 */
[----:B--2---:R-:W-:Y:S01]  /*b760*/  IMAD.MOV.U32 R136, RZ, RZ, R126 ;  /* 0x000000ffff887224 */ /* 0x004fe200078e007e */
[----:B------:R-:W-:Y:S01]  /*b770*/  MOV R137, R127 ;  /* 0x0000007f00897202 */ /* 0x000fe20000000f00 */
[----:B------:R-:W-:Y:S01]  /*b780*/  IMAD.MOV.U32 R126, RZ, RZ, R156 ;  /* 0x000000ffff7e7224 */ /* 0x000fe200078e009c */
[----:B------:R-:W-:Y:S01]  /*b790*/  MOV R156, R122 ;  /* 0x0000007a009c7202 */ /* 0x000fe20000000f00 */
[----:B------:R-:W-:Y:S01]  /*b7a0*/  IMAD.MOV.U32 R127, RZ, RZ, R157 ;  /* 0x000000ffff7f7224 */ /* 0x000fe200078e009d */
[----:B------:R-:W-:Y:S01]  /*b7b0*/  SEL R3, R0, RZ, P6 ;  /* 0x000000ff00037207 */ /* 0x000fe20003000000 */
[----:B------:R-:W-:Y:S01]  /*b7c0*/  IMAD.MOV.U32 R157, RZ, RZ, R123 ;  /* 0x000000ffff9d7224 */ /* 0x000fe200078e007b */
[----:B------:R-:W-:Y:S01]  /*b7d0*/  SEL R0, R68, RZ, P6 ;  /* 0x000000ff44007207 */ /* 0x000fe20003000000 */
[----:B------:R-:W0:Y:S01]  /*b7e0*/  LDGDEPBAR ;  /* 0x00000000000079af */ /* 0x000e220000000000 */
[----:B------:R-:W-:-:S02]  /*b7f0*/  LOP3.LUT R68, R131, 0x50, RZ, 0x3c, !PT ;  /* 0x0000005083447812 */ /* 0x000fc400078e3cff */
[----:B---3--:R-:W-:Y:S01]  /*b800*/  SEL R227, RZ, 0x4, P3 ;  /* 0x00000004ffe37807 */ /* 0x008fe20001800000 */
[----:B------:R2:W-:Y:S01]  /*b810*/  LDGSTS.E [R2+0x10000], desc[UR8][R136.64], P1 ;  /* 0x1000000088027fae */ /* 0x0005e20008921848 */
[----:B------:R-:W-:Y:S02]  /*b820*/  IADD3 R68, R68, UR4, RZ ;  /* 0x0000000444447c10 */ /* 0x000fe4000fffe0ff */
[----:B------:R-:W-:Y:S01]  /*b830*/  ISETP.NE.U32.AND P3, PT, R3, RZ, PT ;  /* 0x000000ff0300720c */ /* 0x000fe20003f65070 */
[----:B------:R3:W-:Y:S01]  /*b840*/  STL.64 [R1+0x4a8], R164 ;  /* 0x0004a8a401007387 */ /* 0x0007e20000100a00 */
[----:B------:R-:W-:Y:S01]  /*b850*/  SEL R3, R227, RZ, P6 ;  /* 0x000000ffe3037207 */ /* 0x000fe20003000000 */
[----:B-1----:R-:W-:Y:S01]  /*b860*/  IMAD.MOV.U32 R226, RZ, RZ, R66 ;  /* 0x000000ffffe27224 */ /* 0x002fe200078e0042 */
[C---:B------:R-:W-:Y:S01]  /*b870*/  LOP3.LUT R66, R131.reuse, 0x10, RZ, 0x3c, !PT ;  /* 0x0000001083427812 */ /* 0x040fe200078e3cff */
[----:B------:R-:W-:Y:S01]  /*b880*/  IMAD.MOV.U32 R7, RZ, RZ, R67 ;  /* 0x000000ffff077224 */ /* 0x000fe200078e0043 */
[----:B------:R-:W-:Y:S01]  /*b890*/  LOP3.LUT R67, R131, 0x30, RZ, 0x3c, !PT ;  /* 0x0000003083437812 */ /* 0x000fe200078e3cff */
[----:B------:R-:W-:Y:S01]  /*b8a0*/  IMAD.MOV.U32 R131, RZ, RZ, R115 ;  /* 0x000000ffff837224 */ /* 0x000fe200078e0073 */
[----:B------:R1:W-:Y:S01]  /*b8b0*/  LDGSTS.E [R2+0x10080], desc[UR8][R126.64], P0 ;  /* 0x100800007e027fae */ /* 0x0003e20008121848 */
[----:B--2---:R-:W-:Y:S01]  /*b8c0*/  MOV R136, R120 ;  /* 0x0000007800887202 */ /* 0x004fe20000000f00 */
[----:B------:R-:W-:Y:S01]  /*b8d0*/  IMAD.MOV.U32 R137, RZ, RZ, R121 ;  /* 0x000000ffff897224 */ /* 0x000fe200078e0079 */
[----:B------:R-:W-:Y:S01]  /*b8e0*/  MOV R115, R105 ;  /* 0x0000006900737202 */ /* 0x000fe20000000f00 */
[----:B------:R2:W-:Y:S01]  /*b8f0*/  LDGSTS.E [R2+0x10100], desc[UR8][R156.64], P4 ;  /* 0x101000009c027fae */ /* 0x0005e2000a121848 */
[----:B------:R-:W-:Y:S01]  /*b900*/  IMAD.MOV.U32 R120, RZ, RZ, R96 ;  /* 0x000000ffff787224 */ /* 0x000fe200078e0060 */
[----:B---3--:R-:W-:Y:S01]  /*b910*/  MOV R165, R119 ;  /* 0x0000007700a57202 */ /* 0x008fe20000000f00 */
[----:B------:R-:W-:Y:S01]  /*b920*/  IMAD.MOV.U32 R121, RZ, RZ, R97 ;  /* 0x000000ffff797224 */ /* 0x000fe200078e0061 */
[----:B------:R-:W3:Y:S01]  /*b930*/  LDL.64 R104, [R1+0x808] ;  /* 0x0008080001687983 */ /* 0x000ee20000100a00 */
[----:B------:R-:W-:Y:S01]  /*b940*/  IMAD.MOV.U32 R164, RZ, RZ, R118 ;  /* 0x000000ffffa47224 */ /* 0x000fe200078e0076 */
[----:B------:R-:W-:Y:S01]  /*b950*/  ISETP.NE.U32.AND P2, PT, R0, RZ, PT ;  /* 0x000000ff0000720c */ /* 0x000fe20003f45070 */
[----:B------:R-:W-:Y:S01]  /*b960*/  IMAD.MOV.U32 R118, RZ, RZ, R132 ;  /* 0x000000ffff767224 */ /* 0x000fe200078e0084 */
[----:B-1----:R-:W-:Y:S01]  /*b970*/  MOV R127, R111 ;  /* 0x0000006f007f7202 */ /* 0x002fe20000000f00 */
[----:B------:R-:W-:Y:S01]  /*b980*/  IMAD.MOV.U32 R126, RZ, RZ, R110 ;  /* 0x000000ffff7e7224 */ /* 0x000fe200078e006e */
[----:B------:R-:W-:Y:S01]  /*b990*/  MOV R110, R124 ;  /* 0x0000007c006e7202 */ /* 0x000fe20000000f00 */
[----:B------:R-:W-:Y:S01]  /*b9a0*/  IMAD.MOV.U32 R111, RZ, RZ, R125 ;  /* 0x000000ffff6f7224 */ /* 0x000fe200078e007d */
[----:B------:R-:W3:Y:S01]  /*b9b0*/  LDL.64 R96, [R1+0x800] ;  /* 0x0008000001607983 */ /* 0x000ee20000100a00 */
[----:B--2---:R-:W-:Y:S01]  /*b9c0*/  IMAD.MOV.U32 R156, RZ, RZ, R140 ;  /* 0x000000ffff9c7224 */ /* 0x004fe200078e008c */
[----:B------:R-:W-:Y:S01]  /*b9d0*/  SEL R0, R224, RZ, P6 ;  /* 0x000000ffe0007207 */ /* 0x000fe20003000000 */
[----:B------:R-:W-:Y:S01]  /*b9e0*/  IMAD.MOV.U32 R157, RZ, RZ, R141 ;  /* 0x000000ffff9d7224 */ /* 0x000fe200078e008d */
[----:B------:R-:W-:Y:S01]  /*b9f0*/  MOV R141, R95 ;  /* 0x0000005f008d7202 */ /* 0x000fe20000000f00 */
[----:B------:R-:W-:Y:S01]  /*ba00*/  IMAD.MOV.U32 R140, RZ, RZ, R94 ;  /* 0x000000ffff8c7224 */ /* 0x000fe200078e005e */
[----:B------:R-:W2:Y:S01]  /*ba10*/  LDL.64 R124, [R1+0x7f8] ;  /* 0x0007f800017c7983 */ /* 0x000ea20000100a00 */
[----:B------:R-:W-:Y:S01]  /*ba20*/  IMAD.MOV.U32 R119, RZ, RZ, R133 ;  /* 0x000000ffff777224 */ /* 0x000fe200078e0085 */
[----:B------:R-:W1:Y:S01]  /*ba30*/  LDC R227, c[0x0][0x230] ;  /* 0x00008c00ffe37b82 */ /* 0x000e620000000800 */
[----:B------:R-:W-:Y:S01]  /*ba40*/  IMAD.MOV.U32 R132, RZ, RZ, R88 ;  /* 0x000000ffff847224 */ /* 0x000fe200078e0058 */
[----:B------:R-:W2:Y:S01]  /*ba50*/  LDL.64 R94, [R1+0x7f0] ;  /* 0x0007f000015e7983 */ /* 0x000ea20000100a00 */
[----:B------:R-:W-:-:S02]  /*ba60*/  IMAD.MOV.U32 R133, RZ, RZ, R89 ;  /* 0x000000ffff857224 */ /* 0x000fc400078e0059 */
[----:B------:R-:W-:Y:S01]  /*ba70*/  VIADD R66, R66, UR4 ;  /* 0x0000000442427c36 */ /* 0x000fe20008000000 */
[----:B------:R-:W2:Y:S01]  /*ba80*/  LDL.64 R88, [R1+0x948] ;  /* 0x0009480001587983 */ /* 0x000ea20000100a00 */
[----:B------:R-:W-:Y:S02]  /*ba90*/  VIADD R67, R67, UR4 ;  /* 0x0000000443437c36 */ /* 0x000fe40008000000 */
[----:B----4-:R-:W-:Y:S01]  /*baa0*/  IMAD.MOV.U32 R122, RZ, RZ, R250 ;  /* 0x000000ffff7a7224 */ /* 0x010fe200078e00fa */
[----:B------:R-:W-:Y:S01]  /*bab0*/  MOV R123, R251 ;  /* 0x000000fb007b7202 */ /* 0x000fe20000000f00 */
[----:B------:R-:W4:Y:S04]  /*bac0*/  LDC R250, c[0x0][0x230] ;  /* 0x00008c00fffa7b82 */ /* 0x000f280000000800 */
[----:B------:R1:W-:Y:S04]  /*bad0*/  LDGSTS.E [R2+0x10180], desc[UR8][R122.64], P5 ;  /* 0x101800007a027fae */ /* 0x0003e8000a921848 */
[----:B------:R1:W-:Y:S01]  /*bae0*/  LDGSTS.E [R2+0x11000], desc[UR8][R128.64], P1 ;  /* 0x1100000080027fae */ /* 0x0003e20008921848 */
[----:B------:R-:W2:Y:S03]  /*baf0*/  LDC R251, c[0x0][0x230] ;  /* 0x00008c00fffb7b82 */ /* 0x000ea60000000800 */
[----:B------:R1:W-:Y:S02]  /*bb00*/  LDGSTS.E [R2+0x11080], desc[UR8][R148.64], P0 ;  /* 0x1108000094027fae */ /* 0x0003e40008121848 */
[----:B-1----:R-:W-:Y:S01]  /*bb10*/  MOV R122, R106 ;  /* 0x0000006a007a7202 */ /* 0x002fe20000000f00 */
[----:B------:R-:W-:Y:S01]  /*bb20*/  IMAD.MOV.U32 R123, RZ, RZ, R107 ;  /* 0x000000ffff7b7224 */ /* 0x000fe200078e006b */
[----:B------:R1:W-:Y:S01]  /*bb30*/  LDGSTS.E [R2+0x11100], desc[UR8][R102.64], P4 ;  /* 0x1110000066027fae */ /* 0x0003e2000a121848 */
[----:B------:R-:W-:Y:S01]  /*bb40*/  IMAD.MOV.U32 R106, RZ, RZ, R98 ;  /* 0x000000ffff6a7224 */ /* 0x000fe200078e0062 */
[----:B------:R-:W-:Y:S01]  /*bb50*/  MOV R129, R113 ;  /* 0x0000007100817202 */ /* 0x000fe20000000f00 */
[----:B------:R-:W-:Y:S01]  /*bb60*/  IMAD.MOV.U32 R128, RZ, RZ, R112 ;  /* 0x000000ffff807224 */ /* 0x000fe200078e0070 */
[----:B------:R-:W-:Y:S01]  /*bb70*/  MOV R112, R90 ;  /* 0x0000005a00707202 */ /* 0x000fe20000000f00 */
[----:B------:R-:W-:Y:S01]  /*bb80*/  IMAD.MOV.U32 R107, RZ, RZ, R99 ;  /* 0x000000ffff6b7224 */ /* 0x000fe200078e0063 */
[----:B------:R-:W-:Y:S01]  /*bb90*/  MOV R148, R100 ;  /* 0x0000006400947202 */ /* 0x000fe20000000f00 */
[----:B------:R-:W-:Y:S01]  /*bba0*/  IMAD.MOV.U32 R113, RZ, RZ, R91 ;  /* 0x000000ffff717224 */ /* 0x000fe200078e005b */
[----:B------:R-:W2:Y:S01]  /*bbb0*/  LDL.64 R98, [R1+0x7e8] ;  /* 0x0007e80001627983 */ /* 0x000ea20000100a00 */
[----:B------:R-:W-:Y:S01]  /*bbc0*/  IMAD.MOV.U32 R149, RZ, RZ, R101 ;  /* 0x000000ffff957224 */ /* 0x000fe200078e0065 */
[----:B------:R-:W-:Y:S01]  /*bbd0*/  MOV R100, R86 ;  /* 0x0000005600647202 */ /* 0x000fe20000000f00 */
[----:B------:R-:W-:Y:S01]  /*bbe0*/  IMAD.MOV.U32 R101, RZ, RZ, R87 ;  /* 0x000000ffff657224 */ /* 0x000fe200078e0057 */
[----:B-1----:R-:W-:Y:S01]  /*bbf0*/  MOV R103, R117 ;  /* 0x0000007500677202 */ /* 0x002fe20000000f00 */
[----:B------:R-:W-:Y:S01]  /*bc00*/  IMAD.MOV.U32 R102, RZ, RZ, R116 ;  /* 0x000000ffff667224 */ /* 0x000fe200078e0074 */
[----:B------:R-:W2:Y:S01]  /*bc10*/  LDL.64 R90, [R1+0x928] ;  /* 0x00092800015a7983 */ /* 0x000ea20000100a00 */
[----:B----4-:R-:W-:Y:S01]  /*bc20*/  IADD3 R250, R250, -0x81, RZ ;  /* 0xffffff7ffafa7810 */ /* 0x010fe20007ffe0ff */
[----:B------:R-:W1:Y:S02]  /*bc30*/  LDC R224, c[0x0][0x230] ;  /* 0x00008c00ffe07b82 */ /* 0x000e640000000800 */
[----:B------:R-:W4:Y:S04]  /*bc40*/  LDL.64 R116, [R1+0x938] ;  /* 0x0009380001747983 */ /* 0x000f280000100a00 */
[----:B------:R-:W4:Y:S04]  /*bc50*/  LDL.64 R86, [R1+0x950] ;  /* 0x0009500001567983 */ /* 0x000f280000100a00 */
[----:B------:R-:W-:Y:S04]  /*bc60*/  LDGSTS.E [R2+0x11180], desc[UR8][R164.64], P5 ;  /* 0x11180000a4027fae */ /* 0x000fe8000a921848 */
[----:B------:R-:W-:Y:S04]  /*bc70*/  LDGSTS.E [R2+0x12000], desc[UR8][R84.64], P1 ;  /* 0x1200000054027fae */ /* 0x000fe80008921848 */
[----:B------:R-:W-:Y:S04]  /*bc80*/  LDGSTS.E [R2+0x12080], desc[UR8][R130.64], P0 ;  /* 0x1208000082027fae */ /* 0x000fe80008121848 */
[----:B------:R-:W-:Y:S04]  /*bc90*/  LDGSTS.E [R2+0x12100], desc[UR8][R136.64], P4 ;  /* 0x1210000088027fae */ /* 0x000fe8000a121848 */
[----:B------:R-:W4:Y:S04]  /*bca0*/  LDL.64 R84, [R1+0xa30] ;  /* 0x000a300001547983 */ /* 0x000f280000100a00 */
[----:B------:R-:W-:Y:S04]  /*bcb0*/  LDGSTS.E [R2+0x12180], desc[UR8][R126.64], P5 ;  /* 0x121800007e027fae */ /* 0x000fe8000a921848 */
[----:B------:R-:W-:Y:S04]  /*bcc0*/  LDGSTS.E [R2+0x13000], desc[UR8][R156.64], P1 ;  /* 0x130000009c027fae */ /* 0x000fe80008921848 */
[----:B------:R-:W-:Y:S04]  /*bcd0*/  LDGSTS.E [R2+0x13080], desc[UR8][R122.64], P0 ;  /* 0x130800007a027fae */ /* 0x000fe80008121848 */
        /* <DEDUP_REMOVED lines=14> */
[----:B---3--:R-:W-:Y:S04]  /*bdc0*/  LDGSTS.E [R2+0x16180], desc[UR8][R104.64], P5 ;  /* 0x1618000068027fae */ /* 0x008fe8000a921848 */
[----:B------:R-:W-:Y:S04]  /*bdd0*/  LDGSTS.E [R2+0x17000], desc[UR8][R96.64], P1 ;  /* 0x1700000060027fae */ /* 0x000fe80008921848 */
[----:B--2---:R-:W-:Y:S04]  /*bde0*/  LDGSTS.E [R2+0x17080], desc[UR8][R124.64], P0 ;  /* 0x170800007c027fae */ /* 0x004fe80008121848 */
[----:B------:R-:W-:Y:S04]  /*bdf0*/  LDGSTS.E [R2+0x17100], desc[UR8][R94.64], P4 ;  /* 0x171000005e027fae */ /* 0x000fe8000a121848 */
[----:B------:R-:W2:Y:S04]  /*be00*/  LDL.64 R164, [R1+0xa20] ;  /* 0x000a200001a47983 */ /* 0x000ea80000100a00 */
[----:B------:R-:W3:Y:S04]  /*be10*/  LDL.64 R130, [R1+0xa10] ;  /* 0x000a100001827983 */ /* 0x000ee80000100a00 */
        /* <DEDUP_REMOVED lines=20> */
[----:B------:R-:W-:Y:S04]  /*bf60*/  LDGSTS.E [R2+0x17180], desc[UR8][R98.64], P5 ;  /* 0x1718000062027fae */ /* 0x000fe8000a921848 */
[----:B------:R-:W-:Y:S04]  /*bf70*/  LDGSTS.E [R66+0x10200], desc[UR8][R90.64], P1 ;  /* 0x102000005a427fae */ /* 0x000fe80008921848 */
[----:B----4-:R-:W-:Y:S04]  /*bf80*/  LDGSTS.E [R66+0x10280], desc[UR8][R116.64], P0 ;  /* 0x1028000074427fae */ /* 0x010fe80008121848 */
[----:B------:R-:W-:Y:S04]  /*bf90*/  LDGSTS.E [R66+0x10300], desc[UR8][R88.64], P4 ;  /* 0x1030000058427fae */ /* 0x000fe8000a121848 */
[----:B------:R-:W-:Y:S04]  /*bfa0*/  LDGSTS.E [R66+0x10380], desc[UR8][R86.64], P5 ;  /* 0x1038000056427fae */ /* 0x000fe8000a921848 */
[----:B------:R-:W4:Y:S04]  /*bfb0*/  LDL.64 R98, [R1+0x960] ;  /* 0x0009600001627983 */ /* 0x000f280000100a00 */
[----:B------:R-:W4:Y:S04]  /*bfc0*/  LDL.64 R90, [R1+0x958] ;  /* 0x00095800015a7983 */ /* 0x000f280000100a00 */
[----:B------:R-:W3:Y:S04]  /*bfd0*/  LDL.64 R86, [R1+0xa18] ;  /* 0x000a180001567983 */ /* 0x000ee80000100a00 */
[----:B------:R-:W-:Y:S04]  /*bfe0*/  LDGSTS.E [R66+0x11200], desc[UR8][R84.64], P1 ;  /* 0x1120000054427fae */ /* 0x000fe80008921848 */
[----:B------:R-:W4:Y:S04]  /*bff0*/  LDL.64 R116, [R1+0xa38] ;  /* 0x000a380001747983 */ /* 0x000f280000100a00 */
[----:B------:R-:W4:Y:S04]  /*c000*/  LDL.64 R88, [R1+0xa50] ;  /* 0x000a500001587983 */ /* 0x000f280000100a00 */
[----:B------:R-:W4:Y:S04]  /*c010*/  LDL.64 R84, [R1+0x9e0] ;  /* 0x0009e00001547983 */ /* 0x000f280000100a00 */
[----:B------:R-:W-:Y:S04]  /*c020*/  LDGSTS.E [R66+0x11280], desc[UR8][R92.64], P0 ;  /* 0x112800005c427fae */ /* 0x000fe80008121848 */
[----:B------:R-:W4:Y:S04]  /*c030*/  LDL.64 R92, [R1+0xa58] ;  /* 0x000a5800015c7983 */ /* 0x000f280000100a00 */
[----:B--2---:R-:W-:Y:S04]  /*c040*/  LDGSTS.E [R66+0x11300], desc[UR8][R164.64], P4 ;  /* 0x11300000a4427fae */ /* 0x004fe8000a121848 */
[----:B------:R-:W2:Y:S04]  /*c050*/  LDL.64 R164, [R1+0xb48] ;  /* 0x000b480001a47983 */ /* 0x000ea80000100a00 */
[----:B---3--:R-:W-:Y:S04]  /*c060*/  LDGSTS.E [R66+0x11380], desc[UR8][R86.64], P5 ;  /* 0x1138000056427fae */ /* 0x008fe8000a921848 */
[----:B------:R-:W-:Y:S04]  /*c070*/  LDGSTS.E [R66+0x12200], desc[UR8][R130.64], P1 ;  /* 0x1220000082427fae */ /* 0x000fe80008921848 */
[----:B------:R-:W-:Y:S04]  /*c080*/  LDGSTS.E [R66+0x12280], desc[UR8][R136.64], P0 ;  /* 0x1228000088427fae */ /* 0x000fe80008121848 */
[----:B------:R-:W3:Y:S04]  /*c090*/  LDL.64 R86, [R1+0xa60] ;  /* 0x000a600001567983 */ /* 0x000ee80000100a00 */
[----:B------:R-:W-:Y:S04]  /*c0a0*/  LDGSTS.E [R66+0x12300], desc[UR8][R126.64], P4 ;  /* 0x123000007e427fae */ /* 0x000fe8000a121848 */
[----:B------:R-:W-:Y:S04]  /*c0b0*/  LDGSTS.E [R66+0x12380], desc[UR8][R156.64], P5 ;  /* 0x123800009c427fae */ /* 0x000fe8000a921848 */
[----:B------:R-:W-:Y:S04]  /*c0c0*/  LDGSTS.E [R66+0x13200], desc[UR8][R122.64], P1 ;  /* 0x132000007a427fae */ /* 0x000fe80008921848 */
[----:B------:R-:W-:Y:S04]  /*c0d0*/  LDGSTS.E [R66+0x13280], desc[UR8][R128.64], P0 ;  /* 0x1328000080427fae */ /* 0x000fe80008121848 */
[----:B----4-:R-:W-:Y:S04]  /*c0e0*/  LDGSTS.E [R66+0x13300], desc[UR8][R84.64], P4 ;  /* 0x1330000054427fae */ /* 0x010fe8000a121848 */
        /* <DEDUP_REMOVED lines=21> */
[----:B------:R-:W2:Y:S04]  /*c240*/  LDL.64 R130, [R1+0xb38] ;  /* 0x000b380001827983 */ /* 0x000ea80000100a00 */
        /* <DEDUP_REMOVED lines=25> */
[----:B---3--:R-:W-:Y:S04]  /*c3e0*/  LDGSTS.E [R6+0x10580], desc[UR8][R86.64], P5 ;  /* 0x1058000056067fae */ /* 0x008fe8000a921848 */
[----:B------:R-:W3:Y:S04]  /*c3f0*/  LDL.64 R86, [R1+0xb08] ;  /* 0x000b080001567983 */ /* 0x000ee80000100a00 */
[----:B----4-:R-:W-:Y:S04]  /*c400*/  LDGSTS.E [R6+0x11400], desc[UR8][R84.64], P1 ;  /* 0x1140000054067fae */ /* 0x010fe80008921848 */
[----:B--2---:R-:W-:Y:S04]  /*c410*/  LDGSTS.E [R6+0x11480], desc[UR8][R164.64], P0 ;  /* 0x11480000a4067fae */ /* 0x004fe80008121848 */
[----:B------:R-:W2:Y:S04]  /*c420*/  LDL.64 R84, [R1+0xb60] ;  /* 0x000b600001547983 */ /* 0x000ea80000100a00 */
[----:B------:R-:W4:Y:S04]  /*c430*/  LDL.64 R164, [R1+0xb88] ;  /* 0x000b880001a47983 */ /* 0x000f280000100a00 */
        /* <DEDUP_REMOVED lines=8> */
[----:B------:R-:W4:Y:S04]  /*c4c0*/  LDL.64 R130, [R1+0xbf8] ;  /* 0x000bf80001827983 */ /* 0x000f280000100a00 */
[----:B------:R-:W4:Y:S04]  /*c4d0*/  LDL.64 R136, [R1+0xb90] ;  /* 0x000b900001887983 */ /* 0x000f280000100a00 */
[----:B------:R-:W4:Y:S04]  /*c4e0*/  LDL.64 R126, [R1+0xc40] ;  /* 0x000c4000017e7983 */ /* 0x000f280000100a00 */
[----:B------:R-:W4:Y:S04]  /*c4f0*/  LDL.64 R156, [R1+0xc68] ;  /* 0x000c6800019c7983 */ /* 0x000f280000100a00 */
[----:B------:R-:W4:Y:S04]  /*c500*/  LDL.64 R122, [R1+0xc78] ;  /* 0x000c7800017a7983 */ /* 0x000f280000100a00 */
[----:B------:R-:W4:Y:S04]  /*c510*/  LDL.64 R128, [R1+0xbd8] ;  /* 0x000bd80001807983 */ /* 0x000f280000100a00 */
        /* <DEDUP_REMOVED lines=21> */
[----:B--2---:R-:W-:Y:S04]  /*c670*/  LDGSTS.E [R67+0x10680], desc[UR8][R84.64], P0 ;  /* 0x1068000054437fae */ /* 0x004fe80008121848 */
[----:B------:R-:W2:Y:S04]  /*c680*/  LDL.64 R118, [R1+0xc88] ;  /* 0x000c880001767983 */ /* 0x000ea80000100a00 */
[----:B------:R-:W2:Y:S04]  /*c690*/  LDL.64 R148, [R1+0xc90] ;  /* 0x000c900001947983 */ /* 0x000ea80000100a00 */
[----:B------:R-:W2:Y:S04]  /*c6a0*/  LDL.64 R84, [R1+0xbc0] ;  /* 0x000bc00001547983 */ /* 0x000ea80000100a00 */
[----:B------:R-:W2:Y:S04]  /*c6b0*/  LDL.64 R114, [R1+0xbd0] ;  /* 0x000bd00001727983 */ /* 0x000ea80000100a00 */
[----:B------:R-:W2:Y:S04]  /*c6c0*/  LDL.64 R120, [R1+0xd38] ;  /* 0x000d380001787983 */ /* 0x000ea80000100a00 */
[----:B------:R-:W2:Y:S04]  /*c6d0*/  LDL.64 R110, [R1+0xd30] ;  /* 0x000d3000016e7983 */ /* 0x000ea80000100a00 */
[----:B------:R-:W2:Y:S04]  /*c6e0*/  LDL.64 R140, [R1+0xcf0] ;  /* 0x000cf000018c7983 */ /* 0x000ea80000100a00 */
[----:B----4-:R-:W-:Y:S04]  /*c6f0*/  LDGSTS.E [R67+0x10700], desc[UR8][R92.64], P4 ;  /* 0x107000005c437fae */ /* 0x010fe8000a121848 */
[----:B------:R-:W4:Y:S04]  /*c700*/  LDL.64 R106, [R1+0xbb0] ;  /* 0x000bb000016a7983 */ /* 0x000f280000100a00 */
        /* <DEDUP_REMOVED lines=15> */
[----:B------:R-:W3:Y:S04]  /*c800*/  LDL.64 R86, [R1+0xd40] ;  /* 0x000d400001567983 */ /* 0x000ee80000100a00 */
[----:B------:R-:W3:Y:S04]  /*c810*/  LDL.64 R164, [R1+0xbb8] ;  /* 0x000bb80001a47983 */ /* 0x000ee80000100a00 */
[----:B--2---:R-:W-:Y:S04]  /*c820*/  LDGSTS.E [R67+0x11680], desc[UR8][R84.64], P0 ;  /* 0x1168000054437fae */ /* 0x004fe80008121848 */
[----:B------:R-:W-:Y:S04]  /*c830*/  LDGSTS.E [R67+0x11700], desc[UR8][R130.64], P4 ;  /* 0x1170000082437fae */ /* 0x000fe8000a121848 */
[----:B------:R-:W-:Y:S04]  /*c840*/  LDGSTS.E [R67+0x11780], desc[UR8][R136.64], P5 ;  /* 0x1178000088437fae */ /* 0x000fe8000a921848 */
[----:B------:R-:W2:Y:S04]  /*c850*/  LDL.64 R84, [R1+0xd50] ;  /* 0x000d500001547983 */ /* 0x000ea80000100a00 */
        /* <DEDUP_REMOVED lines=51> */
[----:B------:R-:W3:Y:S04]  /*cb90*/  LDL.64 R86, [R1+0xd58] ;  /* 0x000d580001567983 */ /* 0x000ee80000100a00 */
[----:B--2---:R-:W-:Y:S04]  /*cba0*/  LDGSTS.E [R64+0x10880], desc[UR8][R84.64], P0 ;  /* 0x1088000054407fae */ /* 0x004fe80008121848 */
[----:B------:R-:W2:Y:S04]  /*cbb0*/  LDL.64 R84, [R1+0xc20] ;  /* 0x000c200001547983 */ /* 0x000ea80000100a00 */
[----:B----4-:R-:W-:Y:S04]  /*cbc0*/  LDGSTS.E [R64+0x10900], desc[UR8][R92.64], P4 ;  /* 0x109000005c407fae */ /* 0x010fe8000a121848 */
[----:B------:R-:W-:Y:S04]  /*cbd0*/  LDGSTS.E [R64+0x10980], desc[UR8][R164.64], P5 ;  /* 0x10980000a4407fae */ /* 0x000fe8000a921848 */
        /* <DEDUP_REMOVED lines=10> */
[----:B------:R-:W3:Y:S04]  /*cc80*/  LDL.64 R130, [R1+0xe40] ;  /* 0x000e400001827983 */ /* 0x000ee80000100a00 */
[----:B------:R-:W3:Y:S04]  /*cc90*/  LDL.64 R136, [R1+0xe50] ;  /* 0x000e500001887983 */ /* 0x000ee80000100a00 */
[----:B------:R-:W3:Y:S04]  /*cca0*/  LDL.64 R126, [R1+0xe48] ;  /* 0x000e4800017e7983 */ /* 0x000ee80000100a00 */
[----:B------:R-:W3:Y:S04]  /*ccb0*/  LDL.64 R156, [R1+0xc30] ;  /* 0x000c3000019c7983 */ /* 0x000ee80000100a00 */
[----:B------:R-:W3:Y:S04]  /*ccc0*/  LDL.64 R122, [R1+0xe58] ;  /* 0x000e5800017a7983 */ /* 0x000ee80000100a00 */
[----:B------:R-:W3:Y:S04]  /*ccd0*/  LDL.64 R128, [R1+0xe68] ;  /* 0x000e680001807983 */ /* 0x000ee80000100a00 */
[----:B--2---:R-:W-:Y:S04]  /*cce0*/  LDGSTS.E [R64+0x12980], desc[UR8][R84.64], P5 ;  /* 0x1298000054407fae */ /* 0x004fe8000a921848 */
        /* <DEDUP_REMOVED lines=14> */
[----:B------:R-:W-:Y:S04]  /*cdd0*/  LDGSTS.E [R64+0x16880], desc[UR8][R124.64], P0 ;  /* 0x168800007c407fae */ /* 0x000fe80008121848 */
[----:B------:R-:W-:Y:S04]  /*cde0*/  LDGSTS.E [R64+0x16900], desc[UR8][R94.64], P4 ;  /* 0x169000005e407fae */ /* 0x000fe8000a121848 */
[----:B------:R-:W-:Y:S04]  /*cdf0*/  LDGSTS.E [R64+0x16980], desc[UR8][R98.64], P5 ;  /* 0x1698000062407fae */ /* 0x000fe8000a921848 */
[----:B------:R-:W-:Y:S04]  /*ce00*/  LDGSTS.E [R64+0x17800], desc[UR8][R90.64], P1 ;  /* 0x178000005a407fae */ /* 0x000fe80008921848 */
[----:B------:R-:W-:Y:S04]  /*ce10*/  LDGSTS.E [R64+0x17880], desc[UR8][R116.64], P0 ;  /* 0x1788000074407fae */ /* 0x000fe80008121848 */
[----:B------:R-:W-:Y:S04]  /*ce20*/  LDGSTS.E [R64+0x17900], desc[UR8][R88.64], P4 ;  /* 0x1790000058407fae */ /* 0x000fe8000a121848 */
        /* <DEDUP_REMOVED lines=24> */
[----:B------:R-:W-:Y:S04]  /*cfb0*/  LDGSTS.E [R68+0x10b00], desc[UR8][R164.64], P4 ;  /* 0x10b00000a4447fae */ /* 0x000fe8000a121848 */
[----:B------:R-:W2:Y:S04]  /*cfc0*/  LDL.64 R84, [R1+0xeb8] ;  /* 0x000eb80001547983 */ /* 0x000ea80000100a00 */
[----:B------:R-:W2:Y:S04]  /*cfd0*/  LDL.64 R164, [R1+0xef0] ;  /* 0x000ef00001a47983 */ /* 0x000ea80000100a00 */
        /* <DEDUP_REMOVED lines=72> */
[----:B----4-:R-:W-:Y:S04]  /*d460*/  LDGSTS.E [R65+0x12c80], desc[UR8][R92.64], P0 ;  /* 0x12c800005c417fae */ /* 0x010fe80008121848 */
        /* <DEDUP_REMOVED lines=47> */
[----:B----4-:R-:W-:Y:S04]  /*d760*/  LDGSTS.E [R65+0x17d80], desc[UR8][R92.64], P5 ;  /* 0x17d800005c417fae */ /* 0x010fe8000a921848 */
[----:B------:R-:W-:Y:S04]  /*d770*/  LDGSTS.E [R69+0x10e00], desc[UR8][R164.64], P1 ;  /* 0x10e00000a4457fae */ /* 0x000fe80008921848 */
[----:B------:R-:W4:Y:S04]  /*d780*/  LDL.64 R92, [R1+0x1350] ;  /* 0x00135000015c7983 */ /* 0x000f280000100a00 */
[----:B------:R-:W4:Y:S04]  /*d790*/  LDL.LU.64 R164, [R1+0x14c0] ;  /* 0x0014c00001a47983 */ /* 0x000f280000300a00 */
[----:B---3--:R-:W-:Y:S04]  /*d7a0*/  LDGSTS.E [R69+0x10e80], desc[UR8][R86.64], P0 ;  /* 0x10e8000056457fae */ /* 0x008fe80008121848 */
[----:B------:R-:W-:Y:S04]  /*d7b0*/  LDGSTS.E [R69+0x10f00], desc[UR8][R130.64], P4 ;  /* 0x10f0000082457fae */ /* 0x000fe8000a121848 */
[----:B------:R-:W-:Y:S04]  /*d7c0*/  LDGSTS.E [R69+0x10f80], desc[UR8][R136.64], P5 ;  /* 0x10f8000088457fae */ /* 0x000fe8000a921848 */
[----:B------:R-:W3:Y:S04]  /*d7d0*/  LDL.64 R86, [R1+0x1348] ;  /* 0x0013480001567983 */ /* 0x000ee80000100a00 */
[----:B------:R-:W3:Y:S04]  /*d7e0*/  LDL.LU.64 R130, [R1+0x14b8] ;  /* 0x0014b80001827983 */ /* 0x000ee80000300a00 */
[----:B------:R-:W3:Y:S04]  /*d7f0*/  LDL.LU.64 R136, [R1+0x14b0] ;  /* 0x0014b00001887983 */ /* 0x000ee80000300a00 */
[----:B------:R-:W-:Y:S04]  /*d800*/  LDGSTS.E [R69+0x11e00], desc[UR8][R126.64], P1 ;  /* 0x11e000007e457fae */ /* 0x000fe80008921848 */
[----:B------:R-:W-:Y:S04]  /*d810*/  LDGSTS.E [R69+0x11e80], desc[UR8][R156.64], P0 ;  /* 0x11e800009c457fae */ /* 0x000fe80008121848 */
[----:B------:R-:W-:Y:S04]  /*d820*/  LDGSTS.E [R69+0x11f00], desc[UR8][R122.64], P4 ;  /* 0x11f000007a457fae */ /* 0x000fe8000a121848 */
[----:B------:R-:W3:Y:S04]  /*d830*/  LDL.LU.64 R126, [R1+0x14a8] ;  /* 0x0014a800017e7983 */ /* 0x000ee80000300a00 */
[----:B------:R-:W3:Y:S04]  /*d840*/  LDL.LU.64 R156, [R1+0x14a0] ;  /* 0x0014a000019c7983 */ /* 0x000ee80000300a00 */
[----:B------:R-:W3:Y:S04]  /*d850*/  LDL.LU.64 R122, [R1+0x1498] ;  /* 0x00149800017a7983 */ /* 0x000ee80000300a00 */
[----:B------:R-:W-:Y:S04]  /*d860*/  LDGSTS.E [R69+0x11f80], desc[UR8][R128.64], P5 ;  /* 0x11f8000080457fae */ /* 0x000fe8000a921848 */
[----:B------:R-:W3:Y:S01]  /*d870*/  LDL.LU.64 R128, [R1+0x1490] ;  /* 0x0014900001807983 */ /* 0x000ee20000300a00 */
[----:B------:R-:W-:Y:S01]  /*d880*/  ISETP.NE.U32.AND P6, PT, R3, RZ, PT ;  /* 0x000000ff0300720c */ /* 0x000fe20003fc5070 */
[----:B------:R-:W-:-:S02]  /*d890*/  VIADD R3, R251, 0xffffff7b ;  /* 0xffffff7bfb037836 */ /* 0x000fc40000000000 */
[----:B--2---:R-:W-:Y:S04]  /*d8a0*/  LDGSTS.E [R69+0x12e00], desc[UR8][R84.64], P1 ;  /* 0x12e0000054457fae */ /* 0x004fe80008921848 */
[----:B------:R-:W-:Y:S04]  /*d8b0*/  LDGSTS.E [R69+0x12e80], desc[UR8][R118.64], P0 ;  /* 0x12e8000076457fae */ /* 0x000fe80008121848 */
[----:B------:R-:W-:Y:S04]  /*d8c0*/  LDGSTS.E [R69+0x12f00], desc[UR8][R148.64], P4 ;  /* 0x12f0000094457fae */ /* 0x000fe8000a121848 */
[----:B------:R-:W2:Y:S04]  /*d8d0*/  LDL.64 R84, [R1+0xda0] ;  /* 0x000da00001547983 */ /* 0x000ea80000100a00 */
[----:B------:R-:W2:Y:S04]  /*d8e0*/  LDL.LU.64 R118, [R1+0x1488] ;  /* 0x0014880001767983 */ /* 0x000ea80000300a00 */
[----:B------:R-:W2:Y:S04]  /*d8f0*/  LDL.LU.64 R148, [R1+0x1480] ;  /* 0x0014800001947983 */ /* 0x000ea80000300a00 */
[----:B------:R-:W-:Y:S04]  /*d900*/  LDGSTS.E [R69+0x12f80], desc[UR8][R114.64], P5 ;  /* 0x12f8000072457fae */ /* 0x000fe8000a921848 */
[----:B------:R-:W-:Y:S04]  /*d910*/  LDGSTS.E [R69+0x13e00], desc[UR8][R120.64], P1 ;  /* 0x13e0000078457fae */ /* 0x000fe80008921848 */
[----:B------:R-:W-:Y:S04]  /*d920*/  LDGSTS.E [R69+0x13e80], desc[UR8][R110.64], P0 ;  /* 0x13e800006e457fae */ /* 0x000fe80008121848 */
[----:B------:R-:W2:Y:S04]  /*d930*/  LDL.LU.64 R114, [R1+0x1478] ;  /* 0x0014780001727983 */ /* 0x000ea80000300a00 */
        /* <DEDUP_REMOVED lines=28> */
[----:B----4-:R-:W-:Y:S04]  /*db00*/  LDGSTS.E [R69+0x17e00], desc[UR8][R92.64], P1 ;  /* 0x17e000005c457fae */ /* 0x010fe80008921848 */
[----:B------:R-:W4:Y:S04]  /*db10*/  LDL.LU.64 R116, [R1+0x1400] ;  /* 0x0014000001747983 */ /* 0x000f280000300a00 */
[----:B------:R-:W4:Y:S04]  /*db20*/  LDL.LU.64 R88, [R1+0x13f8] ;  /* 0x0013f80001587983 */ /* 0x000f280000300a00 */
[----:B------:R-:W4:Y:S04]  /*db30*/  LDL.LU.64 R92, [R1+0x13f0] ;  /* 0x0013f000015c7983 */ /* 0x000f280000300a00 */
[----:B---3--:R-:W-:Y:S01]  /*db40*/  LDGSTS.E [R69+0x17e80], desc[UR8][R86.64], P0 ;  /* 0x17e8000056457fae */ /* 0x008fe20008121848 */
[----:B------:R-:W-:-:S03]  /*db50*/  ISETP.GE.U32.AND P0, PT, R250, 0x7fffff00, PT ;  /* 0x7fffff00fa00780c */ /* 0x000fc60003f06070 */
[----:B------:R-:W3:Y:S04]  /*db60*/  LDL.LU.64 R86, [R1+0x13e8] ;  /* 0x0013e80001567983 */ /* 0x000ee80000300a00 */
[----:B------:R-:W2:Y:S01]  /*db70*/  LDL.64 R250, [R1+0x1340] ;  /* 0x0013400001fa7983 */ /* 0x000ea20000100a00 */
[----:B------:R-:W-:Y:S02]  /*db80*/  ISETP.NE.U32.AND P1, PT, R0, RZ, PT ;  /* 0x000000ff0000720c */ /* 0x000fe40003f25070 */
[----:B------:R-:W-:Y:S01]  /*db90*/  IADD3 R0, R252, -0x89, RZ ;  /* 0xffffff77fc007810 */ /* 0x000fe20007ffe0ff */
[----:B-1----:R-:W-:Y:S01]  /*dba0*/  VIADD R224, R224, 0xffffff73 ;  /* 0xffffff73e0e07836 */ /* 0x002fe20000000000 */
[----:B------:R-:W1:Y:S01]  /*dbb0*/  LDC R252, c[0x0][0x230] ;  /* 0x00008c00fffc7b82 */ /* 0x000e620000000800 */
[----:B--2---:R2:W-:Y:S04]  /*dbc0*/  LDGSTS.E [R69+0x17f00], desc[UR8][R250.64], P4 ;  /* 0x17f00000fa457fae */ /* 0x0045e8000a121848 */
[----:B------:R-:W-:Y:S04]  /*dbd0*/  LDGSTS.E [R69+0x17f80], desc[UR8][R84.64], P5 ;  /* 0x17f8000054457fae */ /* 0x000fe8000a921848 */
[----:B------:R-:W0:Y:S01]  /*dbe0*/  LDGDEPBAR ;  /* 0x00000000000079af */ /* 0x000e220000000000 */
[----:B--2---:R-:W2:Y:S03]  /*dbf0*/  LDC R250, c[0x0][0x230] ;  /* 0x00008c00fffa7b82 */ /* 0x004ea60000000800 */
[----:B------:R-:W2:Y:S05]  /*dc00*/  LDL.LU.64 R84, [R1+0x13e0] ;  /* 0x0013e00001547983 */ /* 0x000eaa0000300a00 */
[----:B------:R-:W-:Y:S01]  /*dc10*/  BAR.SYNC.DEFER_BLOCKING 0x0 ;  /* 0x0000000000007b1d */ /* 0x000fe20000010000 */
[----:B------:R-:W-:-:S07]  /*dc20*/  ISETP.GE.U32.AND P5, PT, R0, 0x7ffffef8, PT ;  /* 0x7ffffef80000780c */ /* 0x000fce0003fa6070 */
[----:B------:R-:W1:Y:S01]  /*dc30*/  LDC R0, c[0x0][0x230] ;  /* 0x00008c00ff007b82 */ /* 0x000e620000000800 */
[----:B------:R-:W-:Y:S01]  /*dc40*/  ISETP.GE.U32.AND P4, PT, R3, 0x7ffffefc, PT ;  /* 0x7ffffefc0300780c */ /* 0x000fe20003f86070 */
[----:B------:R-:W-:Y:S02]  /*dc50*/  IMAD.SHL.U32 R3, R226, 0x80, RZ ;  /* 0x00000080e2037824 */ /* 0x000fe400078e00ff */
[----:B------:R-:W5:Y:S02]  /*dc60*/  LDL.LU R226, [R1+0x13dc] ;  /* 0x0013dc0001e27983 */ /* 0x000f640000300800 */
[C---:B------:R-:W-:Y:S02]  /*dc70*/  IMAD.WIDE R108, R3.reuse, 0x4, R108 ;  /* 0x00000004036c7825 */ /* 0x040fe400078e026c */
[----:B------:R-:W2:Y:S02]  /*dc80*/  LDC R251, c[0x0][0x230] ;  /* 0x00008c00fffb7b82 */ /* 0x000ea40000000800 */
[C---:B------:R-:W-:Y:S01]  /*dc90*/  IMAD.WIDE R82, R3.reuse, 0x4, R82 ;  /* 0x0000000403527825 */ /* 0x040fe200078e0252 */
[----:B------:R-:W-:Y:S04]  /*dca0*/  STL.64 [R1+0x5d8], R108 ;  /* 0x0005d86c01007387 */ /* 0x000fe80000100a00 */
[----:B------:R4:W-:Y:S04]  /*dcb0*/  STL.64 [R1+0x5e0], R82 ;  /* 0x0005e05201007387 */ /* 0x0009e80000100a00 */
[----:B------:R-:W-:Y:S01]  /*dcc0*/  @!PT LDS RZ, [RZ] ;  /* 0x00000000fffff984 */ /* 0x000fe20000000800 */
[----:B------:R-:W-:Y:S01]  /*dcd0*/  @!PT LDS RZ, [RZ] ;  /* 0x00000000fffff984 */ /* 0x000fe20000000800 */
[----:B------:R-:W-:Y:S01]  /*dce0*/  @!PT LDS RZ, [RZ] ;  /* 0x00000000fffff984 */ /* 0x000fe20000000800 */
[----:B------:R-:W-:Y:S04]  /*dcf0*/  LDGSTS.E [R2+0x8000], desc[UR8][R108.64], !P0 ;  /* 0x080000006c027fae */ /* 0x000fe8000c121848 */
[----:B------:R4:W-:Y:S01]  /*dd00*/  LDGSTS.E [R2+0x8080], desc[UR8][R82.64], !P0 ;  /* 0x0808000052027fae */ /* 0x0009e2000c121848 */
[----:B------:R-:W-:Y:S01]  /*dd10*/  ISETP.GE.U32.AND P0, PT, R224, 0x7ffffef4, PT ;  /* 0x7ffffef4e000780c */ /* 0x000fe20003f06070 */
[C---:B---3--:R-:W-:Y:S01]  /*dd20*/  IMAD.WIDE R86, R3.reuse, 0x4, R86 ;  /* 0x0000000403567825 */ /* 0x048fe200078e0256 */
[----:B-1----:R-:W-:Y:S01]  /*dd30*/  IADD3 R0, R0, -0x91, RZ ;  /* 0xffffff6f00007810 */ /* 0x002fe20007ffe0ff */
[----:B------:R-:W1:Y:S02]  /*dd40*/  LDC R224, c[0x0][0x230] ;  /* 0x00008c00ffe07b82 */ /* 0x000e640000000800 */
[----:B----4-:R-:W-:-:S04]  /*dd50*/  IMAD.WIDE R92, R3, 0x4, R92 ;  /* 0x00000004035c7825 */ /* 0x010fc800078e025c */
[----:B------:R-:W-:Y:S02]  /*dd60*/  IMAD.WIDE R88, R3, 0x4, R88 ;  /* 0x0000000403587825 */ /* 0x000fe400078e0258 */
[----:B------:R-:W3:Y:S02]  /*dd70*/  LDC R83, c[0x0][0x230] ;  /* 0x00008c00ff537b82 */ /* 0x000ee40000000800 */
[----:B------:R-:W-:Y:S02]  /*dd80*/  VIADD R82, R227, 0xffffff6b ;  /* 0xffffff6be3527836 */ /* 0x000fe40000000000 */
[----:B------:R-:W-:-:S04]  /*dd90*/  IMAD.WIDE R108, R3, 0x4, R116 ;  /* 0x00000004036c7825 */ /* 0x000fc800078e0274 */
[----:B------:R-:W-:-:S04]  /*dda0*/  IMAD.WIDE R90, R3, 0x4, R90 ;  /* 0x00000004035a7825 */ /* 0x000fc800078e025a */
[----:B------:R-:W-:-:S04]  /*ddb0*/  IMAD.WIDE R98, R3, 0x4, R98 ;  /* 0x0000000403627825 */ /* 0x000fc800078e0262 */
[----:B--2---:R-:W-:-:S05]  /*ddc0*/  IMAD.WIDE R84, R3, 0x4, R84 ;  /* 0x0000000403547825 */ /* 0x004fca00078e0254 */
[----:B------:R2:W-:Y:S04]  /*ddd0*/  STL.64 [R1+0x2f0], R84 ;  /* 0x0002f05401007387 */ /* 0x0005e80000100a00 */
[----:B------:R2:W-:Y:S04]  /*dde0*/  LDGSTS.E [R2+0x8400], desc[UR8][R84.64], !P4 ;  /* 0x0840000054027fae */ /* 0x0005e8000e121848 */
[----:B------:R4:W-:Y:S01]  /*ddf0*/  LDGSTS.E [R2+0x8480], desc[UR8][R86.64], !P4 ;  /* 0x0848000056027fae */ /* 0x0009e2000e121848 */
[----:B--2---:R-:W2:Y:S01]  /*de00*/  LDC R85, c[0x0][0x230] ;  /* 0x00008c00ff557b82 */ /* 0x004ea20000000800 */
[----:B------:R-:W-:-:S02]  /*de10*/  ISETP.GE.U32.AND P4, PT, R0, 0x7ffffef0, PT ;  /* 0x7ffffef00000780c */ /* 0x000fc40003f86070 */
[----:B------:R4:W-:Y:S01]  /*de20*/  STL.64 [R1+0x2e8], R86 ;  /* 0x0002e85601007387 */ /* 0x0009e20000100a00 */
[----:B------:R-:W-:-:S03]  /*de30*/  VIADD R0, R250, 0xffffff67 ;  /* 0xffffff67fa007836 */ /* 0x000fc60000000000 */
[----:B------:R1:W-:Y:S01]  /*de40*/  LDGSTS.E [R2+0x8800], desc[UR8][R92.64], !P5 ;  /* 0x088000005c027fae */ /* 0x0003e2000e921848 */
[----:B------:R-:W3:Y:S03]  /*de50*/  LDC R84, c[0x0][0x230] ;  /* 0x00008c00ff547b82 */ /* 0x000ee60000000800 */
[----:B------:R1:W-:Y:S01]  /*de60*/  LDGSTS.E [R2+0x8880], desc[UR8][R88.64], !P5 ;  /* 0x0888000058027fae */ /* 0x0003e2000e921848 */
[----:B------:R-:W-:-:S03]  /*de70*/  ISETP.GE.U32.AND P5, PT, R82, 0x7ffffeec, PT ;  /* 0x7ffffeec5200780c */ /* 0x000fc60003fa6070 */
[----:B------:R-:W-:Y:S01]  /*de80*/  LDGSTS.E [R2+0x8c00], desc[UR8][R108.64], !P0 ;  /* 0x08c000006c027fae */ /* 0x000fe2000c121848 */
[----:B----4-:R-:W4:Y:S03]  /*de90*/  LDC R87, c[0x0][0x230] ;  /* 0x00008c00ff577b82 */ /* 0x010f260000000800 */
[----:B------:R1:W-:Y:S01]  /*dea0*/  LDGSTS.E [R2+0x8c80], desc[UR8][R90.64], !P0 ;  /* 0x08c800005a027fae */ /* 0x0003e2000c121848 */
[----:B------:R-:W-:-:S03]  /*deb0*/  ISETP.GE.U32.AND P0, PT, R0, 0x7ffffee8, PT ;  /* 0x7ffffee80000780c */ /* 0x000fc60003f06070 */
[----:B------:R1:W-:Y:S01]  /*dec0*/  STL.64 [R1+0x2d8], R92 ;  /* 0x0002d85c01007387 */ /* 0x0003e20000100a00 */
[----:B------:R-:W3:Y:S03]  /*ded0*/  LDC R86, c[0x0][0x230] ;  /* 0x00008c00ff567b82 */ /* 0x000ee60000000800 */
[----:B------:R1:W-:Y:S01]  /*dee0*/  STL.64 [R1+0x2d0], R88 ;  /* 0x0002d05801007387 */ /* 0x0003e20000100a00 */
[----:B------:R-:W-:-:S03]  /*def0*/  IADD3 R82, R251, -0x9d, RZ ;  /* 0xffffff63fb527810 */ /* 0x000fc60007ffe0ff */
[----:B------:R-:W-:Y:S01]  /*df00*/  STL.64 [R1+0x3d8], R108 ;  /* 0x0003d86c01007387 */ /* 0x000fe20000100a00 */
[----:B-1----:R-:W-:-:S03]  /*df10*/  IMAD.WIDE R92, R3, 0x4, R94 ;  /* 0x00000004035c7825 */ /* 0x002fc600078e025e */
[----:B------:R1:W-:Y:S01]  /*df20*/  STL.64 [R1+0x3e0], R90 ;  /* 0x0003e05a01007387 */ /* 0x0003e20000100a00 */
[----:B------:R-:W-:-:S03]  /*df30*/  IMAD.WIDE R88, R3, 0x4, R96 ;  /* 0x0000000403587825 */ /* 0x000fc600078e0260 */
[----:B------:R-:W-:Y:S01]  /*df40*/  LDGSTS.E [R2+0x9000], desc[UR8][R98.64], !P4 ;  /* 0x0900000062027fae */ /* 0x000fe2000e121848 */
[----:B------:R-:W-:-:S03]  /*df50*/  VIADD R0, R252, 0xffffff5f ;  /* 0xffffff5ffc007836 */ /* 0x000fc60000000000 */
[----:B------:R4:W-:Y:S01]  /*df60*/  LDGSTS.E [R2+0x9080], desc[UR8][R92.64], !P4 ;  /* 0x090800005c027fae */ /* 0x0009e2000e121848 */
[----:B------:R-:W-:Y:S01]  /*df70*/  IMAD.WIDE R96, R3, 0x4, R104 ;  /* 0x0000000403607825 */ /* 0x000fe200078e0268 */
[----:B------:R-:W-:-:S03]  /*df80*/  ISETP.GE.U32.AND P4, PT, R82, 0x7ffffee4, PT ;  /* 0x7ffffee45200780c */ /* 0x000fc60003f86070 */
[C---:B-1----:R-:W-:Y:S01]  /*df90*/  IMAD.WIDE R90, R3.reuse, 0x4, R124 ;  /* 0x00000004035a7825 */ /* 0x042fe200078e027c */
[----:B------:R-:W-:Y:S03]  /*dfa0*/  STL.64 [R1+0x4c8], R98 ;  /* 0x0004c86201007387 */ /* 0x000fe60000100a00 */
[----:B------:R-:W-:Y:S01]  /*dfb0*/  IMAD.WIDE R94, R3, 0x4, R100 ;  /* 0x00000004035e7825 */ /* 0x000fe200078e0264 */
[----:B------:R4:W-:Y:S03]  /*dfc0*/  STL.64 [R1+0x4d0], R92 ;  /* 0x0004d05c01007387 */ /* 0x0009e60000100a00 */
[----:B--2---:R-:W-:Y:S01]  /*dfd0*/  VIADD R82, R85, 0xffffff5b ;  /* 0xffffff5b55527836 */ /* 0x004fe20000000000 */
[----:B------:R-:W-:Y:S01]  /*dfe0*/  LDGSTS.E [R2+0x9400], desc[UR8][R90.64], !P5 ;  /* 0x094000005a027fae */ /* 0x000fe2000e921848 */
[----:B------:R-:W1:Y:S03]  /*dff0*/  LDC R85, c[0x0][0x230] ;  /* 0x00008c00ff557b82 */ /* 0x000e660000000800 */
[----:B------:R-:W-:Y:S04]  /*e000*/  STL.64 [R1+0x508], R90 ;  /* 0x0005085a01007387 */ /* 0x000fe80000100a00 */
[----:B------:R2:W-:Y:S01]  /*e010*/  LDGSTS.E [R2+0x9480], desc[UR8][R88.64], !P5 ;  /* 0x0948000058027fae */ /* 0x0005e2000e921848 */
[----:B------:R-:W-:-:S03]  /*e020*/  ISETP.GE.U32.AND P5, PT, R0, 0x7ffffee0, PT ;  /* 0x7ffffee00000780c */ /* 0x000fc60003fa6070 */
[----:B------:R2:W-:Y:S04]  /*e030*/  STL.64 [R1+0x510], R88 ;  /* 0x0005105801007387 */ /* 0x0005e80000100a00 */
[----:B------:R3:W-:Y:S01]  /*e040*/  LDGSTS.E [R2+0x9800], desc[UR8][R96.64], !P0 ;  /* 0x0980000060027fae */ /* 0x0007e2000c121848 */
[----:B----4-:R-:W-:-:S03]  /*e050*/  IMAD.WIDE R92, R3, 0x4, R132 ;  /* 0x00000004035c7825 */ /* 0x010fc600078e0284 */
[----:B------:R4:W-:Y:S01]  /*e060*/  LDGSTS.E [R2+0x9880], desc[UR8][R94.64], !P0 ;  /* 0x098800005e027fae */ /* 0x0009e2000c121848 */
[----:B------:R-:W-:Y:S01]  /*e070*/  ISETP.GE.U32.AND P0, PT, R82, 0x7ffffedc, PT ;  /* 0x7ffffedc5200780c */ /* 0x000fe20003f06070 */
[----:B--2---:R-:W2:Y:S01]  /*e080*/  LDC R89, c[0x0][0x230] ;  /* 0x00008c00ff597b82 */ /* 0x004ea20000000800 */
[----:B------:R-:W-:Y:S01]  /*e090*/  IMAD.WIDE R90, R3, 0x4, R102 ;  /* 0x00000004035a7825 */ /* 0x000fe200078e0266 */
[----:B------:R-:W-:Y:S01]  /*e0a0*/  IADD3 R0, R87, -0xa9, RZ ;  /* 0xffffff5757007810 */ /* 0x000fe20007ffe0ff */
[----:B------:R4:W-:Y:S02]  /*e0b0*/  STL.64 [R1+0x528], R96 ;  /* 0x0005286001007387 */ /* 0x0009e40000100a00 */
[----:B---3--:R-:W-:Y:S02]  /*e0c0*/  VIADD R82, R83, 0xffffff53 ;  /* 0xffffff5353527836 */ /* 0x008fe40000000000 */
[----:B------:R3:W-:Y:S01]  /*e0d0*/  STL.64 [R1+0x530], R94 ;  /* 0x0005305e01007387 */ /* 0x0007e20000100a00 */
[----:B------:R-:W1:Y:S03]  /*e0e0*/  LDC R88, c[0x0][0x230] ;  /* 0x00008c00ff587b82 */ /* 0x000e660000000800 */
[----:B------:R3:W-:Y:S01]  /*e0f0*/  STL.64 [R1+0x548], R92 ;  /* 0x0005485c01007387 */ /* 0x0007e20000100a00 */
[----:B----4-:R-:W-:-:S03]  /*e100*/  IMAD.WIDE R96, R3, 0x4, R112 ;  /* 0x0000000403607825 */ /* 0x010fc600078e0270 */
[----:B------:R4:W-:Y:S01]  /*e110*/  LDGSTS.E [R2+0x9c00], desc[UR8][R92.64], !P4 ;  /* 0x09c000005c027fae */ /* 0x0009e2000e121848 */
[----:B------:R-:W1:Y:S01]  /*e120*/  LDC R83, c[0x0][0x230] ;  /* 0x00008c00ff537b82 */ /* 0x000e620000000800 */
[C---:B---3--:R-:W-:Y:S02]  /*e130*/  IMAD.WIDE R94, R3.reuse, 0x4, R106 ;  /* 0x00000004035e7825 */ /* 0x048fe400078e026a */
[----:B------:R3:W-:Y:S04]  /*e140*/  STL.64 [R1+0x550], R90 ;  /* 0x0005505a01007387 */ /* 0x0007e80000100a00 */
[----:B------:R3:W-:Y:S01]  /*e150*/  LDGSTS.E [R2+0x9c80], desc[UR8][R90.64], !P4 ;  /* 0x09c800005a027fae */ /* 0x0007e2000e121848 */
[----:B------:R-:W-:Y:S01]  /*e160*/  ISETP.GE.U32.AND P4, PT, R0, 0x7ffffed8, PT ;  /* 0x7ffffed80000780c */ /* 0x000fe20003f86070 */
[----:B------:R-:W-:Y:S01]  /*e170*/  VIADD R0, R86, 0xffffff4f ;  /* 0xffffff4f56007836 */ /* 0x000fe20000000000 */
[----:B------:R-:W1:Y:S01]  /*e180*/  LDC R87, c[0x0][0x230] ;  /* 0x00008c00ff577b82 */ /* 0x000e620000000800 */
[C---:B----4-:R-:W-:Y:S01]  /*e190*/  IMAD.WIDE R92, R3.reuse, 0x4, R140 ;  /* 0x00000004035c7825 */ /* 0x050fe200078e028c */
[----:B------:R4:W-:Y:S04]  /*e1a0*/  LDGSTS.E [R2+0xa000], desc[UR8][R96.64], !P5 ;  /* 0x0a00000060027fae */ /* 0x0009e8000e921848 */
[----:B------:R4:W-:Y:S01]  /*e1b0*/  LDGSTS.E [R2+0xa080], desc[UR8][R94.64], !P5 ;  /* 0x0a0800005e027fae */ /* 0x0009e2000e921848 */
[----:B---3--:R-:W-:Y:S01]  /*e1c0*/  IMAD.WIDE R90, R3, 0x4, R110 ;  /* 0x00000004035a7825 */ /* 0x008fe200078e026e */
[----:B------:R-:W-:-:S02]  /*e1d0*/  ISETP.GE.U32.AND P5, PT, R82, 0x7ffffed4, PT ;  /* 0x7ffffed45200780c */ /* 0x000fc40003fa6070 */
[----:B------:R3:W-:Y:S01]  /*e1e0*/  LDGSTS.E [R2+0xa400], desc[UR8][R92.64], !P0 ;  /* 0x0a4000005c027fae */ /* 0x0007e2000c121848 */
[----:B------:R-:W1:Y:S03]  /*e1f0*/  LDC R86, c[0x0][0x230] ;  /* 0x00008c00ff567b82 */ /* 0x000e660000000800 */
[----:B------:R3:W-:Y:S01]  /*e200*/  LDGSTS.E [R2+0xa480], desc[UR8][R90.64], !P0 ;  /* 0x0a4800005a027fae */ /* 0x0007e2000c121848 */
[----:B------:R-:W-:-:S03]  /*e210*/  ISETP.GE.U32.AND P0, PT, R0, 0x7ffffed0, PT ;  /* 0x7ffffed00000780c */ /* 0x000fc60003f06070 */
[----:B------:R4:W-:Y:S01]  /*e220*/  STL.64 [R1+0x568], R96 ;  /* 0x0005686001007387 */ /* 0x0009e20000100a00 */
[----:B------:R-:W-:Y:S01]  /*e230*/  IADD3 R82, R84, -0xb5, RZ ;  /* 0xffffff4b54527810 */ /* 0x000fe20007ffe0ff */
[----:B--2---:R-:W-:Y:S01]  /*e240*/  VIADD R0, R89, 0xffffff47 ;  /* 0xffffff4759007836 */ /* 0x004fe20000000000 */
[----:B------:R-:W2:Y:S01]  /*e250*/  LDC R84, c[0x0][0x230] ;  /* 0x00008c00ff547b82 */ /* 0x000ea20000000800 */
[----:B------:R3:W-:Y:S04]  /*e260*/  STL.64 [R1+0x570], R94 ;  /* 0x0005705e01007387 */ /* 0x0007e80000100a00 */
[----:B------:R3:W-:Y:S03]  /*e270*/  STL.64 [R1+0x588], R92 ;  /* 0x0005885c01007387 */ /* 0x0007e60000100a00 */
[----:B------:R-:W2:Y:S01]  /*e280*/  LDC R89, c[0x0][0x230] ;  /* 0x00008c00ff597b82 */ /* 0x000ea20000000800 */
[C---:B----4-:R-:W-:Y:S01]  /*e290*/  IMAD.WIDE R96, R3.reuse, 0x4, R120 ;  /* 0x0000000403607825 */ /* 0x050fe200078e0278 */
[----:B------:R4:W-:Y:S03]  /*e2a0*/  STL.64 [R1+0x590], R90 ;  /* 0x0005905a01007387 */ /* 0x0009e60000100a00 */
[C---:B---3--:R-:W-:Y:S01]  /*e2b0*/  IMAD.WIDE R94, R3.reuse, 0x4, R114 ;  /* 0x00000004035e7825 */ /* 0x048fe200078e0272 */
[----:B------:R3:W-:Y:S03]  /*e2c0*/  STL.64 [R1+0x5a8], R96 ;  /* 0x0005a86001007387 */ /* 0x0007e60000100a00 */
[C---:B------:R-:W-:Y:S01]  /*e2d0*/  IMAD.WIDE R92, R3.reuse, 0x4, R148 ;  /* 0x00000004035c7825 */ /* 0x040fe200078e0294 */
[----:B------:R3:W-:Y:S03]  /*e2e0*/  LDGSTS.E [R2+0xa800], desc[UR8][R96.64], !P4 ;  /* 0x0a80000060027fae */ /* 0x0007e6000e121848 */
[C---:B----4-:R-:W-:Y:S01]  /*e2f0*/  IMAD.WIDE R90, R3.reuse, 0x4, R118 ;  /* 0x00000004035a7825 */ /* 0x050fe200078e0276 */
[----:B------:R4:W-:Y:S04]  /*e300*/  STL.64 [R1+0x5b0], R94 ;  /* 0x0005b05e01007387 */ /* 0x0009e80000100a00 */
[----:B------:R4:W-:Y:S01]  /*e310*/  LDGSTS.E [R2+0xa880], desc[UR8][R94.64], !P4 ;  /* 0x0a8800005e027fae */ /* 0x0009e2000e121848 */
[----:B------:R-:W-:Y:S01]  /*e320*/  ISETP.GE.U32.AND P4, PT, R82, 0x7ffffecc, PT ;  /* 0x7ffffecc5200780c */ /* 0x000fe20003f86070 */
[----:B---3--:R-:W-:-:S02]  /*e330*/  IMAD.WIDE R96, R3, 0x4, R128 ;  /* 0x0000000403607825 */ /* 0x008fc400078e0280 */
[----:B------:R3:W-:Y:S02]  /*e340*/  LDGSTS.E [R2+0xac00], desc[UR8][R92.64], !P5 ;  /* 0x0ac000005c027fae */ /* 0x0007e4000e921848 */
[----:B-1----:R-:W-:Y:S02]  /*e350*/  VIADD R82, R85, 0xffffff43 ;  /* 0xffffff4355527836 */ /* 0x002fe40000000000 */
[----:B------:R1:W-:Y:S01]  /*e360*/  LDGSTS.E [R2+0xac80], desc[UR8][R90.64], !P5 ;  /* 0x0ac800005a027fae */ /* 0x0003e2000e921848 */
[----:B----4-:R-:W-:Y:S01]  /*e370*/  IMAD.WIDE R94, R3, 0x4, R122 ;  /* 0x00000004035e7825 */ /* 0x010fe200078e027a */
[----:B------:R-:W-:Y:S02]  /*e380*/  ISETP.GE.U32.AND P5, PT, R0, 0x7ffffec8, PT ;  /* 0x7ffffec80000780c */ /* 0x000fe40003fa6070 */
[----:B------:R4:W-:Y:S01]  /*e390*/  LDGSTS.E [R2+0xb000], desc[UR8][R96.64], !P0 ;  /* 0x0b00000060027fae */ /* 0x0009e2000c121848 */
[----:B------:R-:W2:Y:S03]  /*e3a0*/  LDC R85, c[0x0][0x230] ;  /* 0x00008c00ff557b82 */ /* 0x000ea60000000800 */
[----:B------:R4:W-:Y:S01]  /*e3b0*/  LDGSTS.E [R2+0xb080], desc[UR8][R94.64], !P0 ;  /* 0x0b0800005e027fae */ /* 0x0009e2000c121848 */
[----:B------:R-:W-:-:S03]  /*e3c0*/  ISETP.GE.U32.AND P0, PT, R82, 0x7ffffec4, PT ;  /* 0x7ffffec45200780c */ /* 0x000fc60003f06070 */
[----:B------:R3:W-:Y:S01]  /*e3d0*/  STL.64 [R1+0x5c8], R92 ;  /* 0x0005c85c01007387 */ /* 0x0007e20000100a00 */
[----:B------:R-:W-:Y:S01]  /*e3e0*/  IADD3 R0, R88, -0xc1, RZ ;  /* 0xffffff3f58007810 */ /* 0x000fe20007ffe0ff */
[----:B------:R-:W-:Y:S01]  /*e3f0*/  VIADD R82, R83, 0xffffff3b ;  /* 0xffffff3b53527836 */ /* 0x000fe20000000000 */
[----:B------:R-:W2:Y:S01]  /*e400*/  LDC R88, c[0x0][0x230] ;  /* 0x00008c00ff587b82 */ /* 0x000ea20000000800 */
[----:B------:R1:W-:Y:S04]  /*e410*/  STL.64 [R1+0x5d0], R90 ;  /* 0x0005d05a01007387 */ /* 0x0003e80000100a00 */
[----:B------:R4:W-:Y:S03]  /*e420*/  STL.64 [R1+0x5f8], R96 ;  /* 0x0005f86001007387 */ /* 0x0009e60000100a00 */
[----:B------:R-:W2:Y:S01]  /*e430*/  LDC R83, c[0x0][0x230] ;  /* 0x00008c00ff537b82 */ /* 0x000ea20000000800 */
[C---:B---3--:R-:W-:Y:S01]  /*e440*/  IMAD.WIDE R92, R3.reuse, 0x4, R156 ;  /* 0x00000004035c7825 */ /* 0x048fe200078e029c */
[----:B------:R3:W-:Y:S03]  /*e450*/  STL.64 [R1+0x600], R94 ;  /* 0x0006005e01007387 */ /* 0x0007e60000100a00 */
[C---:B-1----:R-:W-:Y:S01]  /*e460*/  IMAD.WIDE R90, R3.reuse, 0x4, R126 ;  /* 0x00000004035a7825 */ /* 0x042fe200078e027e */
[----:B------:R1:W-:Y:S03]  /*e470*/  STL.64 [R1+0x618], R92 ;  /* 0x0006185c01007387 */ /* 0x0003e60000100a00 */
[C---:B----4-:R-:W-:Y:S01]  /*e480*/  IMAD.WIDE R96, R3.reuse, 0x4, R136 ;  /* 0x0000000403607825 */ /* 0x050fe200078e0288 */
[----:B------:R1:W-:Y:S03]  /*e490*/  LDGSTS.E [R2+0xb400], desc[UR8][R92.64], !P4 ;  /* 0x0b4000005c027fae */ /* 0x0003e6000e121848 */
[C---:B---3--:R-:W-:Y:S01]  /*e4a0*/  IMAD.WIDE R94, R3.reuse, 0x4, R130 ;  /* 0x00000004035e7825 */ /* 0x048fe200078e0282 */
[----:B------:R3:W-:Y:S04]  /*e4b0*/  STL.64 [R1+0x620], R90 ;  /* 0x0006205a01007387 */ /* 0x0007e80000100a00 */
[----:B------:R3:W-:Y:S01]  /*e4c0*/  LDGSTS.E [R2+0xb480], desc[UR8][R90.64], !P4 ;  /* 0x0b4800005a027fae */ /* 0x0007e2000e121848 */
[----:B------:R-:W-:Y:S01]  /*e4d0*/  ISETP.GE.U32.AND P4, PT, R0, 0x7ffffec0, PT ;  /* 0x7ffffec00000780c */ /* 0x000fe20003f86070 */
[----:B-1----:R-:W-:-:S02]  /*e4e0*/  IMAD.WIDE R92, R3, 0x4, R164 ;  /* 0x00000004035c7825 */ /* 0x002fc400078e02a4 */
[----:B------:R1:W-:Y:S02]  /*e4f0*/  LDGSTS.E [R2+0xb800], desc[UR8][R96.64], !P5 ;  /* 0x0b80000060027fae */ /* 0x0003e4000e921848 */
[----:B------:R-:W-:Y:S02]  /*e500*/  VIADD R0, R87, 0xffffff37 ;  /* 0xffffff3757007836 */ /* 0x000fe40000000000 */
[----:B------:R4:W-:Y:S01]  /*e510*/  LDGSTS.E [R2+0xb880], desc[UR8][R94.64], !P5 ;  /* 0x0b8800005e027fae */ /* 0x0009e2000e921848 */
[----:B---3--:R-:W-:Y:S01]  /*e520*/  IMAD.WIDE R90, R3, 0x4, R134 ;  /* 0x00000004035a7825 */ /* 0x008fe200078e0286 */
[----:B------:R-:W-:Y:S02]  /*e530*/  ISETP.GE.U32.AND P5, PT, R82, 0x7ffffebc, PT ;  /* 0x7ffffebc5200780c */ /* 0x000fe40003fa6070 */
[----:B------:R3:W-:Y:S01]  /*e540*/  LDGSTS.E [R2+0xbc00], desc[UR8][R92.64], !P0 ;  /* 0x0bc000005c027fae */ /* 0x0007e2000c121848 */
[----:B------:R-:W3:Y:S03]  /*e550*/  LDC R87, c[0x0][0x230] ;  /* 0x00008c00ff577b82 */ /* 0x000ee60000000800 */
[----:B------:R3:W-:Y:S01]  /*e560*/  LDGSTS.E [R2+0xbc80], desc[UR8][R90.64], !P0 ;  /* 0x0bc800005a027fae */ /* 0x0007e2000c121848 */
[----:B------:R-:W-:-:S03]  /*e570*/  ISETP.GE.U32.AND P0, PT, R0, 0x7ffffeb8, PT ;  /* 0x7ffffeb80000780c */ /* 0x000fc60003f06070 */
[----:B------:R1:W-:Y:S01]  /*e580*/  STL.64 [R1+0x638], R96 ;  /* 0x0006386001007387 */ /* 0x0003e20000100a00 */
[----:B--2---:R-:W-:Y:S01]  /*e590*/  IADD3 R82, R84, -0xcd, RZ ;  /* 0xffffff3354527810 */ /* 0x004fe20007ffe0ff */
[----:B------:R-:W-:Y:S01]  /*e5a0*/  VIADD R0, R89, 0xffffff2f ;  /* 0xffffff2f59007836 */ /* 0x000fe20000000000 */
[----:B------:R-:W2:Y:S01]  /*e5b0*/  LDC R84, c[0x0][0x230] ;  /* 0x00008c00ff547b82 */ /* 0x000ea20000000800 */
[----:B------:R4:W-:Y:S04]  /*e5c0*/  STL.64 [R1+0x640], R94 ;  /* 0x0006405e01007387 */ /* 0x0009e80000100a00 */
[----:B------:R3:W-:Y:S03]  /*e5d0*/  STL.64 [R1+0x658], R92 ;  /* 0x0006585c01007387 */ /* 0x0007e60000100a00 */
[----:B------:R-:W2:Y:S01]  /*e5e0*/  LDC R89, c[0x0][0x230] ;  /* 0x00008c00ff597b82 */ /* 0x000ea20000000800 */
[C---:B-1----:R-:W-:Y:S01]  /*e5f0*/  IMAD.WIDE R96, R3.reuse, 0x4, R144 ;  /* 0x0000000403607825 */ /* 0x042fe200078e0290 */
[----:B------:R1:W-:Y:S03]  /*e600*/  STL.64 [R1+0x660], R90 ;  /* 0x0006605a01007387 */ /* 0x0003e60000100a00 */
[C---:B----4-:R-:W-:Y:S01]  /*e610*/  IMAD.WIDE R94, R3.reuse, 0x4, R138 ;  /* 0x00000004035e7825 */ /* 0x050fe200078e028a */
[----:B------:R4:W-:Y:S03]  /*e620*/  STL.64 [R1+0x678], R96 ;  /* 0x0006786001007387 */ /* 0x0009e60000100a00 */
[C---:B---3--:R-:W-:Y:S01]  /*e630*/  IMAD.WIDE R92, R3.reuse, 0x4, R172 ;  /* 0x00000004035c7825 */ /* 0x048fe200078e02ac */
[----:B------:R4:W-:Y:S03]  /*e640*/  LDGSTS.E [R2+0xc000], desc[UR8][R96.64], !P4 ;  /* 0x0c00000060027fae */ /* 0x0009e6000e121848 */
[C---:B-1----:R-:W-:Y:S01]  /*e650*/  IMAD.WIDE R90, R3.reuse, 0x4, R142 ;  /* 0x00000004035a7825 */ /* 0x042fe200078e028e */
[----:B------:R1:W-:Y:S04]  /*e660*/  STL.64 [R1+0x680], R94 ;  /* 0x0006805e01007387 */ /* 0x0003e80000100a00 */
[----:B------:R1:W-:Y:S01]  /*e670*/  LDGSTS.E [R2+0xc080], desc[UR8][R94.64], !P4 ;  /* 0x0c0800005e027fae */ /* 0x0003e2000e121848 */
[----:B------:R-:W-:Y:S01]  /*e680*/  ISETP.GE.U32.AND P4, PT, R82, 0x7ffffeb4, PT ;  /* 0x7ffffeb45200780c */ /* 0x000fe20003f86070 */
[----:B----4-:R-:W-:-:S02]  /*e690*/  IMAD.WIDE R96, R3, 0x4, R152 ;  /* 0x0000000403607825 */ /* 0x010fc400078e0298 */
[----:B------:R3:W-:Y:S02]  /*e6a0*/  LDGSTS.E [R2+0xc400], desc[UR8][R92.64], !P5 ;  /* 0x0c4000005c027fae */ /* 0x0007e4000e921848 */
[----:B------:R-:W-:Y:S02]  /*e6b0*/  VIADD R82, R86, 0xffffff2b ;  /* 0xffffff2b56527836 */ /* 0x000fe40000000000 */
[----:B------:R4:W-:Y:S01]  /*e6c0*/  LDGSTS.E [R2+0xc480], desc[UR8][R90.64], !P5 ;  /* 0x0c4800005a027fae */ /* 0x0009e2000e921848 */
[----:B-1----:R-:W-:Y:S01]  /*e6d0*/  IMAD.WIDE R94, R3, 0x4, R146 ;  /* 0x00000004035e7825 */ /* 0x002fe200078e0292 */
        /* <DEDUP_REMOVED lines=14> */
[C---:B----4-:R-:W-:Y:S01]  /*e7c0*/  IMAD.WIDE R90, R3.reuse, 0x4, R150 ;  /* 0x00000004035a7825 */ /* 0x050fe200078e0296 */
[----:B------:R4:W-:Y:S03]  /*e7d0*/  STL.64 [R1+0x6d8], R92 ;  /* 0x0006d85c01007387 */ /* 0x0009e60000100a00 */
[C---:B-1----:R-:W-:Y:S01]  /*e7e0*/  IMAD.WIDE R96, R3.reuse, 0x4, R160 ;  /* 0x0000000403607825 */ /* 0x042fe200078e02a0 */
[----:B------:R4:W-:Y:S03]  /*e7f0*/  LDGSTS.E [R2+0xcc00], desc[UR8][R92.64], !P4 ;  /* 0x0cc000005c027fae */ /* 0x0009e6000e121848 */
[C---:B---3--:R-:W-:Y:S01]  /*e800*/  IMAD.WIDE R94, R3.reuse, 0x4, R154 ;  /* 0x00000004035e7825 */ /* 0x048fe200078e029a */
        /* <DEDUP_REMOVED lines=94> */
[----:B------:R3:W-:Y:S04]  /*edf0*/  STL.64 [R1+0xa40], R92 ;  /* 0x000a405c01007387 */ /* 0x0007e80000100a00 */
[----:B------:R4:W-:Y:S04]  /*ee00*/  STL.64 [R1+0xa48], R90 ;  /* 0x000a485a01007387 */ /* 0x0009e80000100a00 */
[----:B------:R1:W-:Y:S01]  /*ee10*/  STL.64 [R1+0xa98], R96 ;  /* 0x000a986001007387 */ /* 0x0003e20000100a00 */
[----:B---3--:R-:W-:-:S03]  /*ee20*/  IMAD.WIDE R92, R3, 0x4, R230 ;  /* 0x00000004035c7825 */ /* 0x008fc600078e02e6 */
[----:B------:R3:W-:Y:S01]  /*ee30*/  STL.64 [R1+0xaa8], R94 ;  /* 0x000aa85e01007387 */ /* 0x0007e20000100a00 */
[----:B----4-:R-:W-:-:S03]  /*ee40*/  IMAD.WIDE R90, R3, 0x4, R198 ;  /* 0x00000004035a7825 */ /* 0x010fc600078e02c6 */
[----:B------:R4:W-:Y:S01]  /*ee50*/  STL.64 [R1+0xb68], R92 ;  /* 0x000b685c01007387 */ /* 0x0009e20000100a00 */
[----:B-1----:R-:W-:-:S03]  /*ee60*/  IMAD.WIDE R96, R3, 0x4, R208 ;  /* 0x0000000403607825 */ /* 0x002fc600078e02d0 */
[----:B------:R4:W-:Y:S01]  /*ee70*/  LDGSTS.E [R2+0xfc00], desc[UR8][R92.64], !P4 ;  /* 0x0fc000005c027fae */ /* 0x0009e2000e121848 */
[----:B---3--:R-:W-:-:S03]  /*ee80*/  IMAD.WIDE R94, R3, 0x4, R202 ;  /* 0x00000004035e7825 */ /* 0x008fc600078e02ca */
[----:B------:R1:W-:Y:S04]  /*ee90*/  STL.64 [R1+0xb70], R90 ;  /* 0x000b705a01007387 */ /* 0x0003e80000100a00 */
[----:B------:R1:W-:Y:S01]  /*eea0*/  LDGSTS.E [R2+0xfc80], desc[UR8][R90.64], !P4 ;  /* 0x0fc800005a027fae */ /* 0x0003e2000e121848 */
[----:B----4-:R-:W-:-:S03]  /*eeb0*/  IMAD.WIDE R92, R3, 0x4, R232 ;  /* 0x00000004035c7825 */ /* 0x010fc600078e02e8 */
[----:B------:R3:W-:Y:S04]  /*eec0*/  STL.64 [R1+0xb0], R96 ;  /* 0x0000b06001007387 */ /* 0x0007e80000100a00 */
[----:B------:R3:W-:Y:S01]  /*eed0*/  LDGSTS.E [R6+0x8100], desc[UR8][R96.64], !P5 ;  /* 0x0810000060067fae */ /* 0x0007e2000e921848 */
[----:B-1----:R-:W-:-:S03]  /*eee0*/  IMAD.WIDE R90, R3, 0x4, R206 ;  /* 0x00000004035a7825 */ /* 0x002fc600078e02ce */
[----:B------:R1:W-:Y:S04]  /*eef0*/  STL.64 [R1+0xa8], R94 ;  /* 0x0000a85e01007387 */ /* 0x0003e80000100a00 */
[----:B------:R1:W-:Y:S01]  /*ef00*/  LDGSTS.E [R6+0x8180], desc[UR8][R94.64], !P5 ;  /* 0x081800005e067fae */ /* 0x0003e2000e921848 */
[----:B---3--:R-:W-:-:S03]  /*ef10*/  IMAD.WIDE R96, R3, 0x4, R216 ;  /* 0x0000000403607825 */ /* 0x008fc600078e02d8 */
[----:B------:R3:W-:Y:S04]  /*ef20*/  STL.64 [R1+0x98], R92 ;  /* 0x0000985c01007387 */ /* 0x0007e80000100a00 */
[----:B------:R3:W-:Y:S01]  /*ef30*/  LDGSTS.E [R6+0x8500], desc[UR8][R92.64], !P0 ;  /* 0x085000005c067fae */ /* 0x0007e2000c121848 */
[----:B-1----:R-:W-:-:S03]  /*ef40*/  IMAD.WIDE R94, R3, 0x4, R210 ;  /* 0x00000004035e7825 */ /* 0x002fc600078e02d2 */
[----:B------:R1:W-:Y:S04]  /*ef50*/  STL.64 [R1+0x78], R90 ;  /* 0x0000785a01007387 */ /* 0x0003e80000100a00 */
[----:B------:R1:W-:Y:S01]  /*ef60*/  LDGSTS.E [R6+0x8580], desc[UR8][R90.64], !P0 ;  /* 0x085800005a067fae */ /* 0x0003e2000c121848 */
[----:B---3--:R-:W-:-:S03]  /*ef70*/  IMAD.WIDE R92, R3, 0x4, R234 ;  /* 0x00000004035c7825 */ /* 0x008fc600078e02ea */
[----:B------:R-:W-:Y:S04]  /*ef80*/  STL.64 [R1+0x68], R96 ;  /* 0x0000686001007387 */ /* 0x000fe80000100a00 */
[----:B------:R3:W-:Y:S01]  /*ef90*/  STL.64 [R1+0x48], R94 ;  /* 0x0000485e01007387 */ /* 0x0007e20000100a00 */
[----:B-1----:R-:W-:-:S03]  /*efa0*/  IMAD.WIDE R90, R3, 0x4, R214 ;  /* 0x00000004035a7825 */ /* 0x002fc600078e02d6 */
[----:B------:R1:W-:Y:S04]  /*efb0*/  STL.64 [R1+0x38], R92 ;  /* 0x0000385c01007387 */ /* 0x0003e80000100a00 */
[----:B------:R4:W-:Y:S04]  /*efc0*/  STL.64 [R1+0x18], R90 ;  /* 0x0000185a01007387 */ /* 0x0009e80000100a00 */
[----:B------:R-:W4:Y:S04]  /*efd0*/  LDL.LU.64 R116, [R1+0x90] ;  /* 0x0000900001747983 */ /* 0x000f280000300a00 */
[----:B------:R-:W4:Y:S01]  /*efe0*/  LDL.LU.64 R108, [R1+0x88] ;  /* 0x00008800016c7983 */ /* 0x000f220000300a00 */
[----:B------:R-:W-:Y:S01]  /*eff0*/  IADD3 R0, R88, -0x8a, RZ ;  /* 0xffffff7658007810 */ /* 0x000fe20007ffe0ff */
[----:B------:R-:W-:Y:S01]  /*f000*/  VIADD R82, R84, 0xffffff72 ;  /* 0xffffff7254527836 */ /* 0x000fe20000000000 */
[----:B------:R-:W4:Y:S02]  /*f010*/  LDC R88, c[0x0][0x230] ;  /* 0x00008c00ff587b82 */ /* 0x000f240000000800 */
[----:B------:R-:W-:-:S02]  /*f020*/  ISETP.GE.U32.AND P4, PT, R0, 0x7ffffef7, PT ;  /* 0x7ffffef70000780c */ /* 0x000fc40003f86070 */
[----:B------:R-:W-:Y:S01]  /*f030*/  ISETP.GE.U32.AND P5, PT, R82, 0x7ffffef3, PT ;  /* 0x7ffffef35200780c */ /* 0x000fe20003fa6070 */
[----:B------:R-:W-:Y:S01]  /*f040*/  VIADD R0, R86, 0xffffff6e ;  /* 0xffffff6e56007836 */ /* 0x000fe20000000000 */
[----:B--2---:R-:W-:Y:S02]  /*f050*/  IADD3 R82, R83, -0x96, RZ ;  /* 0xffffff6a53527810 */ /* 0x004fe40007ffe0ff */
[----:B------:R-:W2:Y:S02]  /*f060*/  LDC R84, c[0x0][0x230] ;  /* 0x00008c00ff547b82 */ /* 0x000ea40000000800 */
[----:B------:R-:W-:-:S05]  /*f070*/  ISETP.GE.U32.AND P0, PT, R0, 0x7ffffeef, PT ;  /* 0x7ffffeef0000780c */ /* 0x000fca0003f06070 */
[----:B------:R-:W-:Y:S01]  /*f080*/  LDGSTS.E [R6+0x8900], desc[UR8][R96.64], !P4 ;  /* 0x0890000060067fae */ /* 0x000fe2000e121848 */
[----:B------:R-:W2:Y:S03]  /*f090*/  LDC R86, c[0x0][0x230] ;  /* 0x00008c00ff567b82 */ /* 0x000ea60000000800 */
[----:B------:R3:W-:Y:S01]  /*f0a0*/  LDGSTS.E [R6+0x8980], desc[UR8][R94.64], !P4 ;  /* 0x089800005e067fae */ /* 0x0007e2000e121848 */
[----:B------:R-:W-:-:S03]  /*f0b0*/  ISETP.GE.U32.AND P4, PT, R82, 0x7ffffeeb, PT ;  /* 0x7ffffeeb5200780c */ /* 0x000fc60003f86070 */
[----:B------:R1:W-:Y:S01]  /*f0c0*/  LDGSTS.E [R6+0x8d00], desc[UR8][R92.64], !P5 ;  /* 0x08d000005c067fae */ /* 0x0003e2000e921848 */
[----:B------:R-:W2:Y:S03]  /*f0d0*/  LDC R83, c[0x0][0x230] ;  /* 0x00008c00ff537b82 */ /* 0x000ea60000000800 */
[----:B------:R4:W-:Y:S01]  /*f0e0*/  LDGSTS.E [R6+0x8d80], desc[UR8][R90.64], !P5 ;  /* 0x08d800005a067fae */ /* 0x0009e2000e921848 */
[----:B---3--:R-:W-:-:S04]  /*f0f0*/  IMAD.WIDE R94, R3, 0x4, R228 ;  /* 0x00000004035e7825 */ /* 0x008fc800078e02e4 */
[C---:B-1----:R-:W-:Y:S01]  /*f100*/  IMAD.WIDE R92, R3.reuse, 0x4, R218 ;  /* 0x00000004035c7825 */ /* 0x042fe200078e02da */
[----:B------:R1:W-:Y:S03]  /*f110*/  STL.64 [R1+0x10], R94 ;  /* 0x0000105e01007387 */ /* 0x0003e60000100a00 */
[C---:B----4-:R-:W-:Y:S01]  /*f120*/  IMAD.WIDE R90, R3.reuse, 0x4, R236 ;  /* 0x00000004035a7825 */ /* 0x050fe200078e02ec */
[----:B------:R-:W-:Y:S04]  /*f130*/  STL.64 [R1+0x8], R92 ;  /* 0x0000085c01007387 */ /* 0x000fe80000100a00 */
[----:B------:R-:W3:Y:S04]  /*f140*/  LDL.LU.64 R104, [R1+0x80] ;  /* 0x0000800001687983 */ /* 0x000ee80000300a00 */
[----:B------:R4:W-:Y:S04]  /*f150*/  STL.64 [R1], R90 ;  /* 0x0000005a01007387 */ /* 0x0009e80000100a00 */
[----:B------:R-:W3:Y:S04]  /*f160*/  LDL.LU.64 R96, [R1+0x70] ;  /* 0x0000700001607983 */ /* 0x000ee80000300a00 */
[----:B------:R-:W-:Y:S04]  /*f170*/  LDGSTS.E [R6+0x9100], desc[UR8][R94.64], !P0 ;  /* 0x091000005e067fae */ /* 0x000fe8000c121848 */
[----:B------:R-:W-:Y:S04]  /*f180*/  LDGSTS.E [R6+0x9180], desc[UR8][R92.64], !P0 ;  /* 0x091800005c067fae */ /* 0x000fe8000c121848 */
[----:B------:R-:W-:Y:S04]  /*f190*/  LDGSTS.E [R6+0x9500], desc[UR8][R90.64], !P4 ;  /* 0x095000005a067fae */ /* 0x000fe8000e121848 */
[----:B-1----:R-:W3:Y:S04]  /*f1a0*/  LDL.LU.64 R94, [R1+0x60] ;  /* 0x00006000015e7983 */ /* 0x002ee80000300a00 */
[----:B------:R-:W3:Y:S04]  /*f1b0*/  LDL.LU.64 R124, [R1+0x58] ;  /* 0x00005800017c7983 */ /* 0x000ee80000300a00 */
[----:B------:R-:W3:Y:S04]  /*f1c0*/  LDL.LU.64 R98, [R1+0x50] ;  /* 0x0000500001627983 */ /* 0x000ee80000300a00 */
[----:B----4-:R-:W4:Y:S04]  /*f1d0*/  LDL.LU.64 R90, [R1+0x40] ;  /* 0x00004000015a7983 */ /* 0x010f280000300a00 */
[----:B------:R-:W4:Y:S01]  /*f1e0*/  LDL.LU.64 R92, [R1+0x30] ;  /* 0x00003000015c7983 */ /* 0x000f220000300a00 */
[----:B------:R-:W-:-:S03]  /*f1f0*/  IMAD.WIDE R102, R3, 0x4, R116 ;  /* 0x0000000403667825 */ /* 0x000fc600078e0274 */
[----:B------:R-:W4:Y:S01]  /*f200*/  LDL.LU.64 R116, [R1+0x28] ;  /* 0x0000280001747983 */ /* 0x000f220000300a00 */
[----:B------:R-:W-:-:S03]  /*f210*/  IMAD.WIDE R100, R3, 0x4, R108 ;  /* 0x0000000403647825 */ /* 0x000fc600078e026c */
[----:B------:R-:W-:Y:S04]  /*f220*/  STL.64 [R1+0x90], R102 ;  /* 0x0000906601007387 */ /* 0x000fe80000100a00 */
[----:B------:R3:W-:Y:S04]  /*f230*/  STL.64 [R1+0x88], R100 ;  /* 0x0000886401007387 */ /* 0x0007e80000100a00 */
[----:B------:R-:W4:Y:S01]  /*f240*/  LDL.LU.64 R108, [R1+0x20] ;  /* 0x00002000016c7983 */ /* 0x000f220000300a00 */
[----:B------:R-:W-:Y:S02]  /*f250*/  VIADD R0, R89, 0xffffff66 ;  /* 0xffffff6659007836 */ /* 0x000fe40000000000 */
[----:B------:R-:W-:-:S02]  /*f260*/  VIADD R82, R85, 0xffffff62 ;  /* 0xffffff6255527836 */ /* 0x000fc40000000000 */
[C---:B------:R-:W-:Y:S01]  /*f270*/  IMAD.WIDE R250, R3.reuse, 0x4, R222 ;  /* 0x0000000403fa7825 */ /* 0x040fe200078e02de */
[----:B------:R-:W-:Y:S01]  /*f280*/  ISETP.GE.U32.AND P5, PT, R0, 0x7ffffee7, PT ;  /* 0x7ffffee70000780c */ /* 0x000fe20003fa6070 */
[----:B------:R-:W1:Y:S01]  /*f290*/  LDC R85, c[0x0][0x230] ;  /* 0x00008c00ff557b82 */ /* 0x000e620000000800 */
[----:B------:R-:W-:Y:S01]  /*f2a0*/  ISETP.GE.U32.AND P0, PT, R82, 0x7ffffee3, PT ;  /* 0x7ffffee35200780c */ /* 0x000fe20003f06070 */
[----:B------:R-:W-:Y:S01]  /*f2b0*/  IMAD.WIDE R248, R3, 0x4, R248 ;  /* 0x0000000403f87825 */ /* 0x000fe200078e02f8 */
[----:B------:R-:W-:Y:S01]  /*f2c0*/  IADD3 R0, R87, -0xa2, RZ ;  /* 0xffffff5e57007810 */ /* 0x000fe20007ffe0ff */
[----:B------:R-:W-:Y:S02]  /*f2d0*/  LDGSTS.E [R6+0x9580], desc[UR8][R250.64], !P4 ;  /* 0x09580000fa067fae */ /* 0x000fe4000e121848 */
[----:B------:R-:W-:Y:S01]  /*f2e0*/  IMAD.WIDE R246, R3, 0x4, R246 ;  /* 0x0000000403f67825 */ /* 0x000fe200078e02f6 */
[----:B------:R-:W-:Y:S01]  /*f2f0*/  ISETP.GE.U32.AND P4, PT, R0, 0x7ffffedf, PT ;  /* 0x7ffffedf0000780c */ /* 0x000fe20003f86070 */
[----:B------:R-:W4:Y:S02]  /*f300*/  LDC R87, c[0x0][0x230] ;  /* 0x00008c00ff577b82 */ /* 0x000f240000000800 */
[----:B--2---:R-:W-:-:S02]  /*f310*/  VIADD R82, R84, 0xffffff5a ;  /* 0xffffff5a54527836 */ /* 0x004fc40000000000 */
[----:B------:R-:W-:Y:S01]  /*f320*/  LDGSTS.E [R6+0x9900], desc[UR8][R248.64], !P5 ;  /* 0x09900000f8067fae */ /* 0x000fe2000e921848 */
[----:B------:R-:W-:-:S03]  /*f330*/  VIADD R0, R86, 0xffffff56 ;  /* 0xffffff5656007836 */ /* 0x000fc60000000000 */
[----:B------:R-:W-:Y:S01]  /*f340*/  LDGSTS.E [R6+0x9980], desc[UR8][R246.64], !P5 ;  /* 0x09980000f6067fae */ /* 0x000fe2000e921848 */
[----:B------:R-:W-:Y:S01]  /*f350*/  ISETP.GE.U32.AND P5, PT, R82, 0x7ffffedb, PT ;  /* 0x7ffffedb5200780c */ /* 0x000fe20003fa6070 */
[----:B------:R-:W2:Y:S02]  /*f360*/  LDC R84, c[0x0][0x230] ;  /* 0x00008c00ff547b82 */ /* 0x000ea40000000800 */
[----:B------:R-:W-:Y:S04]  /*f370*/  LDGSTS.E [R6+0x9d00], desc[UR8][R102.64], !P0 ;  /* 0x09d0000066067fae */ /* 0x000fe8000c121848 */
[----:B------:R3:W-:Y:S01]  /*f380*/  LDGSTS.E [R6+0x9d80], desc[UR8][R100.64], !P0 ;  /* 0x09d8000064067fae */ /* 0x0007e2000c121848 */
[----:B------:R-:W-:Y:S01]  /*f390*/  ISETP.GE.U32.AND P0, PT, R0, 0x7ffffed7, PT ;  /* 0x7ffffed70000780c */ /* 0x000fe20003f06070 */
[----:B------:R-:W2:Y:S01]  /*f3a0*/  LDC R86, c[0x0][0x230] ;  /* 0x00008c00ff567b82 */ /* 0x000ea20000000800 */
[----:B------:R-:W-:Y:S01]  /*f3b0*/  IADD3 R82, R83, -0xae, RZ ;  /* 0xffffff5253527810 */ /* 0x000fe20007ffe0ff */
[----:B------:R-:W-:-:S06]  /*f3c0*/  VIADD R0, R88, 0xffffff4e ;  /* 0xffffff4e58007836 */ /* 0x000fcc0000000000 */
[----:B------:R-:W2:Y:S01]  /*f3d0*/  LDC R83, c[0x0][0x230] ;  /* 0x00008c00ff537b82 */ /* 0x000ea20000000800 */
[----:B---3--:R-:W-:-:S04]  /*f3e0*/  IMAD.WIDE R100, R3, 0x4, R104 ;  /* 0x0000000403647825 */ /* 0x008fc800078e0268 */
[C---:B------:R-:W-:Y:S01]  /*f3f0*/  IMAD.WIDE R96, R3.reuse, 0x4, R96 ;  /* 0x0000000403607825 */ /* 0x040fe200078e0260 */
[----:B------:R-:W-:Y:S04]  /*f400*/  LDGSTS.E [R6+0xa100], desc[UR8][R100.64], !P4 ;  /* 0x0a10000064067fae */ /* 0x000fe8000e121848 */
[----:B------:R-:W-:Y:S04]  /*f410*/  STL.64 [R1+0x80], R100 ;  /* 0x0000806401007387 */ /* 0x000fe80000100a00 */
[----:B------:R3:W-:Y:S01]  /*f420*/  LDGSTS.E [R6+0xa180], desc[UR8][R96.64], !P4 ;  /* 0x0a18000060067fae */ /* 0x0007e2000e121848 */
[----:B------:R-:W-:Y:S01]  /*f430*/  ISETP.GE.U32.AND P4, PT, R82, 0x7ffffed3, PT ;  /* 0x7ffffed35200780c */ /* 0x000fe20003f86070 */
[----:B------:R-:W-:-:S02]  /*f440*/  IMAD.WIDE R94, R3, 0x4, R94 ;  /* 0x00000004035e7825 */ /* 0x000fc400078e025e */
[----:B------:R3:W-:Y:S02]  /*f450*/  STL.64 [R1+0x70], R96 ;  /* 0x0000706001007387 */ /* 0x0007e40000100a00 */
[----:B------:R-:W-:Y:S02]  /*f460*/  IMAD.WIDE R88, R3, 0x4, R124 ;  /* 0x0000000403587825 */ /* 0x000fe400078e027c */
[----:B------:R4:W-:Y:S04]  /*f470*/  STL.64 [R1+0x4f8], R94 ;  /* 0x0004f85e01007387 */ /* 0x0009e80000100a00 */
[----:B------:R4:W-:Y:S01]  /*f480*/  LDGSTS.E [R6+0xa500], desc[UR8][R94.64], !P5 ;  /* 0x0a5000005e067fae */ /* 0x0009e2000e921848 */
[----:B-1----:R-:W-:Y:S02]  /*f490*/  VIADD R82, R85, 0xffffff4a ;  /* 0xffffff4a55527836 */ /* 0x002fe40000000000 */
[----:B------:R-:W1:Y:S01]  /*f4a0*/  LDC R85, c[0x0][0x230] ;  /* 0x00008c00ff557b82 */ /* 0x000e620000000800 */
[----:B---3--:R-:W-:Y:S01]  /*f4b0*/  IMAD.WIDE R96, R3, 0x4, R98 ;  /* 0x0000000403607825 */ /* 0x008fe200078e0262 */
[----:B------:R3:W-:Y:S01]  /*f4c0*/  LDGSTS.E [R6+0xa580], desc[UR8][R88.64], !P5 ;  /* 0x0a58000058067fae */ /* 0x0007e2000e921848 */
[----:B------:R-:W-:-:S03]  /*f4d0*/  ISETP.GE.U32.AND P5, PT, R0, 0x7ffffecf, PT ;  /* 0x7ffffecf0000780c */ /* 0x000fc60003fa6070 */
[----:B------:R-:W-:Y:S01]  /*f4e0*/  LDGSTS.E [R6+0xa900], desc[UR8][R96.64], !P0 ;  /* 0x0a90000060067fae */ /* 0x000fe2000c121848 */
[----:B----4-:R-:W-:-:S03]  /*f4f0*/  IMAD.WIDE R94, R3, 0x4, R90 ;  /* 0x00000004035e7825 */ /* 0x010fc600078e025a */
[----:B------:R3:W-:Y:S01]  /*f500*/  STL.64 [R1+0x500], R88 ;  /* 0x0005005801007387 */ /* 0x0007e20000100a00 */
[----:B------:R-:W-:-:S03]  /*f510*/  IMAD.WIDE R92, R3, 0x4, R92 ;  /* 0x00000004035c7825 */ /* 0x000fc600078e025c */
[----:B------:R4:W-:Y:S01]  /*f520*/  LDGSTS.E [R6+0xa980], desc[UR8][R94.64], !P0 ;  /* 0x0a9800005e067fae */ /* 0x0009e2000c121848 */
[----:B------:R-:W-:Y:S02]  /*f530*/  ISETP.GE.U32.AND P0, PT, R82, 0x7ffffecb, PT ;  /* 0x7ffffecb5200780c */ /* 0x000fe40003f06070 */
[----:B------:R-:W-:Y:S01]  /*f540*/  IADD3 R0, R87, -0xba, RZ ;  /* 0xffffff4657007810 */ /* 0x000fe20007ffe0ff */
[----:B------:R-:W-:Y:S01]  /*f550*/  STL.64 [R1+0x518], R96 ;  /* 0x0005186001007387 */ /* 0x000fe20000100a00 */
[----:B---3--:R-:W3:Y:S03]  /*f560*/  LDC R88, c[0x0][0x230] ;  /* 0x00008c00ff587b82 */ /* 0x008ee60000000800 */
[----:B------:R4:W-:Y:S04]  /*f570*/  LDGSTS.E [R6+0xad00], desc[UR8][R92.64], !P4 ;  /* 0x0ad000005c067fae */ /* 0x0009e8000e121848 */
[----:B------:R4:W-:Y:S01]  /*f580*/  STL.64 [R1+0x520], R94 ;  /* 0x0005205e01007387 */ /* 0x0009e20000100a00 */
[----:B--2---:R-:W-:Y:S01]  /*f590*/  VIADD R82, R84, 0xffffff42 ;  /* 0xffffff4254527836 */ /* 0x004fe20000000000 */
[----:B------:R-:W2:Y:S02]  /*f5a0*/  LDC R87, c[0x0][0x230] ;  /* 0x00008c00ff577b82 */ /* 0x000ea40000000800 */
[----:B------:R1:W-:Y:S01]  /*f5b0*/  STL.64 [R1+0x538], R92 ;  /* 0x0005385c01007387 */ /* 0x0003e20000100a00 */
[----:B------:R-:W-:-:S05]  /*f5c0*/  IMAD.WIDE R4, R3, 0x4, R4 ;  /* 0x0000000403047825 */ /* 0x000fca00078e0204 */
[----:B------:R-:W2:Y:S01]  /*f5d0*/  LDC R84, c[0x0][0x230] ;  /* 0x00008c00ff547b82 */ /* 0x000ea20000000800 */
[----:B----4-:R-:W-:-:S04]  /*f5e0*/  IMAD.WIDE R94, R3, 0x4, R244 ;  /* 0x00000004035e7825 */ /* 0x010fc800078e02f4 */
[----:B-1----:R-:W-:-:S04]  /*f5f0*/  IMAD.WIDE R92, R3, 0x4, R242 ;  /* 0x00000004035c7825 */ /* 0x002fc800078e02f2 */
[----:B------:R-:W-:-:S04]  /*f600*/  IMAD.WIDE R8, R3, 0x4, R8 ;  /* 0x0000000403087825 */ /* 0x000fc800078e0208 */
[----:B------:R-:W-:-:S04]  /*f610*/  IMAD.WIDE R10, R3, 0x4, R10 ;  /* 0x00000004030a7825 */ /* 0x000fc800078e020a */
[----:B------:R-:W-:-:S04]  /*f620*/  IMAD.WIDE R12, R3, 0x4, R12 ;  /* 0x00000004030c7825 */ /* 0x000fc800078e020c */
[----:B------:R-:W-:-:S04]  /*f630*/  IMAD.WIDE R14, R3, 0x4, R14 ;  /* 0x00000004030e7825 */ /* 0x000fc800078e020e */
[----:B------:R-:W-:-:S04]  /*f640*/  IMAD.WIDE R16, R3, 0x4, R16 ;  /* 0x0000000403107825 */ /* 0x000fc800078e0210 */
[----:B------:R-:W-:-:S04]  /*f650*/  IMAD.WIDE R20, R3, 0x4, R20 ;  /* 0x0000000403147825 */ /* 0x000fc800078e0214 */
[----:B------:R-:W-:-:S05]  /*f660*/  IMAD.WIDE R90, R3, 0x4, R116 ;  /* 0x00000004035a7825 */ /* 0x000fca00078e0274 */
[----:B------:R1:W-:Y:S01]  /*f670*/  LDGSTS.E [R6+0xad80], desc[UR8][R90.64], !P4 ;  /* 0x0ad800005a067fae */ /* 0x0003e2000e121848 */
[----:B------:R-:W-:-:S03]  /*f680*/  ISETP.GE.U32.AND P4, PT, R0, 0x7ffffec7, PT ;  /* 0x7ffffec70000780c */ /* 0x000fc60003f86070 */
[----:B------:R1:W-:Y:S01]  /*f690*/  STL.64 [R1+0x540], R90 ;  /* 0x0005405a01007387 */ /* 0x0003e20000100a00 */
[----:B------:R-:W-:-:S05]  /*f6a0*/  IMAD.WIDE R96, R3, 0x4, R108 ;  /* 0x0000000403607825 */ /* 0x000fca00078e026c */
[----:B------:R-:W-:Y:S01]  /*f6b0*/  STL.64 [R1+0x558], R96 ;  /* 0x0005586001007387 */ /* 0x000fe20000100a00 */
[----:B-1----:R-:W-:-:S03]  /*f6c0*/  IMAD.WIDE R90, R3, 0x4, R240 ;  /* 0x00000004035a7825 */ /* 0x002fc600078e02f0 */
[----:B------:R-:W-:Y:S04]  /*f6d0*/  LDGSTS.E [R6+0xb100], desc[UR8][R96.64], !P5 ;  /* 0x0b10000060067fae */ /* 0x000fe8000e921848 */
[----:B------:R-:W-:Y:S01]  /*f6e0*/  STL.64 [R1+0x560], R94 ;  /* 0x0005605e01007387 */ /* 0x000fe20000100a00 */
[----:B------:R-:W-:Y:S02]  /*f6f0*/  VIADD R0, R86, 0xffffff3e ;  /* 0xffffff3e56007836 */ /* 0x000fe40000000000 */
[----:B------:R-:W1:Y:S01]  /*f700*/  LDC R86, c[0x0][0x230] ;  /* 0x00008c00ff567b82 */ /* 0x000e620000000800 */
[----:B------:R-:W-:Y:S01]  /*f710*/  LDGSTS.E [R6+0xb180], desc[UR8][R94.64], !P5 ;  /* 0x0b1800005e067fae */ /* 0x000fe2000e921848 */
[----:B------:R-:W-:-:S03]  /*f720*/  ISETP.GE.U32.AND P5, PT, R82, 0x7ffffec3, PT ;  /* 0x7ffffec35200780c */ /* 0x000fc60003fa6070 */
[----:B------:R-:W-:Y:S04]  /*f730*/  STL.64 [R1+0x578], R92 ;  /* 0x0005785c01007387 */ /* 0x000fe80000100a00 */
[----:B------:R-:W-:Y:S04]  /*f740*/  LDGSTS.E [R6+0xb500], desc[UR8][R92.64], !P0 ;  /* 0x0b5000005c067fae */ /* 0x000fe8000c121848 */
[----:B------:R4:W-:Y:S04]  /*f750*/  STL.64 [R1+0x580], R90 ;  /* 0x0005805a01007387 */ /* 0x0009e80000100a00 */
[----:B------:R4:W-:Y:S01]  /*f760*/  LDGSTS.E [R6+0xb580], desc[UR8][R90.64], !P0 ;  /* 0x0b5800005a067fae */ /* 0x0009e2000c121848 */
[----:B------:R-:W-:-:S02]  /*f770*/  IADD3 R82, R83, -0xc6, RZ ;  /* 0xffffff3a53527810 */ /* 0x000fc40007ffe0ff */
[----:B------:R-:W-:Y:S01]  /*f780*/  ISETP.GE.U32.AND P0, PT, R0, 0x7ffffebf, PT ;  /* 0x7ffffebf0000780c */ /* 0x000fe20003f06070 */
[----:B----4-:R-:W-:-:S05]  /*f790*/  IMAD.WIDE R90, R3, 0x4, R238 ;  /* 0x00000004035a7825 */ /* 0x010fca00078e02ee */
[----:B------:R-:W-:Y:S04]  /*f7a0*/  LDGSTS.E [R6+0xb900], desc[UR8][R90.64], !P4 ;  /* 0x0b9000005a067fae */ /* 0x000fe8000e121848 */
[----:B------:R4:W-:Y:S01]  /*f7b0*/  LDGSTS.E [R6+0xb980], desc[UR8][R4.64], !P4 ;  /* 0x0b98000004067fae */ /* 0x0009e2000e121848 */
[----:B------:R-:W-:Y:S01]  /*f7c0*/  ISETP.GE.U32.AND P4, PT, R82, 0x7ffffebb, PT ;  /* 0x7ffffebb5200780c */ /* 0x000fe20003f86070 */
[----:B---3--:R-:W-:Y:S02]  /*f7d0*/  VIADD R0, R88, 0xffffff36 ;  /* 0xffffff3658007836 */ /* 0x008fe40000000000 */
[----:B------:R-:W-:Y:S04]  /*f7e0*/  STL.64 [R1+0x598], R90 ;  /* 0x0005985a01007387 */ /* 0x000fe80000100a00 */
[----:B------:R4:W-:Y:S04]  /*f7f0*/  STL.64 [R1+0x5a0], R4 ;  /* 0x0005a00401007387 */ /* 0x0009e80000100a00 */
[----:B------:R3:W-:Y:S04]  /*f800*/  LDGSTS.E [R6+0xbd00], desc[UR8][R8.64], !P5 ;  /* 0x0bd0000008067fae */ /* 0x0007e8000e921848 */
[----:B------:R3:W-:Y:S04]  /*f810*/  STL.64 [R1+0x5b8], R8 ;  /* 0x0005b80801007387 */ /* 0x0007e80000100a00 */
[----:B------:R2:W-:Y:S01]  /*f820*/  LDGSTS.E [R6+0xbd80], desc[UR8][R10.64], !P5 ;  /* 0x0bd800000a067fae */ /* 0x0005e2000e921848 */
[----:B----4-:R-:W4:Y:S01]  /*f830*/  LDC R5, c[0x0][0x230] ;  /* 0x00008c00ff057b82 */ /* 0x010f220000000800 */
[----:B------:R-:W-:Y:S01]  /*f840*/  ISETP.GE.U32.AND P5, PT, R0, 0x7ffffeb7, PT ;  /* 0x7ffffeb70000780c */ /* 0x000fe20003fa6070 */
[----:B------:R-:W-:Y:S01]  /*f850*/  VIADD R4, R85, 0xffffff32 ;  /* 0xffffff3255047836 */ /* 0x000fe20000000000 */
[----:B------:R2:W-:Y:S05]  /*f860*/  STL.64 [R1+0x5c0], R10 ;  /* 0x0005c00a01007387 */ /* 0x0005ea0000100a00 */
[----:B---3--:R-:W3:Y:S01]  /*f870*/  LDC R8, c[0x0][0x230] ;  /* 0x00008c00ff087b82 */ /* 0x008ee20000000800 */
[----:B------:R1:W-:Y:S04]  /*f880*/  STL.64 [R1+0x5e8], R12 ;  /* 0x0005e80c01007387 */ /* 0x0003e80000100a00 */
[----:B------:R1:W-:Y:S01]  /*f890*/  LDGSTS.E [R6+0xc100], desc[UR8][R12.64], !P0 ;  /* 0x0c1000000c067fae */ /* 0x0003e2000c121848 */
[----:B--2---:R-:W-:-:S02]  /*f8a0*/  IMAD.WIDE R10, R3, 0x4, R18 ;  /* 0x00000004030a7825 */ /* 0x004fc400078e0212 */
[----:B------:R-:W2:Y:S01]  /*f8b0*/  LDC R9, c[0x0][0x230] ;  /* 0x00008c00ff097b82 */ /* 0x000ea20000000800 */
[----:B------:R-:W-:Y:S04]  /*f8c0*/  STL.64 [R1+0x5f0], R14 ;  /* 0x0005f00e01007387 */ /* 0x000fe80000100a00 */
[----:B------:R-:W-:Y:S01]  /*f8d0*/  LDGSTS.E [R6+0xc180], desc[UR8][R14.64], !P0 ;  /* 0x0c1800000e067fae */ /* 0x000fe2000c121848 */
[----:B------:R-:W-:-:S03]  /*f8e0*/  ISETP.GE.U32.AND P0, PT, R4, 0x7ffffeb3, PT ;  /* 0x7ffffeb30400780c */ /* 0x000fc60003f06070 */
[----:B------:R4:W-:Y:S01]  /*f8f0*/  STL.64 [R1+0x608], R16 ;  /* 0x0006081001007387 */ /* 0x0009e20000100a00 */
[----:B------:R-:W-:Y:S01]  /*f900*/  IADD3 R0, R87, -0xd2, RZ ;  /* 0xffffff2e57007810 */ /* 0x000fe20007ffe0ff */
[----:B-1----:R-:W1:Y:S02]  /*f910*/  LDC R13, c[0x0][0x230] ;  /* 0x00008c00ff0d7b82 */ /* 0x002e640000000800 */
[----:B------:R4:W-:Y:S01]  /*f920*/  LDGSTS.E [R6+0xc500], desc[UR8][R16.64], !P4 ;  /* 0x0c50000010067fae */ /* 0x0009e2000e121848 */
[----:B------:R-:W-:-:S03]  /*f930*/  IMAD.WIDE R18, R3, 0x4, R22 ;  /* 0x0000000403127825 */ /* 0x000fc600078e0216 */
[----:B------:R4:W-:Y:S02]  /*f940*/  STL.64 [R1+0x610], R10 ;  /* 0x0006100a01007387 */ /* 0x0009e40000100a00 */
[----:B------:R-:W2:Y:S02]  /*f950*/  LDC R12, c[0x0][0x230] ;  /* 0x00008c00ff0c7b82 */ /* 0x000ea40000000800 */
[----:B------:R3:W-:Y:S01]  /*f960*/  LDGSTS.E [R6+0xc580], desc[UR8][R10.64], !P4 ;  /* 0x0c5800000a067fae */ /* 0x0007e2000e121848 */
[----:B------:R-:W-:Y:S01]  /*f970*/  VIADD R4, R84, 0xffffff2a ;  /* 0xffffff2a54047836 */ /* 0x000fe20000000000 */
[----:B------:R-:W-:Y:S02]  /*f980*/  ISETP.GE.U32.AND P4, PT, R0, 0x7ffffeaf, PT ;  /* 0x7ffffeaf0000780c */ /* 0x000fe40003f86070 */
[----:B------:R3:W-:Y:S01]  /*f990*/  LDGSTS.E [R6+0xc900], desc[UR8][R20.64], !P5 ;  /* 0x0c90000014067fae */ /* 0x0007e2000e921848 */
[----:B----4-:R-:W-:-:S03]  /*f9a0*/  IMAD.WIDE R16, R3, 0x4, R24 ;  /* 0x0000000403107825 */ /* 0x010fc600078e0218 */
[----:B------:R4:W-:Y:S01]  /*f9b0*/  LDGSTS.E [R6+0xc980], desc[UR8][R18.64], !P5 ;  /* 0x0c98000012067fae */ /* 0x0009e2000e921848 */
[----:B---3--:R-:W3:Y:S01]  /*f9c0*/  LDC R10, c[0x0][0x230] ;  /* 0x00008c00ff0a7b82 */ /* 0x008ee20000000800 */
[----:B------:R-:W-:Y:S01]  /*f9d0*/  IMAD.WIDE R14, R3, 0x4, R26 ;  /* 0x00000004030e7825 */ /* 0x000fe200078e021a */
[----:B------:R-:W-:Y:S01]  /*f9e0*/  ISETP.GE.U32.AND P5, PT, R4, 0x7ffffeab, PT ;  /* 0x7ffffeab0400780c */ /* 0x000fe20003fa6070 */
[----:B------:R4:W-:Y:S02]  /*f9f0*/  STL.64 [R1+0x628], R20 ;  /* 0x0006281401007387 */ /* 0x0009e40000100a00 */
[----:B------:R-:W-:Y:S02]  /*fa00*/  VIADD R0, R86, 0xffffff26 ;  /* 0xffffff2656007836 */ /* 0x000fe40000000000 */
[----:B------:R1:W-:Y:S01]  /*fa10*/  LDGSTS.E [R6+0xcd00], desc[UR8][R16.64], !P0 ;  /* 0x0cd0000010067fae */ /* 0x0003e2000c121848 */
[----:B------:R-:W-:Y:S01]  /*fa20*/  IADD3 R4, R5, -0xde, RZ ;  /* 0xffffff2205047810 */ /* 0x000fe20007ffe0ff */
[----:B------:R-:W2:Y:S02]  /*fa30*/  LDC R11, c[0x0][0x230] ;  /* 0x00008c00ff0b7b82 */ /* 0x000ea40000000800 */
[----:B------:R1:W-:Y:S04]  /*fa40*/  STL.64 [R1+0x630], R18 ;  /* 0x0006301201007387 */ /* 0x0003e80000100a00 */
[----:B------:R1:W-:Y:S01]  /*fa50*/  LDGSTS.E [R6+0xcd80], desc[UR8][R14.64], !P0 ;  /* 0x0cd800000e067fae */ /* 0x0003e2000c121848 */
[C---:B----4-:R-:W-:Y:S01]  /*fa60*/  IMAD.WIDE R20, R3.reuse, 0x4, R28 ;  /* 0x0000000403147825 */ /* 0x050fe200078e021c */
[----:B------:R-:W-:Y:S01]  /*fa70*/  ISETP.GE.U32.AND P0, PT, R0, 0x7ffffea7, PT ;  /* 0x7ffffea70000780c */ /* 0x000fe20003f06070 */
[----:B------:R-:W4:Y:S01]  /*fa80*/  LDC R5, c[0x0][0x230] ;  /* 0x00008c00ff057b82 */ /* 0x000f220000000800 */
[----:B------:R1:W-:Y:S02]  /*fa90*/  STL.64 [R1+0x648], R16 ;  /* 0x0006481001007387 */ /* 0x0003e40000100a00 */
[----:B-1----:R-:W-:-:S02]  /*faa0*/  IMAD.WIDE R18, R3, 0x4, R30 ;  /* 0x0000000403127825 */ /* 0x002fc400078e021e */
[----:B------:R1:W-:Y:S02]  /*fab0*/  STL.64 [R1+0x650], R14 ;  /* 0x0006500e01007387 */ /* 0x0003e40000100a00 */
[----:B------:R-:W-:Y:S02]  /*fac0*/  VIADD R0, R8, 0xffffff1e ;  /* 0xffffff1e08007836 */ /* 0x000fe40000000000 */
[----:B------:R3:W-:Y:S01]  /*fad0*/  LDGSTS.E [R6+0xd100], desc[UR8][R20.64], !P4 ;  /* 0x0d10000014067fae */ /* 0x0007e2000e121848 */
[----:B------:R-:W4:Y:S01]  /*fae0*/  LDC R8, c[0x0][0x230] ;  /* 0x00008c00ff087b82 */ /* 0x000f220000000800 */
[C---:B------:R-:W-:Y:S02]  /*faf0*/  IMAD.WIDE R16, R3.reuse, 0x4, R32 ;  /* 0x0000000403107825 */ /* 0x040fe400078e0220 */
[----:B------:R2:W-:Y:S01]  /*fb00*/  LDGSTS.E [R6+0xd180], desc[UR8][R18.64], !P4 ;  /* 0x0d18000012067fae */ /* 0x0005e2000e121848 */
[----:B------:R-:W-:Y:S01]  /*fb10*/  ISETP.GE.U32.AND P4, PT, R4, 0x7ffffea3, PT ;  /* 0x7ffffea30400780c */ /* 0x000fe20003f86070 */
[----:B-1----:R-:W-:-:S02]  /*fb20*/  IMAD.WIDE R14, R3, 0x4, R34 ;  /* 0x00000004030e7825 */ /* 0x002fc400078e0222 */
[----:B------:R1:W-:Y:S04]  /*fb30*/  STL.64 [R1+0x668], R20 ;  /* 0x0006681401007387 */ /* 0x0003e80000100a00 */
[----:B------:R2:W-:Y:S01]  /*fb40*/  LDGSTS.E [R6+0xd500], desc[UR8][R16.64], !P5 ;  /* 0x0d50000010067fae */ /* 0x0005e2000e921848 */
[----:B---3--:R-:W-:Y:S02]  /*fb50*/  VIADD R4, R10, 0xffffff1a ;  /* 0xffffff1a0a047836 */ /* 0x008fe40000000000 */
[----:B------:R-:W3:Y:S01]  /*fb60*/  LDC R10, c[0x0][0x230] ;  /* 0x00008c00ff0a7b82 */ /* 0x000ee20000000800 */
[----:B------:R2:W-:Y:S04]  /*fb70*/  STL.64 [R1+0x670], R18 ;  /* 0x0006701201007387 */ /* 0x0005e80000100a00 */
[----:B------:R4:W-:Y:S01]  /*fb80*/  LDGSTS.E [R6+0xd580], desc[UR8][R14.64], !P5 ;  /* 0x0d5800000e067fae */ /* 0x0009e2000e921848 */
[----:B-1----:R-:W-:Y:S01]  /*fb90*/  IMAD.WIDE R20, R3, 0x4, R36 ;  /* 0x0000000403147825 */ /* 0x002fe200078e0224 */
[----:B------:R-:W-:-:S02]  /*fba0*/  ISETP.GE.U32.AND P5, PT, R0, 0x7ffffe9f, PT ;  /* 0x7ffffe9f0000780c */ /* 0x000fc40003fa6070 */
[----:B------:R1:W-:Y:S01]  /*fbb0*/  STL.64 [R1+0x688], R16 ;  /* 0x0006881001007387 */ /* 0x0003e20000100a00 */
[----:B--2---:R-:W-:-:S03]  /*fbc0*/  IMAD.WIDE R18, R3, 0x4, R38 ;  /* 0x0000000403127825 */ /* 0x004fc600078e0226 */
[----:B------:R2:W-:Y:S01]  /*fbd0*/  LDGSTS.E [R6+0xd900], desc[UR8][R20.64], !P0 ;  /* 0x0d90000014067fae */ /* 0x0005e2000c121848 */
[----:B------:R-:W-:Y:S02]  /*fbe0*/  IADD3 R0, R13, -0xea, RZ ;  /* 0xffffff160d007810 */ /* 0x000fe40007ffe0ff */
[----:B------:R-:W3:Y:S01]  /*fbf0*/  LDC R13, c[0x0][0x230] ;  /* 0x00008c00ff0d7b82 */ /* 0x000ee20000000800 */
[----:B------:R4:W-:Y:S01]  /*fc00*/  STL.64 [R1+0x690], R14 ;  /* 0x0006900e01007387 */ /* 0x0009e20000100a00 */
[----:B-1----:R-:W-:-:S03]  /*fc10*/  IMAD.WIDE R16, R3, 0x4, R40 ;  /* 0x0000000403107825 */ /* 0x002fc600078e0228 */
[----:B------:R1:W-:Y:S01]  /*fc20*/  LDGSTS.E [R6+0xd980], desc[UR8][R18.64], !P0 ;  /* 0x0d98000012067fae */ /* 0x0003e2000c121848 */
[----:B------:R-:W-:-:S03]  /*fc30*/  ISETP.GE.U32.AND P0, PT, R4, 0x7ffffe9b, PT ;  /* 0x7ffffe9b0400780c */ /* 0x000fc60003f06070 */
[----:B------:R2:W-:Y:S01]  /*fc40*/  STL.64 [R1+0x6a8], R20 ;  /* 0x0006a81401007387 */ /* 0x0005e20000100a00 */
[----:B----4-:R-:W-:-:S03]  /*fc50*/  IMAD.WIDE R14, R3, 0x4, R42 ;  /* 0x00000004030e7825 */ /* 0x010fc600078e022a */
[----:B------:R1:W-:Y:S01]  /*fc60*/  STL.64 [R1+0x6b0], R18 ;  /* 0x0006b01201007387 */ /* 0x0003e20000100a00 */
[----:B------:R-:W-:-:S03]  /*fc70*/  VIADD R4, R9, 0xffffff12 ;  /* 0xffffff1209047836 */ /* 0x000fc60000000000 */
[----:B------:R4:W-:Y:S01]  /*fc80*/  LDGSTS.E [R6+0xdd00], desc[UR8][R16.64], !P4 ;  /* 0x0dd0000010067fae */ /* 0x0009e2000e121848 */
[----:B------:R-:W3:Y:S01]  /*fc90*/  LDC R9, c[0x0][0x230] ;  /* 0x00008c00ff097b82 */ /* 0x000ee20000000800 */
[C---:B--2---:R-:W-:Y:S02]  /*fca0*/  IMAD.WIDE R20, R3.reuse, 0x4, R44 ;  /* 0x0000000403147825 */ /* 0x044fe400078e022c */
[----:B------:R2:W-:Y:S01]  /*fcb0*/  LDGSTS.E [R6+0xdd80], desc[UR8][R14.64], !P4 ;  /* 0x0dd800000e067fae */ /* 0x0005e2000e121848 */
[----:B------:R-:W-:Y:S01]  /*fcc0*/  ISETP.GE.U32.AND P4, PT, R0, 0x7ffffe97, PT ;  /* 0x7ffffe970000780c */ /* 0x000fe20003f86070 */
[C---:B-1----:R-:W-:Y:S02]  /*fcd0*/  IMAD.WIDE R18, R3.reuse, 0x4, R46 ;  /* 0x0000000403127825 */ /* 0x042fe400078e022e */
[----:B------:R4:W-:Y:S04]  /*fce0*/  STL.64 [R1+0x6c8], R16 ;  /* 0x0006c81001007387 */ /* 0x0009e80000100a00 */
[----:B------:R1:W-:Y:S04]  /*fcf0*/  LDGSTS.E [R6+0xe100], desc[UR8][R20.64], !P5 ;  /* 0x0e10000014067fae */ /* 0x0003e8000e921848 */
[----:B------:R2:W-:Y:S01]  /*fd00*/  STL.64 [R1+0x6d0], R14 ;  /* 0x0006d00e01007387 */ /* 0x0005e20000100a00 */
[----:B----4-:R-:W-:-:S03]  /*fd10*/  IMAD.WIDE R16, R3, 0x4, R48 ;  /* 0x0000000403107825 */ /* 0x010fc600078e0230 */
[----:B------:R4:W-:Y:S01]  /*fd20*/  LDGSTS.E [R6+0xe180], desc[UR8][R18.64], !P5 ;  /* 0x0e18000012067fae */ /* 0x0009e2000e921848 */
[----:B------:R-:W-:-:S03]  /*fd30*/  ISETP.GE.U32.AND P5, PT, R4, 0x7ffffe93, PT ;  /* 0x7ffffe930400780c */ /* 0x000fc60003fa6070 */
[----:B------:R1:W-:Y:S01]  /*fd40*/  STL.64 [R1+0x6f8], R20 ;  /* 0x0006f81401007387 */ /* 0x0003e20000100a00 */
[----:B--2---:R-:W-:-:S03]  /*fd50*/  IMAD.WIDE R14, R3, 0x4, R50 ;  /* 0x00000004030e7825 */ /* 0x004fc600078e0232 */
[----:B------:R4:W-:Y:S04]  /*fd60*/  STL.64 [R1+0x700], R18 ;  /* 0x0007001201007387 */ /* 0x0009e80000100a00 */
[----:B------:R2:W-:Y:S01]  /*fd70*/  STL.64 [R1+0x728], R16 ;  /* 0x0007281001007387 */ /* 0x0005e20000100a00 */
[----:B-1----:R-:W-:-:S03]  /*fd80*/  IMAD.WIDE R20, R3, 0x4, R52 ;  /* 0x0000000403147825 */ /* 0x002fc600078e0234 */
[----:B------:R2:W-:Y:S01]  /*fd90*/  LDGSTS.E [R6+0xe500], desc[UR8][R16.64], !P0 ;  /* 0x0e50000010067fae */ /* 0x0005e2000c121848 */
[----:B----4-:R-:W-:-:S03]  /*fda0*/  IMAD.WIDE R18, R3, 0x4, R54 ;  /* 0x0000000403127825 */ /* 0x010fc600078e0236 */
[----:B------:R1:W-:Y:S04]  /*fdb0*/  STL.64 [R1+0x730], R14 ;  /* 0x0007300e01007387 */ /* 0x0003e80000100a00 */
[----:B------:R1:W-:Y:S01]  /*fdc0*/  LDGSTS.E [R6+0xe580], desc[UR8][R14.64], !P0 ;  /* 0x0e5800000e067fae */ /* 0x0003e2000c121848 */
[----:B--2---:R-:W-:-:S03]  /*fdd0*/  IMAD.WIDE R16, R3, 0x4, R56 ;  /* 0x0000000403107825 */ /* 0x004fc600078e0238 */
[----:B------:R2:W-:Y:S04]  /*fde0*/  STL.64 [R1+0x758], R20 ;  /* 0x0007581401007387 */ /* 0x0005e80000100a00 */
[----:B------:R4:W-:Y:S01]  /*fdf0*/  STL.64 [R1+0x760], R18 ;  /* 0x0007601201007387 */ /* 0x0009e20000100a00 */
[----:B-1----:R-:W-:-:S03]  /*fe00*/  IMAD.WIDE R14, R3, 0x4, R58 ;  /* 0x00000004030e7825 */ /* 0x002fc600078e023a */
[----:B------:R2:W-:Y:S04]  /*fe10*/  LDGSTS.E [R6+0xe900], desc[UR8][R20.64], !P4 ;  /* 0x0e90000014067fae */ /* 0x0005e8000e121848 */
[----:B------:R1:W-:Y:S04]  /*fe20*/  STL.64 [R1+0x788], R16 ;  /* 0x0007881001007387 */ /* 0x0003e80000100a00 */
[----:B------:R4:W-:Y:S04]  /*fe30*/  LDGSTS.E [R6+0xe980], desc[UR8][R18.64], !P4 ;  /* 0x0e98000012067fae */ /* 0x0009e8000e121848 */
[----:B------:R3:W-:Y:S01]  /*fe40*/  STL.64 [R1+0x790], R14 ;  /* 0x0007900e01007387 */ /* 0x0007e20000100a00 */
[----:B--2---:R-:W-:-:S03]  /*fe50*/  IMAD.WIDE R20, R3, 0x4, R60 ;  /* 0x0000000403147825 */ /* 0x004fc600078e023c */
[----:B------:R-:W2:Y:S01]  /*fe60*/  LDL.LU.64 R94, [R1+0xa0] ;  /* 0x0000a000015e7983 */ /* 0x000ea20000300a00 */
[----:B----4-:R-:W-:-:S03]  /*fe70*/  IMAD.WIDE R18, R3, 0x4, R62 ;  /* 0x0000000403127825 */ /* 0x010fc600078e023e */
[----:B------:R1:W-:Y:S04]  /*fe80*/  LDGSTS.E [R6+0xed00], desc[UR8][R16.64], !P5 ;  /* 0x0ed0000010067fae */ /* 0x0003e8000e921848 */
[----:B------:R-:W4:Y:S04]  /*fe90*/  LDL.LU.64 R98, [R1+0xb8] ;  /* 0x0000b80001627983 */ /* 0x000f280000300a00 */
[----:B------:R3:W-:Y:S01]  /*fea0*/  STL.64 [R1+0x7a8], R20 ;  /* 0x0007a81401007387 */ /* 0x0007e20000100a00 */
[----:B-1----:R-:W-:-:S03]  /*feb0*/  IMAD.WIDE R16, R3, 0x4, R70 ;  /* 0x0000000403107825 */ /* 0x002fc600078e0246 */
[----:B------:R1:W-:Y:S01]  /*fec0*/  STL.64 [R1+0x7b0], R18 ;  /* 0x0007b01201007387 */ /* 0x0003e20000100a00 */
[----:B------:R-:W-:-:S03]  /*fed0*/  VIADD R0, R12, 0xffffff0e ;  /* 0xffffff0e0c007836 */ /* 0x000fc60000000000 */
[----:B------:R-:W4:Y:S01]  /*fee0*/  LDL.LU.64 R90, [R1+0xc0] ;  /* 0x0000c000015a7983 */ /* 0x000f220000300a00 */
[----:B------:R-:W-:Y:S01]  /*fef0*/  IADD3 R4, R8, -0xf6, RZ ;  /* 0xffffff0a08047810 */ /* 0x000fe20007ffe0ff */
[----:B------:R-:W4:Y:S02]  /*ff00*/  LDC R12, c[0x0][0x230] ;  /* 0x00008c00ff0c7b82 */ /* 0x000f240000000800 */
[----:B------:R1:W-:Y:S04]  /*ff10*/  STL.64 [R1+0x7c8], R16 ;  /* 0x0007c81001007387 */ /* 0x0003e80000100a00 */
[----:B------:R-:W4:Y:S01]  /*ff20*/  LDL.LU.64 R92, [R1+0xc8] ;  /* 0x0000c800015c7983 */ /* 0x000f220000300a00 */
[----:B------:R-:W-:Y:S01]  /*ff30*/  ISETP.GE.U32.AND P0, PT, R0, 0x7ffffe8f, PT ;  /* 0x7ffffe8f0000780c */ /* 0x000fe20003f06070 */
[----:B------:R-:W4:Y:S01]  /*ff40*/  LDC R8, c[0x0][0x230] ;  /* 0x00008c00ff087b82 */ /* 0x000f220000000800 */
[----:B------:R-:W-:Y:S01]  /*ff50*/  ISETP.GE.U32.AND P4, PT, R4, 0x7ffffe8b, PT ;  /* 0x7ffffe8b0400780c */ /* 0x000fe20003f86070 */
[----:B------:R3:W-:Y:S06]  /*ff60*/  LDGSTS.E [R6+0xed80], desc[UR8][R14.64], !P5 ;  /* 0x0ed800000e067fae */ /* 0x0007ec000e921848 */
[----:B------:R-:W4:Y:S04]  /*ff70*/  LDC R70, c[0x0][0x230] ;  /* 0x00008c00ff467b82 */ /* 0x000f280000000800 */
[----:B------:R1:W-:Y:S01]  /*ff80*/  LDGSTS.E [R6+0xf100], desc[UR8][R20.64], !P0 ;  /* 0x0f10000014067fae */ /* 0x0003e2000c121848 */
[----:B---3--:R-:W-:-:S03]  /*ff90*/  IMAD.WIDE R14, R3, 0x4, R72 ;  /* 0x00000004030e7825 */ /* 0x008fc600078e0248 */
[----:B------:R3:W-:Y:S01]  /*ffa0*/  LDGSTS.E [R6+0xf180], desc[UR8][R18.64], !P0 ;  /* 0x0f18000012067fae */ /* 0x0007e2000c121848 */
[----:B------:R-:W4:Y:S03]  /*ffb0*/  LDC R73, c[0x0][0x230] ;  /* 0x00008c00ff497b82 */ /* 0x000f260000000800 */
[----:B------:R4:W-:Y:S01]  /*ffc0*/  STL.64 [R1+0x7d0], R14 ;  /* 0x0007d00e01007387 */ /* 0x0009e20000100a00 */
[----:B-1----:R-:W-:-:S03]  /*ffd0*/  IMAD.WIDE R20, R3, 0x4, R74 ;  /* 0x0000000403147825 */ /* 0x002fc600078e024a */
[----:B------:R1:W-:Y:S01]  /*ffe0*/  LDGSTS.E [R6+0xf500], desc[UR8][R16.64], !P4 ;  /* 0x0f50000010067fae */ /* 0x0003e2000e121848 */
[----:B------:R-:W4:Y:S01]  /*fff0*/  LDC R75, c[0x0][0x230] ;  /* 0x00008c00ff4b7b82 */ /* 0x000f220000000800 */
[C---:B---3--:R-:W-:Y:S02]  /*10000*/  IMAD.WIDE R18, R3.reuse, 0x4, R76 ;  /* 0x0000000403127825 */ /* 0x048fe400078e024c */
[----:B------:R-:W3:Y:S04]  /*10010*/  LDL.LU.64 R96, [R1+0xd0] ;  /* 0x0000d00001607983 */ /* 0x000ee80000300a00 */
[----:B------:R-:W3:Y:S01]  /*10020*/  LDL.LU.64 R124, [R1+0xd8] ;  /* 0x0000d800017c7983 */ /* 0x000ee20000300a00 */
[----:B------:R-:W3:Y:S01]  /*10030*/  LDC R71, c[0x0][0x230] ;  /* 0x00008c00ff477b82 */ /* 0x000ee20000000800 */
[----:B-1----:R-:W-:-:S02]  /*10040*/  IMAD.WIDE R16, R3, 0x4, R78 ;  /* 0x0000000403107825 */ /* 0x002fc400078e024e */
[----:B------:R-:W-:Y:S04]  /*10050*/  STL.64 [R1+0x830], R20 ;  /* 0x0008301401007387 */ /* 0x000fe80000100a00 */
[----:B------:R-:W-:Y:S01]  /*10060*/  STL.64 [R1+0x838], R18 ;  /* 0x0008381201007387 */ /* 0x000fe20000100a00 */
[----:B--2---:R-:W-:-:S03]  /*10070*/  IMAD.WIDE R244, R3, 0x4, R94 ;  /* 0x0000000403f47825 */ /* 0x004fc600078e025e */
[----:B------:R-:W2:Y:S01]  /*10080*/  LDL.LU.64 R116, [R1+0xe0] ;  /* 0x0000e00001747983 */ /* 0x000ea20000300a00 */
[----:B------:R-:W1:Y:S03]  /*10090*/  LDC R74, c[0x0][0x230] ;  /* 0x00008c00ff4a7b82 */ /* 0x000e660000000800 */
[----:B------:R-:W-:Y:S04]  /*100a0*/  STL.64 [R1+0x8b8], R16 ;  /* 0x0008b81001007387 */ /* 0x000fe80000100a00 */
[----:B------:R-:W2:Y:S01]  /*100b0*/  LDL.LU.64 R108, [R1+0xe8] ;  /* 0x0000e800016c7983 */ /* 0x000ea20000300a00 */
[C---:B----4-:R-:W-:Y:S01]  /*100c0*/  IMAD.WIDE R242, R3.reuse, 0x4, R98 ;  /* 0x0000000403f27825 */ /* 0x050fe200078e0262 */
[----:B------:R-:W4:Y:S02]  /*100d0*/  LDC R72, c[0x0][0x230] ;  /* 0x00008c00ff487b82 */ /* 0x000f240000000800 */
[----:B------:R1:W-:Y:S02]  /*100e0*/  LDGSTS.E [R6+0xf580], desc[UR8][R14.64], !P4 ;  /* 0x0f5800000e067fae */ /* 0x0003e4000e121848 */
[----:B-1----:R-:W-:-:S05]  /*100f0*/  IMAD.WIDE R14, R3, 0x4, R80 ;  /* 0x00000004030e7825 */ /* 0x002fca00078e0250 */
[----:B------:R1:W-:Y:S04]  /*10100*/  STL.64 [R1+0x8c8], R14 ;  /* 0x0008c80e01007387 */ /* 0x0003e80000100a00 */
[----:B------:R-:W4:Y:S04]  /*10110*/  LDL.LU.64 R94, [R1+0xf0] ;  /* 0x0000f000015e7983 */ /* 0x000f280000300a00 */
[----:B------:R-:W4:Y:S01]  /*10120*/  LDL.LU.64 R98, [R1+0xf8] ;  /* 0x0000f80001627983 */ /* 0x000f220000300a00 */
[----:B------:R-:W-:-:S03]  /*10130*/  IMAD.WIDE R240, R3, 0x4, R90 ;  /* 0x0000000403f07825 */ /* 0x000fc600078e025a */
[----:B------:R-:W4:Y:S01]  /*10140*/  LDL.LU.64 R90, [R1+0x100] ;  /* 0x00010000015a7983 */ /* 0x000f220000300a00 */
[----:B------:R-:W-:-:S03]  /*10150*/  IMAD.WIDE R238, R3, 0x4, R92 ;  /* 0x0000000403ee7825 */ /* 0x000fc600078e025c */
[----:B------:R-:W4:Y:S01]  /*10160*/  LDL.LU.64 R92, [R1+0x108] ;  /* 0x00010800015c7983 */ /* 0x000f220000300a00 */
[----:B---3--:R-:W-:-:S03]  /*10170*/  IMAD.WIDE R236, R3, 0x4, R96 ;  /* 0x0000000403ec7825 */ /* 0x008fc600078e0260 */
[----:B------:R-:W3:Y:S01]  /*10180*/  LDL.LU.64 R96, [R1+0x110] ;  /* 0x0001100001607983 */ /* 0x000ee20000300a00 */
[----:B------:R-:W-:-:S03]  /*10190*/  IMAD.WIDE R234, R3, 0x4, R124 ;  /* 0x0000000403ea7825 */ /* 0x000fc600078e027c */
[----:B------:R-:W3:Y:S01]  /*101a0*/  LDL.LU.64 R124, [R1+0x118] ;  /* 0x00011800017c7983 */ /* 0x000ee20000300a00 */
[----:B--2---:R-:W-:-:S03]  /*101b0*/  IMAD.WIDE R232, R3, 0x4, R116 ;  /* 0x0000000403e87825 */ /* 0x004fc600078e0274 */
[----:B------:R-:W2:Y:S01]  /*101c0*/  LDL.LU.64 R116, [R1+0x120] ;  /* 0x0001200001747983 */ /* 0x000ea20000300a00 */
[----:B------:R-:W-:-:S03]  /*101d0*/  IMAD.WIDE R230, R3, 0x4, R108 ;  /* 0x0000000403e67825 */ /* 0x000fc600078e026c */
[----:B------:R-:W2:Y:S01]  /*101e0*/  LDL.LU.64 R108, [R1+0x128] ;  /* 0x00012800016c7983 */ /* 0x000ea20000300a00 */
[----:B----4-:R-:W-:-:S03]  /*101f0*/  IMAD.WIDE R228, R3, 0x4, R94 ;  /* 0x0000000403e47825 */ /* 0x010fc600078e025e */
[----:B------:R-:W4:Y:S01]  /*10200*/  LDL.LU.64 R94, [R1+0x130] ;  /* 0x00013000015e7983 */ /* 0x000f220000300a00 */
[----:B------:R-:W-:-:S03]  /*10210*/  IMAD.WIDE R222, R3, 0x4, R98 ;  /* 0x0000000403de7825 */ /* 0x000fc600078e0262 */
        /* <DEDUP_REMOVED lines=12> */
[----:B------:R-:W1:Y:S01]  /*102e0*/  LDL.LU.64 R108, [R1+0x2a8] ;  /* 0x0002a800016c7983 */ /* 0x000e620000300a00 */
        /* <DEDUP_REMOVED lines=8> */
[----:B------:R-:W-:Y:S02]  /*10370*/  VIADD R0, R11, 0xffffff06 ;  /* 0xffffff060b007836 */ /* 0x000fe40000000000 */
[----:B------:R-:W-:Y:S01]  /*10380*/  VIADD R4, R5, 0xffffff02 ;  /* 0xffffff0205047836 */ /* 0x000fe20000000000 */
[----:B------:R-:W3:Y:S02]  /*10390*/  LDC R11, c[0x0][0x230] ;  /* 0x00008c00ff0b7b82 */ /* 0x000ee40000000800 */
[----:B------:R-:W-:Y:S02]  /*103a0*/  ISETP.GE.U32.AND P5, PT, R0, 0x7ffffe87, PT ;  /* 0x7ffffe870000780c */ /* 0x000fe40003fa6070 */
[----:B------:R-:W-:-:S04]  /*103b0*/  ISETP.GE.U32.AND P0, PT, R4, 0x7ffffe83, PT ;  /* 0x7ffffe830400780c */ /* 0x000fc80003f06070 */
[----:B------:R-:W3:Y:S01]  /*103c0*/  LDC R5, c[0x0][0x230] ;  /* 0x00008c00ff057b82 */ /* 0x000ee20000000800 */
[----:B------:R-:W-:Y:S01]  /*103d0*/  IADD3 R0, R13, -0x83, RZ ;  /* 0xffffff7d0d007810 */ /* 0x000fe20007ffe0ff */
[----:B------:R-:W-:-:S03]  /*103e0*/  VIADD R4, R9, 0xffffff79 ;  /* 0xffffff7909047836 */ /* 0x000fc60000000000 */
[----:B------:R-:W-:Y:S01]  /*103f0*/  ISETP.GE.U32.AND P4, PT, R0, 0x7ffffefe, PT ;  /* 0x7ffffefe0000780c */ /* 0x000fe20003f86070 */
[----:B------:R-:W-:Y:S01]  /*10400*/  VIADD R0, R12, 0xffffff75 ;  /* 0xffffff750c007836 */ /* 0x000fe20000000000 */
[----:B------:R-:W-:Y:S01]  /*10410*/  LDGSTS.E [R6+0xf900], desc[UR8][R20.64], !P5 ;  /* 0x0f90000014067fae */ /* 0x000fe2000e921848 */
[----:B------:R-:W3:Y:S03]  /*10420*/  LDC R13, c[0x0][0x230] ;  /* 0x00008c00ff0d7b82 */ /* 0x000ee60000000800 */
[----:B------:R-:W-:Y:S01]  /*10430*/  LDGSTS.E [R6+0xf980], desc[UR8][R18.64], !P5 ;  /* 0x0f98000012067fae */ /* 0x000fe2000e921848 */
[----:B------:R-:W-:-:S03]  /*10440*/  ISETP.GE.U32.AND P5, PT, R4, 0x7ffffefa, PT ;  /* 0x7ffffefa0400780c */ /* 0x000fc60003fa6070 */
[----:B------:R-:W-:Y:S01]  /*10450*/  LDGSTS.E [R6+0xfd00], desc[UR8][R16.64], !P0 ;  /* 0x0fd0000010067fae */ /* 0x000fe2000c121848 */
[----:B------:R-:W3:Y:S03]  /*10460*/  LDC R9, c[0x0][0x230] ;  /* 0x00008c00ff097b82 */ /* 0x000ee60000000800 */
[----:B------:R1:W-:Y:S01]  /*10470*/  LDGSTS.E [R6+0xfd80], desc[UR8][R14.64], !P0 ;  /* 0x0fd800000e067fae */ /* 0x0003e2000c121848 */
[----:B------:R-:W-:Y:S02]  /*10480*/  ISETP.GE.U32.AND P0, PT, R0, 0x7ffffef6, PT ;  /* 0x7ffffef60000780c */ /* 0x000fe40003f06070 */
[----:B------:R-:W-:Y:S01]  /*10490*/  IADD3 R4, R8, -0x8f, RZ ;  /* 0xffffff7108047810 */ /* 0x000fe20007ffe0ff */
[----:B------:R-:W-:Y:S01]  /*104a0*/  LDGSTS.E [R64+0x8200], desc[UR8][R244.64], !P4 ;  /* 0x08200000f4407fae */ /* 0x000fe2000e121848 */
[----:B------:R-:W-:Y:S01]  /*104b0*/  VIADD R0, R10, 0xffffff6d ;  /* 0xffffff6d0a007836 */ /* 0x000fe20000000000 */
[----:B------:R-:W3:Y:S02]  /*104c0*/  LDC R8, c[0x0][0x230] ;  /* 0x00008c00ff087b82 */ /* 0x000ee40000000800 */
[----:B------:R-:W-:Y:S01]  /*104d0*/  LDGSTS.E [R64+0x8280], desc[UR8][R242.64], !P4 ;  /* 0x08280000f2407fae */ /* 0x000fe2000e121848 */
[----:B------:R-:W-:Y:S01]  /*104e0*/  ISETP.GE.U32.AND P4, PT, R4, 0x7ffffef2, PT ;  /* 0x7ffffef20400780c */ /* 0x000fe20003f86070 */
[----:B---3--:R-:W-:-:S02]  /*104f0*/  VIADD R4, R5, 0xffffff69 ;  /* 0xffffff6905047836 */ /* 0x008fc40000000000 */
[----:B------:R-:W-:Y:S02]  /*10500*/  LDGSTS.E [R64+0x8600], desc[UR8][R240.64], !P5 ;  /* 0x08600000f0407fae */ /* 0x000fe4000e921848 */
[----:B------:R-:W3:Y:S02]  /*10510*/  LDC R10, c[0x0][0x230] ;  /* 0x00008c00ff0a7b82 */ /* 0x000ee40000000800 */
[----:B------:R-:W-:Y:S01]  /*10520*/  LDGSTS.E [R64+0x8680], desc[UR8][R238.64], !P5 ;  /* 0x08680000ee407fae */ /* 0x000fe2000e921848 */
[----:B------:R-:W-:-:S03]  /*10530*/  ISETP.GE.U32.AND P5, PT, R0, 0x7ffffeee, PT ;  /* 0x7ffffeee0000780c */ /* 0x000fc60003fa6070 */
[----:B------:R-:W-:Y:S02]  /*10540*/  LDGSTS.E [R64+0x8a00], desc[UR8][R236.64], !P0 ;  /* 0x08a00000ec407fae */ /* 0x000fe4000c121848 */
[----:B------:R-:W3:Y:S02]  /*10550*/  LDC R5, c[0x0][0x230] ;  /* 0x00008c00ff057b82 */ /* 0x000ee40000000800 */
[----:B------:R-:W-:Y:S01]  /*10560*/  LDGSTS.E [R64+0x8a80], desc[UR8][R234.64], !P0 ;  /* 0x08a80000ea407fae */ /* 0x000fe2000c121848 */
[----:B------:R-:W-:Y:S02]  /*10570*/  ISETP.GE.U32.AND P0, PT, R4, 0x7ffffeea, PT ;  /* 0x7ffffeea0400780c */ /* 0x000fe40003f06070 */
[----:B------:R-:W-:Y:S01]  /*10580*/  IADD3 R0, R13, -0x9b, RZ ;  /* 0xffffff650d007810 */ /* 0x000fe20007ffe0ff */
[----:B------:R-:W-:Y:S01]  /*10590*/  LDGSTS.E [R64+0x8e00], desc[UR8][R232.64], !P4 ;  /* 0x08e00000e8407fae */ /* 0x000fe2000e121848 */
[----:B------:R-:W-:Y:S01]  /*105a0*/  VIADD R4, R9, 0xffffff61 ;  /* 0xffffff6109047836 */ /* 0x000fe20000000000 */
[----:B------:R-:W3:Y:S02]  /*105b0*/  LDC R12, c[0x0][0x230] ;  /* 0x00008c00ff0c7b82 */ /* 0x000ee40000000800 */
[----:B------:R-:W-:Y:S01]  /*105c0*/  LDGSTS.E [R64+0x8e80], desc[UR8][R230.64], !P4 ;  /* 0x08e80000e6407fae */ /* 0x000fe2000e121848 */
[----:B------:R-:W-:Y:S01]  /*105d0*/  ISETP.GE.U32.AND P4, PT, R0, 0x7ffffee6, PT ;  /* 0x7ffffee60000780c */ /* 0x000fe20003f86070 */
[----:B------:R-:W-:-:S02]  /*105e0*/  VIADD R0, R11, 0xffffff5d ;  /* 0xffffff5d0b007836 */ /* 0x000fc40000000000 */
[----:B------:R-:W-:Y:S02]  /*105f0*/  LDGSTS.E [R64+0x9200], desc[UR8][R228.64], !P5 ;  /* 0x09200000e4407fae */ /* 0x000fe4000e921848 */
[----:B------:R-:W1:Y:S02]  /*10600*/  LDC R11, c[0x0][0x230] ;  /* 0x00008c00ff0b7b82 */ /* 0x000e640000000800 */
[----:B------:R-:W-:Y:S01]  /*10610*/  LDGSTS.E [R64+0x9280], desc[UR8][R222.64], !P5 ;  /* 0x09280000de407fae */ /* 0x000fe2000e921848 */
[----:B------:R-:W-:-:S03]  /*10620*/  ISETP.GE.U32.AND P5, PT, R4, 0x7ffffee2, PT ;  /* 0x7ffffee20400780c */ /* 0x000fc60003fa6070 */
[----:B------:R-:W-:Y:S01]  /*10630*/  LDGSTS.E [R64+0x9600], desc[UR8][R220.64], !P0 ;  /* 0x09600000dc407fae */ /* 0x000fe2000c121848 */
[C---:B------:R-:W-:Y:S01]  /*10640*/  IMAD.WIDE R200, R3.reuse, 0x4, R96 ;  /* 0x0000000403c87825 */ /* 0x040fe200078e0260 */
[----:B------:R-:W4:Y:S02]  /*10650*/  LDC R9, c[0x0][0x230] ;  /* 0x00008c00ff097b82 */ /* 0x000f240000000800 */
[----:B------:R-:W-:Y:S01]  /*10660*/  LDGSTS.E [R64+0x9680], desc[UR8][R218.64], !P0 ;  /* 0x09680000da407fae */ /* 0x000fe2000c121848 */
[----:B------:R-:W-:Y:S01]  /*10670*/  ISETP.GE.U32.AND P0, PT, R0, 0x7ffffede, PT ;  /* 0x7ffffede0000780c */ /* 0x000fe20003f06070 */
[----:B---3--:R-:W-:Y:S01]  /*10680*/  VIADD R0, R10, 0xffffff55 ;  /* 0xffffff550a007836 */ /* 0x008fe20000000000 */
[----:B------:R-:W-:Y:S01]  /*10690*/  IADD3 R4, R8, -0xa7, RZ ;  /* 0xffffff5908047810 */ /* 0x000fe20007ffe0ff */
[----:B------:R-:W-:Y:S01]  /*106a0*/  LDGSTS.E [R64+0x9a00], desc[UR8][R216.64], !P4 ;  /* 0x09a00000d8407fae */ /* 0x000fe2000e121848 */
[----:B------:R-:W-:Y:S01]  /*106b0*/  IMAD.WIDE R174, R3, 0x4, R124 ;  /* 0x0000000403ae7825 */ /* 0x000fe200078e027c */
[----:B------:R-:W3:Y:S02]  /*106c0*/  LDC R10, c[0x0][0x230] ;  /* 0x00008c00ff0a7b82 */ /* 0x000ee40000000800 */
[----:B------:R-:W-:Y:S01]  /*106d0*/  LDGSTS.E [R64+0x9a80], desc[UR8][R214.64], !P4 ;  /* 0x09a80000d6407fae */ /* 0x000fe2000e121848 */
[----:B------:R-:W-:Y:S01]  /*106e0*/  ISETP.GE.U32.AND P4, PT, R4, 0x7ffffeda, PT ;  /* 0x7ffffeda0400780c */ /* 0x000fe20003f86070 */
[----:B------:R-:W-:-:S02]  /*106f0*/  VIADD R4, R5, 0xffffff51 ;  /* 0xffffff5105047836 */ /* 0x000fc40000000000 */
[----:B------:R-:W3:Y:S02]  /*10700*/  LDL.LU.64 R96, [R1+0x280] ;  /* 0x0002800001607983 */ /* 0x000ee40000300a00 */
[----:B------:R-:W3:Y:S02]  /*10710*/  LDC R8, c[0x0][0x230] ;  /* 0x00008c00ff087b82 */ /* 0x000ee40000000800 */
[----:B------:R-:W3:Y:S04]  /*10720*/  LDL.LU.64 R124, [R1+0x278] ;  /* 0x00027800017c7983 */ /* 0x000ee80000300a00 */
        /* <DEDUP_REMOVED lines=10> */
[----:B--2---:R-:W-:-:S03]  /*107d0*/  IMAD.WIDE R172, R3, 0x4, R116 ;  /* 0x0000000403ac7825 */ /* 0x004fc600078e0274 */
[----:B------:R-:W-:Y:S01]  /*107e0*/  LDGSTS.E [R64+0xa680], desc[UR8][R202.64], !P4 ;  /* 0x0a680000ca407fae */ /* 0x000fe2000e121848 */
[----:B------:R-:W2:Y:S03]  /*107f0*/  LDC R12, c[0x0][0x230] ;  /* 0x00008c00ff0c7b82 */ /* 0x000ea60000000800 */
[----:B------:R-:W2:Y:S01]  /*10800*/  LDL.LU.64 R116, [R1+0x270] ;  /* 0x0002700001747983 */ /* 0x000ea20000300a00 */
[----:B-1----:R-:W-:Y:S01]  /*10810*/  IMAD.WIDE R14, R3, 0x4, R108 ;  /* 0x00000004030e7825 */ /* 0x002fe200078e026c */
[----:B------:R-:W-:Y:S02]  /*10820*/  ISETP.GE.U32.AND P4, PT, R0, 0x7ffffece, PT ;  /* 0x7ffffece0000780c */ /* 0x000fe40003f86070 */
[----:B------:R-:W-:Y:S04]  /*10830*/  LDGSTS.E [R64+0xaa00], desc[UR8][R200.64], !P5 ;  /* 0x0aa00000c8407fae */ /* 0x000fe8000e921848 */
[----:B------:R1:W-:Y:S04]  /*10840*/  STL.64 [R1+0x28], R14 ;  /* 0x0000280e01007387 */ /* 0x0003e80000100a00 */
[----:B------:R-:W2:Y:S01]  /*10850*/  LDL.LU.64 R108, [R1+0x268] ;  /* 0x00026800016c7983 */ /* 0x000ea20000300a00 */
[----:B------:R-:W-:-:S03]  /*10860*/  VIADD R0, R11, 0xffffff45 ;  /* 0xffffff450b007836 */ /* 0x000fc60000000000 */
[----:B------:R-:W-:Y:S04]  /*10870*/  LDGSTS.E [R64+0xaa80], desc[UR8][R174.64], !P5 ;  /* 0x0aa80000ae407fae */ /* 0x000fe8000e921848 */
[----:B------:R-:W-:Y:S04]  /*10880*/  LDGSTS.E [R64+0xae00], desc[UR8][R172.64], !P0 ;  /* 0x0ae00000ac407fae */ /* 0x000fe8000c121848 */
[----:B------:R1:W-:Y:S01]  /*10890*/  LDGSTS.E [R64+0xae80], desc[UR8][R14.64], !P0 ;  /* 0x0ae800000e407fae */ /* 0x0003e2000c121848 */
[----:B----4-:R-:W-:-:S04]  /*108a0*/  IMAD.WIDE R18, R3, 0x4, R94 ;  /* 0x0000000403127825 */ /* 0x010fc800078e025e */
[C---:B------:R-:W-:Y:S01]  /*108b0*/  IMAD.WIDE R16, R3.reuse, 0x4, R98 ;  /* 0x0000000403107825 */ /* 0x040fe200078e0262 */
[----:B------:R-:W-:Y:S01]  /*108c0*/  STL.64 [R1+0x50], R18 ;  /* 0x0000501201007387 */ /* 0x000fe20000100a00 */
[----:B------:R-:W-:Y:S02]  /*108d0*/  ISETP.GE.U32.AND P0, PT, R0, 0x7ffffec6, PT ;  /* 0x7ffffec60000780c */ /* 0x000fe40003f06070 */
[----:B---3--:R-:W-:Y:S01]  /*108e0*/  VIADD R0, R10, 0xffffff3d ;  /* 0xffffff3d0a007836 */ /* 0x008fe20000000000 */
[----:B------:R-:W-:Y:S01]  /*108f0*/  STL.64 [R1+0x58], R16 ;  /* 0x0000581001007387 */ /* 0x000fe20000100a00 */
[----:B-1----:R-:W-:-:S03]  /*10900*/  IMAD.WIDE R14, R3, 0x4, R90 ;  /* 0x00000004030e7825 */ /* 0x002fc600078e025a */
[----:B------:R-:W3:Y:S01]  /*10910*/  LDL.LU.64 R94, [R1+0x260] ;  /* 0x00026000015e7983 */ /* 0x000ee20000300a00 */
[----:B------:R-:W-:-:S03]  /*10920*/  IMAD.WIDE R10, R3, 0x4, R92 ;  /* 0x00000004030a7825 */ /* 0x000fc600078e025c */
[----:B------:R-:W4:Y:S04]  /*10930*/  LDL.LU.64 R98, [R1+0x258] ;  /* 0x0002580001627983 */ /* 0x000f280000300a00 */
[----:B------:R-:W-:Y:S04]  /*10940*/  STL.64 [R1+0xb8], R14 ;  /* 0x0000b80e01007387 */ /* 0x000fe80000100a00 */
[----:B------:R1:W-:Y:S04]  /*10950*/  STL.64 [R1+0xc0], R10 ;  /* 0x0000c00a01007387 */ /* 0x0003e80000100a00 */
[----:B------:R-:W4:Y:S04]  /*10960*/  LDL.LU.64 R90, [R1+0x250] ;  /* 0x00025000015a7983 */ /* 0x000f280000300a00 */
[----:B------:R-:W4:Y:S01]  /*10970*/  LDL.LU.64 R92, [R1+0x248] ;  /* 0x00024800015c7983 */ /* 0x000f220000300a00 */
[----:B------:R-:W-:-:S02]  /*10980*/  VIADD R4, R9, 0xffffff49 ;  /* 0xffffff4909047836 */ /* 0x000fc40000000000 */
[----:B------:R-:W4:Y:S01]  /*10990*/  LDC R9, c[0x0][0x230] ;  /* 0x00008c00ff097b82 */ /* 0x000f220000000800 */
[----:B------:R-:W-:Y:S02]  /*109a0*/  LDGSTS.E [R64+0xb200], desc[UR8][R18.64], !P4 ;  /* 0x0b20000012407fae */ /* 0x000fe4000e121848 */
[----:B------:R-:W-:Y:S02]  /*109b0*/  ISETP.GE.U32.AND P5, PT, R4, 0x7ffffeca, PT ;  /* 0x7ffffeca0400780c */ /* 0x000fe40003fa6070 */
[----:B------:R-:W-:Y:S01]  /*109c0*/  LDGSTS.E [R64+0xb280], desc[UR8][R16.64], !P4 ;  /* 0x0b28000010407fae */ /* 0x000fe2000e121848 */
[----:B------:R-:W-:Y:S02]  /*109d0*/  IADD3 R4, R8, -0xbf, RZ ;  /* 0xffffff4108047810 */ /* 0x000fe40007ffe0ff */
[----:B------:R-:W4:Y:S08]  /*109e0*/  LDC R8, c[0x0][0x230] ;  /* 0x00008c00ff087b82 */ /* 0x000f300000000800 */
[----:B------:R-:W-:Y:S01]  /*109f0*/  LDGSTS.E [R64+0xb600], desc[UR8][R14.64], !P5 ;  /* 0x0b6000000e407fae */ /* 0x000fe2000e921848 */
[----:B------:R-:W-:-:S03]  /*10a00*/  ISETP.GE.U32.AND P4, PT, R4, 0x7ffffec2, PT ;  /* 0x7ffffec20400780c */ /* 0x000fc60003f86070 */
[----:B------:R1:W-:Y:S01]  /*10a10*/  LDGSTS.E [R64+0xb680], desc[UR8][R10.64], !P5 ;  /* 0x0b6800000a407fae */ /* 0x0003e2000e921848 */
[----:B------:R-:W-:Y:S02]  /*10a20*/  ISETP.GE.U32.AND P5, PT, R0, 0x7ffffebe, PT ;  /* 0x7ffffebe0000780c */ /* 0x000fe40003fa6070 */
[----:B------:R-:W-:Y:S01]  /*10a30*/  IADD3 R0, R13, -0xcb, RZ ;  /* 0xffffff350d007810 */ /* 0x000fe20007ffe0ff */
[C---:B------:R-:W-:Y:S01]  /*10a40*/  IMAD.WIDE R20, R3.reuse, 0x4, R96 ;  /* 0x0000000403147825 */ /* 0x040fe200078e0260 */
[----:B-1----:R-:W1:Y:S03]  /*10a50*/  LDC R11, c[0x0][0x230] ;  /* 0x00008c00ff0b7b82 */ /* 0x002e660000000800 */
[C---:B------:R-:W-:Y:S01]  /*10a60*/  IMAD.WIDE R18, R3.reuse, 0x4, R124 ;  /* 0x0000000403127825 */ /* 0x040fe200078e027c */
[----:B------:R3:W-:Y:S04]  /*10a70*/  STL.64 [R1+0xd8], R20 ;  /* 0x0000d81401007387 */ /* 0x0007e80000100a00 */
[----:B------:R4:W-:Y:S01]  /*10a80*/  STL.64 [R1+0xe0], R18 ;  /* 0x0000e01201007387 */ /* 0x0009e20000100a00 */
[----:B--2---:R-:W-:-:S03]  /*10a90*/  IMAD.WIDE R16, R3, 0x4, R116 ;  /* 0x0000000403107825 */ /* 0x004fc600078e0274 */
[----:B------:R-:W2:Y:S01]  /*10aa0*/  LDL.LU.64 R96, [R1+0x240] ;  /* 0x0002400001607983 */ /* 0x000ea20000300a00 */
[----:B------:R-:W2:Y:S03]  /*10ab0*/  LDC R10, c[0x0][0x230] ;  /* 0x00008c00ff0a7b82 */ /* 0x000ea60000000800 */
[----:B------:R-:W2:Y:S04]  /*10ac0*/  LDL.LU.64 R124, [R1+0x238] ;  /* 0x00023800017c7983 */ /* 0x000ea80000300a00 */
[----:B------:R-:W-:Y:S01]  /*10ad0*/  STL.64 [R1+0xf8], R16 ;  /* 0x0000f81001007387 */ /* 0x000fe20000100a00 */
[----:B------:R-:W-:-:S03]  /*10ae0*/  IMAD.WIDE R14, R3, 0x4, R108 ;  /* 0x00000004030e7825 */ /* 0x000fc600078e026c */
[----:B------:R3:W-:Y:S04]  /*10af0*/  LDGSTS.E [R64+0xba00], desc[UR8][R20.64], !P0 ;  /* 0x0ba0000014407fae */ /* 0x0007e8000c121848 */
[----:B------:R1:W-:Y:S04]  /*10b00*/  STL.64 [R1+0x100], R14 ;  /* 0x0001000e01007387 */ /* 0x0003e80000100a00 */
[----:B------:R-:W2:Y:S04]  /*10b10*/  LDL.LU.64 R116, [R1+0x230] ;  /* 0x0002300001747983 */ /* 0x000ea80000300a00 */
[----:B------:R-:W2:Y:S04]  /*10b20*/  LDL.LU.64 R108, [R1+0x228] ;  /* 0x00022800016c7983 */ /* 0x000ea80000300a00 */
[----:B------:R4:W-:Y:S04]  /*10b30*/  LDGSTS.E [R64+0xba80], desc[UR8][R18.64], !P0 ;  /* 0x0ba8000012407fae */ /* 0x0009e8000c121848 */
[----:B------:R-:W-:Y:S04]  /*10b40*/  LDGSTS.E [R64+0xbe00], desc[UR8][R16.64], !P4 ;  /* 0x0be0000010407fae */ /* 0x000fe8000e121848 */
[----:B------:R1:W-:Y:S01]  /*10b50*/  LDGSTS.E [R64+0xbe80], desc[UR8][R14.64], !P4 ;  /* 0x0be800000e407fae */ /* 0x0003e2000e121848 */
[----:B---3--:R-:W-:-:S04]  /*10b60*/  IMAD.WIDE R20, R3, 0x4, R94 ;  /* 0x0000000403147825 */ /* 0x008fc800078e025e */
[----:B----4-:R-:W-:Y:S01]  /*10b70*/  IMAD.WIDE R18, R3, 0x4, R98 ;  /* 0x0000000403127825 */ /* 0x010fe200078e0262 */
[----:B------:R-:W-:Y:S01]  /*10b80*/  STL.64 [R1+0x118], R20 ;  /* 0x0001181401007387 */ /* 0x000fe20000100a00 */
[----:B------:R-:W-:Y:S02]  /*10b90*/  ISETP.GE.U32.AND P4, PT, R0, 0x7ffffeb6, PT ;  /* 0x7ffffeb60000780c */ /* 0x000fe40003f86070 */
[----:B------:R-:W-:Y:S01]  /*10ba0*/  VIADD R0, R12, 0xffffff2d ;  /* 0xffffff2d0c007836 */ /* 0x000fe20000000000 */
[----:B------:R-:W-:Y:S01]  /*10bb0*/  STL.64 [R1+0x120], R18 ;  /* 0x0001201201007387 */ /* 0x000fe20000100a00 */
[----:B------:R-:W-:Y:S01]  /*10bc0*/  VIADD R4, R5, 0xffffff39 ;  /* 0xffffff3905047836 */ /* 0x000fe20000000000 */
[----:B-1----:R-:W1:Y:S02]  /*10bd0*/  LDC R14, c[0x0][0x230] ;  /* 0x00008c00ff0e7b82 */ /* 0x002e640000000800 */
[----:B------:R-:W3:Y:S01]  /*10be0*/  LDL.LU.64 R94, [R1+0x220] ;  /* 0x00022000015e7983 */ /* 0x000ee20000300a00 */
[----:B------:R-:W-:-:S03]  /*10bf0*/  IMAD.WIDE R16, R3, 0x4, R90 ;  /* 0x0000000403107825 */ /* 0x000fc600078e025a */
[----:B------:R-:W4:Y:S02]  /*10c00*/  LDL.LU.64 R98, [R1+0x218] ;  /* 0x0002180001627983 */ /* 0x000f240000300a00 */
[----:B------:R-:W1:Y:S01]  /*10c10*/  LDC R5, c[0x0][0x230] ;  /* 0x00008c00ff057b82 */ /* 0x000e620000000800 */
[----:B------:R-:W-:Y:S01]  /*10c20*/  IMAD.WIDE R12, R3, 0x4, R92 ;  /* 0x00000004030c7825 */ /* 0x000fe200078e025c */
[----:B------:R-:W-:Y:S04]  /*10c30*/  STL.64 [R1+0x138], R16 ;  /* 0x0001381001007387 */ /* 0x000fe80000100a00 */
[----:B------:R1:W-:Y:S04]  /*10c40*/  STL.64 [R1+0x140], R12 ;  /* 0x0001400c01007387 */ /* 0x0003e80000100a00 */
[----:B------:R-:W4:Y:S04]  /*10c50*/  LDL.LU.64 R90, [R1+0x210] ;  /* 0x00021000015a7983 */ /* 0x000f280000300a00 */
[----:B------:R-:W4:Y:S01]  /*10c60*/  LDL.LU.64 R92, [R1+0x208] ;  /* 0x00020800015c7983 */ /* 0x000f220000300a00 */
[----:B------:R-:W-:Y:S01]  /*10c70*/  ISETP.GE.U32.AND P0, PT, R4, 0x7ffffeba, PT ;  /* 0x7ffffeba0400780c */ /* 0x000fe20003f06070 */
[----:B------:R-:W-:-:S02]  /*10c80*/  VIADD R4, R9, 0xffffff31 ;  /* 0xffffff3109047836 */ /* 0x000fc40000000000 */
[----:B------:R-:W-:Y:S04]  /*10c90*/  LDGSTS.E [R64+0xc200], desc[UR8][R20.64], !P5 ;  /* 0x0c20000014407fae */ /* 0x000fe8000e921848 */
[----:B------:R-:W-:Y:S01]  /*10ca0*/  LDGSTS.E [R64+0xc280], desc[UR8][R18.64], !P5 ;  /* 0x0c28000012407fae */ /* 0x000fe2000e921848 */
[----:B------:R-:W-:Y:S02]  /*10cb0*/  ISETP.GE.U32.AND P5, PT, R4, 0x7ffffeb2, PT ;  /* 0x7ffffeb20400780c */ /* 0x000fe40003fa6070 */
[----:B------:R-:W-:-:S03]  /*10cc0*/  IADD3 R4, R8, -0xd7, RZ ;  /* 0xffffff2908047810 */ /* 0x000fc60007ffe0ff */
[----:B------:R-:W-:Y:S04]  /*10cd0*/  LDGSTS.E [R64+0xc600], desc[UR8][R16.64], !P0 ;  /* 0x0c60000010407fae */ /* 0x000fe8000c121848 */
[----:B------:R1:W-:Y:S01]  /*10ce0*/  LDGSTS.E [R64+0xc680], desc[UR8][R12.64], !P0 ;  /* 0x0c6800000c407fae */ /* 0x0003e2000c121848 */
[----:B------:R-:W-:Y:S01]  /*10cf0*/  ISETP.GE.U32.AND P0, PT, R0, 0x7ffffeae, PT ;  /* 0x7ffffeae0000780c */ /* 0x000fe20003f06070 */
[----:B------:R-:W-:Y:S02]  /*10d00*/  VIADD R0, R11, 0xffffff25 ;  /* 0xffffff250b007836 */ /* 0x000fe40000000000 */
[----:B------:R-:W4:Y:S08]  /*10d10*/  LDC R11, c[0x0][0x230] ;  /* 0x00008c00ff0b7b82 */ /* 0x000f300000000800 */
[----:B-1----:R-:W1:Y:S08]  /*10d20*/  LDC R13, c[0x0][0x230] ;  /* 0x00008c00ff0d7b82 */ /* 0x002e700000000800 */
[----:B------:R-:W1:Y:S01]  /*10d30*/  LDC R12, c[0x0][0x230] ;  /* 0x00008c00ff0c7b82 */ /* 0x000e620000000800 */
[----:B--2---:R-:W-:-:S04]  /*10d40*/  IMAD.WIDE R20, R3, 0x4, R96 ;  /* 0x0000000403147825 */ /* 0x004fc800078e0260 */
[C---:B------:R-:W-:Y:S01]  /*10d50*/  IMAD.WIDE R18, R3.reuse, 0x4, R124 ;  /* 0x0000000403127825 */ /* 0x040fe200078e027c */
[----:B------:R3:W-:Y:S04]  /*10d60*/  STL.64 [R1+0x148], R20 ;  /* 0x0001481401007387 */ /* 0x0007e80000100a00 */
[----:B------:R4:W-:Y:S04]  /*10d70*/  STL.64 [R1+0x150], R18 ;  /* 0x0001501201007387 */ /* 0x0009e80000100a00 */
[----:B------:R-:W2:Y:S04]  /*10d80*/  LDL.LU.64 R96, [R1+0x200] ;  /* 0x0002000001607983 */ /* 0x000ea80000300a00 */
[----:B------:R-:W2:Y:S01]  /*10d90*/  LDL.LU.64 R124, [R1+0x1f8] ;  /* 0x0001f800017c7983 */ /* 0x000ea20000300a00 */
[----:B------:R-:W-:-:S03]  /*10da0*/  IMAD.WIDE R16, R3, 0x4, R116 ;  /* 0x0000000403107825 */ /* 0x000fc600078e0274 */
[----:B------:R3:W-:Y:S01]  /*10db0*/  LDGSTS.E [R64+0xca00], desc[UR8][R20.64], !P4 ;  /* 0x0ca0000014407fae */ /* 0x0007e2000e121848 */
[----:B------:R-:W-:-:S03]  /*10dc0*/  IMAD.WIDE R8, R3, 0x4, R108 ;  /* 0x0000000403087825 */ /* 0x000fc600078e026c */
[----:B------:R-:W-:Y:S04]  /*10dd0*/  STL.64 [R1+0x158], R16 ;  /* 0x0001581001007387 */ /* 0x000fe80000100a00 */
[----:B------:R1:W-:Y:S04]  /*10de0*/  STL.64 [R1+0x160], R8 ;  /* 0x0001600801007387 */ /* 0x0003e80000100a00 */
[----:B------:R-:W2:Y:S04]  /*10df0*/  LDL.LU.64 R116, [R1+0x1f0] ;  /* 0x0001f00001747983 */ /* 0x000ea80000300a00 */
[----:B------:R-:W2:Y:S04]  /*10e00*/  LDL.LU.64 R108, [R1+0x1e8] ;  /* 0x0001e800016c7983 */ /* 0x000ea80000300a00 */
[----:B------:R4:W-:Y:S04]  /*10e10*/  LDGSTS.E [R64+0xca80], desc[UR8][R18.64], !P4 ;  /* 0x0ca8000012407fae */ /* 0x0009e8000e121848 */
[----:B------:R-:W-:Y:S04]  /*10e20*/  LDGSTS.E [R64+0xce00], desc[UR8][R16.64], !P5 ;  /* 0x0ce0000010407fae */ /* 0x000fe8000e921848 */
[----:B------:R1:W-:Y:S01]  /*10e30*/  LDGSTS.E [R64+0xce80], desc[UR8][R8.64], !P5 ;  /* 0x0ce8000008407fae */ /* 0x0003e2000e921848 */
[----:B---3--:R-:W-:-:S04]  /*10e40*/  IMAD.WIDE R20, R3, 0x4, R94 ;  /* 0x0000000403147825 */ /* 0x008fc800078e025e */
[C---:B----4-:R-:W-:Y:S01]  /*10e50*/  IMAD.WIDE R18, R3.reuse, 0x4, R98 ;  /* 0x0000000403127825 */ /* 0x050fe200078e0262 */
[----:B------:R2:W-:Y:S01]  /*10e60*/  STL.64 [R1+0x220], R20 ;  /* 0x0002201401007387 */ /* 0x0005e20000100a00 */
[----:B------:R-:W-:Y:S02]  /*10e70*/  ISETP.GE.U32.AND P5, PT, R0, 0x7ffffea6, PT ;  /* 0x7ffffea60000780c */ /* 0x000fe40003fa6070 */
[----:B------:R-:W-:Y:S01]  /*10e80*/  IADD3 R0, R14, -0xe3, RZ ;  /* 0xffffff1d0e007810 */ /* 0x000fe20007ffe0ff */
[----:B------:R3:W-:Y:S01]  /*10e90*/  STL.64 [R1+0x218], R18 ;  /* 0x0002181201007387 */ /* 0x0007e20000100a00 */
[----:B------:R-:W-:Y:S01]  /*10ea0*/  ISETP.GE.U32.AND P4, PT, R4, 0x7ffffeaa, PT ;  /* 0x7ffffeaa0400780c */ /* 0x000fe20003f86070 */
[----:B-1----:R-:W1:Y:S02]  /*10eb0*/  LDC R9, c[0x0][0x230] ;  /* 0x00008c00ff097b82 */ /* 0x002e640000000800 */
[----:B------:R-:W4:Y:S01]  /*10ec0*/  LDL.LU.64 R94, [R1+0x1e0] ;  /* 0x0001e000015e7983 */ /* 0x000f220000300a00 */
[----:B------:R-:W-:-:S03]  /*10ed0*/  IMAD.WIDE R16, R3, 0x4, R90 ;  /* 0x0000000403107825 */ /* 0x000fc600078e025a */
[----:B------:R-:W4:Y:S02]  /*10ee0*/  LDL.LU.64 R98, [R1+0x1d8] ;  /* 0x0001d80001627983 */ /* 0x000f240000300a00 */
[----:B------:R-:W1:Y:S01]  /*10ef0*/  LDC R8, c[0x0][0x230] ;  /* 0x00008c00ff087b82 */ /* 0x000e620000000800 */
[----:B------:R-:W-:Y:S01]  /*10f00*/  IMAD.WIDE R14, R3, 0x4, R92 ;  /* 0x00000004030e7825 */ /* 0x000fe200078e025c */
[----:B------:R3:W-:Y:S04]  /*10f10*/  STL.64 [R1+0x210], R16 ;  /* 0x0002101001007387 */ /* 0x0007e80000100a00 */
[----:B------:R3:W-:Y:S04]  /*10f20*/  STL.64 [R1+0x208], R14 ;  /* 0x0002080e01007387 */ /* 0x0007e80000100a00 */
[----:B------:R-:W4:Y:S04]  /*10f30*/  LDL.LU.64 R90, [R1+0x1d0] ;  /* 0x0001d000015a7983 */ /* 0x000f280000300a00 */
[----:B------:R-:W4:Y:S04]  /*10f40*/  LDL.LU.64 R92, [R1+0x1c8] ;  /* 0x0001c800015c7983 */ /* 0x000f280000300a00 */
[----:B------:R2:W-:Y:S04]  /*10f50*/  LDGSTS.E [R64+0xd200], desc[UR8][R20.64], !P0 ;  /* 0x0d20000014407fae */ /* 0x0005e8000c121848 */
[----:B------:R3:W-:Y:S04]  /*10f60*/  LDGSTS.E [R64+0xd280], desc[UR8][R18.64], !P0 ;  /* 0x0d28000012407fae */ /* 0x0007e8000c121848 */
[----:B------:R1:W-:Y:S04]  /*10f70*/  LDGSTS.E [R64+0xd600], desc[UR8][R16.64], !P4 ;  /* 0x0d60000010407fae */ /* 0x0003e8000e121848 */
[----:B------:R1:W-:Y:S01]  /*10f80*/  LDGSTS.E [R64+0xd680], desc[UR8][R14.64], !P4 ;  /* 0x0d6800000e407fae */ /* 0x0003e2000e121848 */
[----:B------:R-:W-:-:S02]  /*10f90*/  VIADD R4, R5, 0xffffff21 ;  /* 0xffffff2105047836 */ /* 0x000fc40000000000 */
[----:B--2---:R-:W-:-:S04]  /*10fa0*/  IMAD.WIDE R20, R3, 0x4, R96 ;  /* 0x0000000403147825 */ /* 0x004fc800078e0260 */
[C---:B---3--:R-:W-:Y:S01]  /*10fb0*/  IMAD.WIDE R18, R3.reuse, 0x4, R124 ;  /* 0x0000000403127825 */ /* 0x048fe200078e027c */
[----:B------:R4:W-:Y:S03]  /*10fc0*/  STL.64 [R1+0x200], R20 ;  /* 0x0002001401007387 */ /* 0x0009e60000100a00 */
[C---:B-1----:R-:W-:Y:S01]  /*10fd0*/  IMAD.WIDE R16, R3.reuse, 0x4, R116 ;  /* 0x0000000403107825 */ /* 0x042fe200078e0274 */
[----:B------:R1:W-:Y:S03]  /*10fe0*/  STL.64 [R1+0x1f8], R18 ;  /* 0x0001f81201007387 */ /* 0x0003e60000100a00 */
[----:B------:R-:W-:Y:S01]  /*10ff0*/  IMAD.WIDE R14, R3, 0x4, R108 ;  /* 0x00000004030e7825 */ /* 0x000fe200078e026c */
[----:B------:R-:W2:Y:S01]  /*11000*/  LDL.LU.64 R96, [R1+0x1c0] ;  /* 0x0001c00001607983 */ /* 0x000ea20000300a00 */
[----:B------:R-:W-:Y:S01]  /*11010*/  ISETP.GE.U32.AND P4, PT, R0, 0x7ffffe9e, PT ;  /* 0x7ffffe9e0000780c */ /* 0x000fe20003f86070 */
[----:B------:R-:W3:Y:S02]  /*11020*/  LDC R5, c[0x0][0x230] ;  /* 0x00008c00ff057b82 */ /* 0x000ee40000000800 */
[----:B------:R-:W3:Y:S04]  /*11030*/  LDL.LU.64 R124, [R1+0x1b8] ;  /* 0x0001b800017c7983 */ /* 0x000ee80000300a00 */
[----:B------:R1:W-:Y:S04]  /*11040*/  STL.64 [R1+0x238], R16 ;  /* 0x0002381001007387 */ /* 0x0003e80000100a00 */
[----:B------:R1:W-:Y:S04]  /*11050*/  STL.64 [R1+0x240], R14 ;  /* 0x0002400e01007387 */ /* 0x0003e80000100a00 */
[----:B------:R-:W3:Y:S04]  /*11060*/  LDL.LU.64 R116, [R1+0x1b0] ;  /* 0x0001b00001747983 */ /* 0x000ee80000300a00 */
[----:B------:R-:W3:Y:S01]  /*11070*/  LDL.LU.64 R108, [R1+0x1a8] ;  /* 0x0001a800016c7983 */ /* 0x000ee20000300a00 */
[----:B------:R-:W-:-:S03]  /*11080*/  ISETP.GE.U32.AND P0, PT, R4, 0x7ffffea2, PT ;  /* 0x7ffffea20400780c */ /* 0x000fc60003f06070 */
[----:B------:R4:W-:Y:S04]  /*11090*/  LDGSTS.E [R64+0xda00], desc[UR8][R20.64], !P5 ;  /* 0x0da0000014407fae */ /* 0x0009e8000e921848 */
[----:B------:R1:W-:Y:S06]  /*110a0*/  LDGSTS.E [R64+0xda80], desc[UR8][R18.64], !P5 ;  /* 0x0da8000012407fae */ /* 0x0003ec000e921848 */
[----:B------:R1:W-:Y:S01]  /*110b0*/  LDGSTS.E [R64+0xde00], desc[UR8][R16.64], !P0 ;  /* 0x0de0000010407fae */ /* 0x0003e2000c121848 */
[----:B----4-:R-:W-:-:S03]  /*110c0*/  IMAD.WIDE R20, R3, 0x4, R94 ;  /* 0x0000000403147825 */ /* 0x010fc600078e025e */
[----:B------:R4:W-:Y:S01]  /*110d0*/  LDGSTS.E [R64+0xde80], desc[UR8][R14.64], !P0 ;  /* 0x0de800000e407fae */ /* 0x0009e2000c121848 */
[----:B-1----:R-:W-:-:S03]  /*110e0*/  IMAD.WIDE R18, R3, 0x4, R98 ;  /* 0x0000000403127825 */ /* 0x002fc600078e0262 */
[----:B------:R-:W-:Y:S04]  /*110f0*/  STL.64 [R1+0x1e0], R20 ;  /* 0x0001e01401007387 */ /* 0x000fe80000100a00 */
[----:B------:R2:W-:Y:S01]  /*11100*/  STL.64 [R1+0x248], R18 ;  /* 0x0002481201007387 */ /* 0x0005e20000100a00 */
[----:B------:R-:W-:-:S03]  /*11110*/  IMAD.WIDE R16, R3, 0x4, R90 ;  /* 0x0000000403107825 */ /* 0x000fc600078e025a */
[----:B------:R-:W3:Y:S01]  /*11120*/  LDL.LU.64 R94, [R1+0x1a0] ;  /* 0x0001a000015e7983 */ /* 0x000ee20000300a00 */
[----:B----4-:R-:W-:-:S03]  /*11130*/  IMAD.WIDE R14, R3, 0x4, R92 ;  /* 0x00000004030e7825 */ /* 0x010fc600078e025c */
[----:B------:R-:W4:Y:S04]  /*11140*/  LDL.LU.64 R98, [R1+0x198] ;  /* 0x0001980001627983 */ /* 0x000f280000300a00 */
[----:B------:R3:W-:Y:S04]  /*11150*/  STL.64 [R1+0x250], R16 ;  /* 0x0002501001007387 */ /* 0x0007e80000100a00 */
[----:B------:R1:W-:Y:S04]  /*11160*/  STL.64 [R1+0x258], R14 ;  /* 0x0002580e01007387 */ /* 0x0003e80000100a00 */
[----:B------:R-:W4:Y:S04]  /*11170*/  LDL.LU.64 R90, [R1+0x190] ;  /* 0x00019000015a7983 */ /* 0x000f280000300a00 */
[----:B------:R-:W4:Y:S01]  /*11180*/  LDL.LU.64 R92, [R1+0x188] ;  /* 0x00018800015c7983 */ /* 0x000f220000300a00 */
[----:B------:R-:W-:-:S02]  /*11190*/  VIADD R4, R10, 0xffffff19 ;  /* 0xffffff190a047836 */ /* 0x000fc40000000000 */
[----:B------:R-:W-:Y:S01]  /*111a0*/  VIADD R0, R13, 0xffffff15 ;  /* 0xffffff150d007836 */ /* 0x000fe20000000000 */
[----:B------:R-:W-:Y:S01]  /*111b0*/  LDGSTS.E [R64+0xe200], desc[UR8][R20.64], !P4 ;  /* 0x0e20000014407fae */ /* 0x000fe2000e121848 */
[----:B------:R-:W4:Y:S01]  /*111c0*/  LDC R13, c[0x0][0x230] ;  /* 0x00008c00ff0d7b82 */ /* 0x000f220000000800 */
[----:B------:R-:W-:Y:S02]  /*111d0*/  ISETP.GE.U32.AND P5, PT, R4, 0x7ffffe9a, PT ;  /* 0x7ffffe9a0400780c */ /* 0x000fe40003fa6070 */
[----:B------:R-:W-:Y:S01]  /*111e0*/  ISETP.GE.U32.AND P0, PT, R0, 0x7ffffe96, PT ;  /* 0x7ffffe960000780c */ /* 0x000fe20003f06070 */
[----:B------:R-:W-:Y:S01]  /*111f0*/  VIADD R0, R12, 0xffffff0d ;  /* 0xffffff0d0c007836 */ /* 0x000fe20000000000 */
[----:B------:R2:W-:Y:S01]  /*11200*/  LDGSTS.E [R64+0xe280], desc[UR8][R18.64], !P4 ;  /* 0x0e28000012407fae */ /* 0x0005e2000e121848 */
[----:B------:R-:W-:Y:S02]  /*11210*/  IADD3 R4, R9, -0xef, RZ ;  /* 0xffffff1109047810 */ /* 0x000fe40007ffe0ff */
[----:B------:R-:W4:Y:S06]  /*11220*/  LDC R9, c[0x0][0x230] ;  /* 0x00008c00ff097b82 */ /* 0x000f2c0000000800 */
[----:B------:R3:W-:Y:S02]  /*11230*/  LDGSTS.E [R64+0xe600], desc[UR8][R16.64], !P5 ;  /* 0x0e60000010407fae */ /* 0x0007e4000e921848 */
[----:B------:R-:W4:Y:S02]  /*11240*/  LDC R12, c[0x0][0x230] ;  /* 0x00008c00ff0c7b82 */ /* 0x000f240000000800 */
[----:B------:R1:W-:Y:S01]  /*11250*/  LDGSTS.E [R64+0xe680], desc[UR8][R14.64], !P5 ;  /* 0x0e6800000e407fae */ /* 0x0003e2000e921848 */
[----:B------:R-:W-:-:S02]  /*11260*/  ISETP.GE.U32.AND P5, PT, R0, 0x7ffffe8e, PT ;  /* 0x7ffffe8e0000780c */ /* 0x000fc40003fa6070 */
[----:B------:R-:W-:Y:S02]  /*11270*/  IADD3 R0, R11, -0xfb, RZ ;  /* 0xffffff050b007810 */ /* 0x000fe40007ffe0ff */
[----:B------:R-:W-:Y:S01]  /*11280*/  ISETP.GE.U32.AND P4, PT, R4, 0x7ffffe92, PT ;  /* 0x7ffffe920400780c */ /* 0x000fe20003f86070 */
[----:B--2---:R-:W-:-:S04]  /*11290*/  IMAD.WIDE R18, R3, 0x4, R96 ;  /* 0x0000000403127825 */ /* 0x004fc800078e0260 */
[C---:B---3--:R-:W-:Y:S01]  /*112a0*/  IMAD.WIDE R16, R3.reuse, 0x4, R124 ;  /* 0x0000000403107825 */ /* 0x048fe200078e027c */
[----:B------:R4:W-:Y:S04]  /*112b0*/  STL.64 [R1+0x260], R18 ;  /* 0x0002601201007387 */ /* 0x0009e80000100a00 */
[----:B------:R2:W-:Y:S04]  /*112c0*/  STL.64 [R1+0x278], R16 ;  /* 0x0002781001007387 */ /* 0x0005e80000100a00 */
[----:B------:R-:W3:Y:S01]  /*112d0*/  LDL.LU.64 R96, [R1+0x180] ;  /* 0x0001800001607983 */ /* 0x000ee20000300a00 */
[----:B-1----:R-:W-:-:S03]  /*112e0*/  IMAD.WIDE R14, R3, 0x4, R116 ;  /* 0x00000004030e7825 */ /* 0x002fc600078e0274 */
[----:B------:R-:W3:Y:S01]  /*112f0*/  LDL.LU.64 R124, [R1+0x178] ;  /* 0x00017800017c7983 */ /* 0x000ee20000300a00 */
[----:B------:R-:W-:-:S03]  /*11300*/  IMAD.WIDE R10, R3, 0x4, R108 ;  /* 0x00000004030a7825 */ /* 0x000fc600078e026c */
[----:B------:R1:W-:Y:S04]  /*11310*/  STL.64 [R1+0x298], R14 ;  /* 0x0002980e01007387 */ /* 0x0003e80000100a00 */
[----:B------:R1:W-:Y:S04]  /*11320*/  STL.64 [R1+0x2a0], R10 ;  /* 0x0002a00a01007387 */ /* 0x0003e80000100a00 */
[----:B------:R-:W3:Y:S04]  /*11330*/  LDL.LU.64 R116, [R1+0x170] ;  /* 0x0001700001747983 */ /* 0x000ee80000300a00 */
[----:B------:R-:W3:Y:S04]  /*11340*/  LDL.LU.64 R108, [R1+0x168] ;  /* 0x00016800016c7983 */ /* 0x000ee80000300a00 */
[----:B------:R4:W-:Y:S04]  /*11350*/  LDGSTS.E [R64+0xea00], desc[UR8][R18.64], !P0 ;  /* 0x0ea0000012407fae */ /* 0x0009e8000c121848 */
[----:B------:R2:W-:Y:S04]  /*11360*/  LDGSTS.E [R64+0xea80], desc[UR8][R16.64], !P0 ;  /* 0x0ea8000010407fae */ /* 0x0005e8000c121848 */
[----:B------:R1:W-:Y:S01]  /*11370*/  LDGSTS.E [R64+0xee00], desc[UR8][R14.64], !P4 ;  /* 0x0ee000000e407fae */ /* 0x0003e2000e121848 */
[----:B------:R-:W-:-:S03]  /*11380*/  IMAD.WIDE R20, R3, 0x4, R94 ;  /* 0x0000000403147825 */ /* 0x000fc600078e025e */
[----:B------:R1:W-:Y:S01]  /*11390*/  LDGSTS.E [R64+0xee80], desc[UR8][R10.64], !P4 ;  /* 0x0ee800000a407fae */ /* 0x0003e2000e121848 */
[----:B----4-:R-:W-:-:S03]  /*113a0*/  IMAD.WIDE R18, R3, 0x4, R98 ;  /* 0x0000000403127825 */ /* 0x010fc600078e0262 */
[----:B------:R3:W-:Y:S04]  /*113b0*/  STL.64 [R1+0x6e8], R20 ;  /* 0x0006e81401007387 */ /* 0x0007e80000100a00 */
[----:B------:R4:W-:Y:S04]  /*113c0*/  STL.64 [R1+0x6f0], R18 ;  /* 0x0006f01201007387 */ /* 0x0009e80000100a00 */
[----:B------:R-:W4:Y:S01]  /*113d0*/  LDL.LU.64 R94, [R1+0x2b0] ;  /* 0x0002b000015e7983 */ /* 0x000f220000300a00 */
[----:B------:R-:W-:Y:S02]  /*113e0*/  VIADD R4, R8, 0xffffff09 ;  /* 0xffffff0908047836 */ /* 0x000fe40000000000 */
[C---:B--2---:R-:W-:Y:S01]  /*113f0*/  IMAD.WIDE R16, R3.reuse, 0x4, R90 ;  /* 0x0000000403107825 */ /* 0x044fe200078e025a */
[----:B------:R-:W2:Y:S01]  /*11400*/  LDL.LU.64 R98, [R1+0x2b8] ;  /* 0x0002b80001627983 */ /* 0x000ea20000300a00 */
[----:B------:R-:W2:Y:S02]  /*11410*/  LDC R8, c[0x0][0x230] ;  /* 0x00008c00ff087b82 */ /* 0x000ea40000000800 */
[C---:B-1----:R-:W-:Y:S01]  /*11420*/  IMAD.WIDE R14, R3.reuse, 0x4, R92 ;  /* 0x00000004030e7825 */ /* 0x042fe200078e025c */
[----:B------:R1:W-:Y:S04]  /*11430*/  STL.64 [R1+0x718], R16 ;  /* 0x0007181001007387 */ /* 0x0003e80000100a00 */
[----:B------:R1:W-:Y:S01]  /*11440*/  STL.64 [R1+0x720], R14 ;  /* 0x0007200e01007387 */ /* 0x0003e20000100a00 */
[----:B------:R-:W2:Y:S03]  /*11450*/  LDC R10, c[0x0][0x230] ;  /* 0x00008c00ff0a7b82 */ /* 0x000ea60000000800 */
[----:B------:R-:W2:Y:S04]  /*11460*/  LDL.LU.64 R90, [R1+0x2c0] ;  /* 0x0002c000015a7983 */ /* 0x000ea80000300a00 */
[----:B------:R-:W2:Y:S01]  /*11470*/  LDL.LU.64 R92, [R1+0x2c8] ;  /* 0x0002c800015c7983 */ /* 0x000ea20000300a00 */
[----:B------:R-:W-:Y:S01]  /*11480*/  ISETP.GE.U32.AND P0, PT, R4, 0x7ffffe8a, PT ;  /* 0x7ffffe8a0400780c */ /* 0x000fe20003f06070 */
[----:B------:R-:W2:Y:S02]  /*11490*/  LDC R11, c[0x0][0x230] ;  /* 0x00008c00ff0b7b82 */ /* 0x000ea40000000800 */
[----:B------:R3:W-:Y:S04]  /*114a0*/  LDGSTS.E [R64+0xf200], desc[UR8][R20.64], !P5 ;  /* 0x0f20000014407fae */ /* 0x0007e8000e921848 */
[----:B------:R4:W-:Y:S06]  /*114b0*/  LDGSTS.E [R64+0xf280], desc[UR8][R18.64], !P5 ;  /* 0x0f28000012407fae */ /* 0x0009ec000e921848 */
[----:B------:R1:W-:Y:S04]  /*114c0*/  LDGSTS.E [R64+0xf600], desc[UR8][R16.64], !P0 ;  /* 0x0f60000010407fae */ /* 0x0003e8000c121848 */
[----:B------:R1:W-:Y:S01]  /*114d0*/  LDGSTS.E [R64+0xf680], desc[UR8][R14.64], !P0 ;  /* 0x0f6800000e407fae */ /* 0x0003e2000c121848 */
[----:B---3--:R-:W-:-:S04]  /*114e0*/  IMAD.WIDE R20, R3, 0x4, R96 ;  /* 0x0000000403147825 */ /* 0x008fc800078e0260 */
[C---:B----4-:R-:W-:Y:S01]  /*114f0*/  IMAD.WIDE R18, R3.reuse, 0x4, R124 ;  /* 0x0000000403127825 */ /* 0x050fe200078e027c */
[----:B------:R3:W-:Y:S04]  /*11500*/  STL.64 [R1+0x748], R20 ;  /* 0x0007481401007387 */ /* 0x0007e80000100a00 */
[----:B------:R4:W-:Y:S04]  /*11510*/  STL.64 [R1+0x750], R18 ;  /* 0x0007501201007387 */ /* 0x0009e80000100a00 */
[----:B------:R-:W3:Y:S01]  /*11520*/  LDL.LU.64 R96, [R1+0x2e0] ;  /* 0x0002e00001607983 */ /* 0x000ee20000300a00 */
[----:B-1----:R-:W-:-:S03]  /*11530*/  IMAD.WIDE R16, R3, 0x4, R116 ;  /* 0x0000000403107825 */ /* 0x002fc600078e0274 */
[----:B------:R-:W4:Y:S01]  /*11540*/  LDL.LU.64 R124, [R1+0x2f8] ;  /* 0x0002f800017c7983 */ /* 0x000f220000300a00 */
[----:B------:R-:W-:-:S03]  /*11550*/  IMAD.WIDE R14, R3, 0x4, R108 ;  /* 0x00000004030e7825 */ /* 0x000fc600078e026c */
[----:B------:R1:W-:Y:S04]  /*11560*/  STL.64 [R1+0x778], R16 ;  /* 0x0007781001007387 */ /* 0x0003e80000100a00 */
[----:B------:R1:W-:Y:S04]  /*11570*/  STL.64 [R1+0x780], R14 ;  /* 0x0007800e01007387 */ /* 0x0003e80000100a00 */
[----:B------:R-:W4:Y:S04]  /*11580*/  LDL.LU.64 R116, [R1+0x300] ;  /* 0x0003000001747983 */ /* 0x000f280000300a00 */
[----:B------:R-:W4:Y:S01]  /*11590*/  LDL.LU.64 R108, [R1+0x308] ;  /* 0x00030800016c7983 */ /* 0x000f220000300a00 */
[----:B------:R-:W-:-:S03]  /*115a0*/  IMAD.WIDE R170, R3, 0x4, R94 ;  /* 0x0000000403aa7825 */ /* 0x000fc600078e025e */
[----:B------:R-:W4:Y:S01]  /*115b0*/  LDL.LU.64 R94, [R1+0x310] ;  /* 0x00031000015e7983 */ /* 0x000f220000300a00 */
[----:B--2---:R-:W-:-:S03]  /*115c0*/  IMAD.WIDE R168, R3, 0x4, R98 ;  /* 0x0000000403a87825 */ /* 0x004fc600078e0262 */
[----:B------:R-:W2:Y:S01]  /*115d0*/  LDL.LU.64 R98, [R1+0x318] ;  /* 0x0003180001627983 */ /* 0x000ea20000300a00 */
[----:B------:R-:W-:-:S03]  /*115e0*/  IMAD.WIDE R62, R3, 0x4, R90 ;  /* 0x00000004033e7825 */ /* 0x000fc600078e025a */
[----:B------:R-:W2:Y:S01]  /*115f0*/  LDL.LU.64 R90, [R1+0x320] ;  /* 0x00032000015a7983 */ /* 0x000ea20000300a00 */
[----:B------:R-:W-:-:S03]  /*11600*/  IMAD.WIDE R60, R3, 0x4, R92 ;  /* 0x00000004033c7825 */ /* 0x000fc600078e025c */
[----:B------:R-:W2:Y:S01]  /*11610*/  LDL.LU.64 R92, [R1+0x328] ;  /* 0x00032800015c7983 */ /* 0x000ea20000300a00 */
[----:B---3--:R-:W-:-:S03]  /*11620*/  IMAD.WIDE R58, R3, 0x4, R96 ;  /* 0x00000004033a7825 */ /* 0x008fc600078e0260 */
[----:B------:R-:W3:Y:S01]  /*11630*/  LDL.LU.64 R96, [R1+0x330] ;  /* 0x0003300001607983 */ /* 0x000ee20000300a00 */
        /* <DEDUP_REMOVED lines=25> */
[----:B------:R-:W1:Y:S01]  /*117d0*/  LDL.LU.64 R98, [R1+0x398] ;  /* 0x0003980001627983 */ /* 0x000e620000300a00 */
[----:B------:R-:W-:-:S03]  /*117e0*/  IMAD.WIDE R30, R3, 0x4, R90 ;  /* 0x00000004031e7825 */ /* 0x000fc600078e025a */
[----:B------:R-:W2:Y:S01]  /*117f0*/  LDL.LU.64 R90, [R1+0x3a0] ;  /* 0x0003a000015a7983 */ /* 0x000ea20000300a00 */
[----:B------:R-:W-:-:S03]  /*11800*/  IMAD.WIDE R28, R3, 0x4, R92 ;  /* 0x00000004031c7825 */ /* 0x000fc600078e025c */
[----:B------:R-:W2:Y:S01]  /*11810*/  LDL.LU.64 R92, [R1+0x3a8] ;  /* 0x0003a800015c7983 */ /* 0x000ea20000300a00 */
[----:B------:R-:W-:Y:S01]  /*11820*/  ISETP.GE.U32.AND P4, PT, R0, 0x7ffffe86, PT ;  /* 0x7ffffe860000780c */ /* 0x000fe20003f86070 */
[----:B------:R-:W-:Y:S02]  /*11830*/  VIADD R4, R5, 0xffffff01 ;  /* 0xffffff0105047836 */ /* 0x000fe40000000000 */
[----:B------:R-:W-:Y:S01]  /*11840*/  VIADD R0, R13, 0xffffff7c ;  /* 0xffffff7c0d007836 */ /* 0x000fe20000000000 */
[----:B------:R-:W3:Y:S02]  /*11850*/  LDC R5, c[0x0][0x230] ;  /* 0x00008c00ff057b82 */ /* 0x000ee40000000800 */
[----:B------:R-:W-:Y:S02]  /*11860*/  ISETP.GE.U32.AND P5, PT, R4, 0x7ffffe82, PT ;  /* 0x7ffffe820400780c */ /* 0x000fe40003fa6070 */
[----:B------:R-:W-:Y:S02]  /*11870*/  IADD3 R4, R9, -0x88, RZ ;  /* 0xffffff7809047810 */ /* 0x000fe40007ffe0ff */
[----:B------:R-:W-:-:S02]  /*11880*/  ISETP.GE.U32.AND P0, PT, R0, 0x7ffffefd, PT ;  /* 0x7ffffefd0000780c */ /* 0x000fc40003f06070 */
[----:B------:R-:W3:Y:S01]  /*11890*/  LDC R13, c[0x0][0x230] ;  /* 0x00008c00ff0d7b82 */ /* 0x000ee20000000800 */
[----:B------:R4:W-:Y:S04]  /*118a0*/  LDGSTS.E [R64+0xfa00], desc[UR8][R20.64], !P4 ;  /* 0x0fa0000014407fae */ /* 0x0009e8000e121848 */
[----:B------:R4:W-:Y:S01]  /*118b0*/  LDGSTS.E [R64+0xfa80], desc[UR8][R18.64], !P4 ;  /* 0x0fa8000012407fae */ /* 0x0009e2000e121848 */
[----:B------:R-:W-:Y:S02]  /*118c0*/  ISETP.GE.U32.AND P4, PT, R4, 0x7ffffef9, PT ;  /* 0x7ffffef90400780c */ /* 0x000fe40003f86070 */
[----:B------:R-:W3:Y:S01]  /*118d0*/  LDC R9, c[0x0][0x230] ;  /* 0x00008c00ff097b82 */ /* 0x000ee20000000800 */
[----:B------:R-:W-:Y:S01]  /*118e0*/  VIADD R0, R12, 0xffffff74 ;  /* 0xffffff740c007836 */ /* 0x000fe20000000000 */
[----:B------:R1:W-:Y:S01]  /*118f0*/  LDGSTS.E [R64+0xfe00], desc[UR8][R16.64], !P5 ;  /* 0x0fe0000010407fae */ /* 0x0003e2000e921848 */
[----:B------:R-:W-:-:S03]  /*11900*/  VIADD R4, R8, 0xffffff70 ;  /* 0xffffff7008047836 */ /* 0x000fc60000000000 */
[----:B------:R2:W-:Y:S01]  /*11910*/  LDGSTS.E [R64+0xfe80], desc[UR8][R14.64], !P5 ;  /* 0x0fe800000e407fae */ /* 0x0005e2000e921848 */
[----:B------:R-:W-:Y:S01]  /*11920*/  ISETP.GE.U32.AND P5, PT, R0, 0x7ffffef5, PT ;  /* 0x7ffffef50000780c */ /* 0x000fe20003fa6070 */
[----:B------:R-:W1:Y:S01]  /*11930*/  LDC R12, c[0x0][0x230] ;  /* 0x00008c00ff0c7b82 */ /* 0x000e620000000800 */
[----:B------:R-:W-:Y:S01]  /*11940*/  IADD3 R0, R10, -0x94, RZ ;  /* 0xffffff6c0a007810 */ /* 0x000fe20007ffe0ff */
[----:B------:R-:W-:Y:S04]  /*11950*/  LDGSTS.E [R65+0x8300], desc[UR8][R170.64], !P0 ;  /* 0x08300000aa417fae */ /* 0x000fe8000c121848 */
[----:B------:R-:W-:Y:S01]  /*11960*/  LDGSTS.E [R65+0x8380], desc[UR8][R168.64], !P0 ;  /* 0x08380000a8417fae */ /* 0x000fe2000c121848 */
[----:B------:R-:W-:Y:S01]  /*11970*/  ISETP.GE.U32.AND P0, PT, R4, 0x7ffffef1, PT ;  /* 0x7ffffef10400780c */ /* 0x000fe20003f06070 */
[----:B------:R-:W4:Y:S02]  /*11980*/  LDC R10, c[0x0][0x230] ;  /* 0x00008c00ff0a7b82 */ /* 0x000f240000000800 */
[----:B------:R-:W-:Y:S04]  /*11990*/  LDGSTS.E [R65+0x8700], desc[UR8][R62.64], !P4 ;  /* 0x087000003e417fae */ /* 0x000fe8000e121848 */
[----:B------:R-:W-:Y:S01]  /*119a0*/  LDGSTS.E [R65+0x8780], desc[UR8][R60.64], !P4 ;  /* 0x087800003c417fae */ /* 0x000fe2000e121848 */
[----:B------:R-:W-:Y:S01]  /*119b0*/  ISETP.GE.U32.AND P4, PT, R0, 0x7ffffeed, PT ;  /* 0x7ffffeed0000780c */ /* 0x000fe20003f86070 */
[----:B---3--:R-:W-:Y:S01]  /*119c0*/  VIADD R4, R5, 0xffffff68 ;  /* 0xffffff6805047836 */ /* 0x008fe20000000000 */
[----:B------:R-:W3:Y:S01]  /*119d0*/  LDC R8, c[0x0][0x230] ;  /* 0x00008c00ff087b82 */ /* 0x000ee20000000800 */
[----:B------:R-:W-:Y:S01]  /*119e0*/  VIADD R0, R13, 0xffffff64 ;  /* 0xffffff640d007836 */ /* 0x000fe20000000000 */
[----:B------:R-:W-:Y:S04]  /*119f0*/  LDGSTS.E [R65+0x8b00], desc[UR8][R58.64], !P5 ;  /* 0x08b000003a417fae */ /* 0x000fe8000e921848 */
[----:B------:R-:W-:Y:S01]  /*11a00*/  LDGSTS.E [R65+0x8b80], desc[UR8][R56.64], !P5 ;  /* 0x08b8000038417fae */ /* 0x000fe2000e921848 */
[----:B------:R-:W-:Y:S01]  /*11a10*/  ISETP.GE.U32.AND P5, PT, R4, 0x7ffffee9, PT ;  /* 0x7ffffee90400780c */ /* 0x000fe20003fa6070 */
[----:B------:R-:W3:Y:S01]  /*11a20*/  LDC R5, c[0x0][0x230] ;  /* 0x00008c00ff057b82 */ /* 0x000ee20000000800 */
[----:B------:R-:W-:Y:S01]  /*11a30*/  IADD3 R4, R9, -0xa0, RZ ;  /* 0xffffff6009047810 */ /* 0x000fe20007ffe0ff */
[----:B------:R-:W-:Y:S04]  /*11a40*/  LDGSTS.E [R65+0x8f00], desc[UR8][R54.64], !P0 ;  /* 0x08f0000036417fae */ /* 0x000fe8000c121848 */
[----:B------:R-:W-:Y:S01]  /*11a50*/  LDGSTS.E [R65+0x8f80], desc[UR8][R52.64], !P0 ;  /* 0x08f8000034417fae */ /* 0x000fe2000c121848 */
[----:B------:R-:W-:Y:S01]  /*11a60*/  ISETP.GE.U32.AND P0, PT, R0, 0x7ffffee5, PT ;  /* 0x7ffffee50000780c */ /* 0x000fe20003f06070 */
[----:B------:R-:W3:Y:S02]  /*11a70*/  LDC R9, c[0x0][0x230] ;  /* 0x00008c00ff097b82 */ /* 0x000ee40000000800 */
[----:B------:R-:W-:Y:S04]  /*11a80*/  LDGSTS.E [R65+0x9300], desc[UR8][R50.64], !P4 ;  /* 0x0930000032417fae */ /* 0x000fe8000e121848 */
[----:B------:R-:W-:Y:S01]  /*11a90*/  LDGSTS.E [R65+0x9380], desc[UR8][R48.64], !P4 ;  /* 0x0938000030417fae */ /* 0x000fe2000e121848 */
[----:B------:R-:W-:Y:S01]  /*11aa0*/  ISETP.GE.U32.AND P4, PT, R4, 0x7ffffee1, PT ;  /* 0x7ffffee10400780c */ /* 0x000fe20003f86070 */
[----:B------:R-:W-:-:S02]  /*11ab0*/  VIADD R0, R11, 0xffffff5c ;  /* 0xffffff5c0b007836 */ /* 0x000fc40000000000 */
[----:B------:R-:W-:Y:S01]  /*11ac0*/  LDGSTS.E [R65+0x9700], desc[UR8][R46.64], !P5 ;  /* 0x097000002e417fae */ /* 0x000fe2000e921848 */
[----:B------:R-:W-:-:S03]  /*11ad0*/  IMAD.WIDE R26, R3, 0x4, R96 ;  /* 0x00000004031a7825 */ /* 0x000fc600078e0260 */
[----:B------:R-:W-:Y:S01]  /*11ae0*/  LDGSTS.E [R65+0x9780], desc[UR8][R44.64], !P5 ;  /* 0x097800002c417fae */ /* 0x000fe2000e921848 */
[----:B------:R-:W3:Y:S01]  /*11af0*/  LDC R11, c[0x0][0x230] ;  /* 0x00008c00ff0b7b82 */ /* 0x000ee20000000800 */
[C---:B----4-:R-:W-:Y:S02]  /*11b00*/  IMAD.WIDE R24, R3.reuse, 0x4, R124 ;  /* 0x0000000403187825 */ /* 0x050fe400078e027c */
[----:B------:R-:W4:Y:S04]  /*11b10*/  LDL.LU.64 R96, [R1+0x3b0] ;  /* 0x0003b00001607983 */ /* 0x000f280000300a00 */
[----:B------:R-:W4:Y:S01]  /*11b20*/  LDL.LU.64 R124, [R1+0x3b8] ;  /* 0x0003b800017c7983 */ /* 0x000f220000300a00 */
[----:B------:R-:W-:-:S04]  /*11b30*/  IMAD.WIDE R22, R3, 0x4, R116 ;  /* 0x0000000403167825 */ /* 0x000fc800078e0274 */
[C---:B------:R-:W-:Y:S01]  /*11b40*/  IMAD.WIDE R20, R3.reuse, 0x4, R108 ;  /* 0x0000000403147825 */ /* 0x040fe200078e026c */
[----:B------:R-:W4:Y:S04]  /*11b50*/  LDL.LU.64 R116, [R1+0x3c8] ;  /* 0x0003c80001747983 */ /* 0x000f280000300a00 */
[----:B------:R-:W4:Y:S01]  /*11b60*/  LDL.LU.64 R108, [R1+0x3d0] ;  /* 0x0003d000016c7983 */ /* 0x000f220000300a00 */
[----:B------:R-:W-:Y:S02]  /*11b70*/  ISETP.GE.U32.AND P5, PT, R0, 0x7ffffedd, PT ;  /* 0x7ffffedd0000780c */ /* 0x000fe40003fa6070 */
[----:B------:R-:W-:Y:S01]  /*11b80*/  IADD3 R0, R10, -0xac, RZ ;  /* 0xffffff540a007810 */ /* 0x000fe20007ffe0ff */
[----:B------:R-:W-:Y:S01]  /*11b90*/  LDGSTS.E [R65+0x9b00], desc[UR8][R42.64], !P0 ;  /* 0x09b000002a417fae */ /* 0x000fe2000c121848 */
[----:B------:R-:W-:-:S03]  /*11ba0*/  IMAD.WIDE R18, R3, 0x4, R94 ;  /* 0x0000000403127825 */ /* 0x000fc600078e025e */
[----:B------:R-:W-:Y:S01]  /*11bb0*/  LDGSTS.E [R65+0x9b80], desc[UR8][R40.64], !P0 ;  /* 0x09b8000028417fae */ /* 0x000fe2000c121848 */
[----:B------:R-:W3:Y:S01]  /*11bc0*/  LDC R10, c[0x0][0x230] ;  /* 0x00008c00ff0a7b82 */ /* 0x000ee20000000800 */
[----:B-1----:R-:W-:Y:S02]  /*11bd0*/  IMAD.WIDE R16, R3, 0x4, R98 ;  /* 0x0000000403107825 */ /* 0x002fe400078e0262 */
[----:B------:R-:W4:Y:S04]  /*11be0*/  LDL.LU.64 R94, [R1+0x3f8] ;  /* 0x0003f800015e7983 */ /* 0x000f280000300a00 */
[----:B------:R-:W4:Y:S04]  /*11bf0*/  LDL.LU.64 R98, [R1+0x400] ;  /* 0x0004000001627983 */ /* 0x000f280000300a00 */
[----:B------:R-:W-:Y:S04]  /*11c00*/  LDGSTS.E [R65+0x9f00], desc[UR8][R38.64], !P4 ;  /* 0x09f0000026417fae */ /* 0x000fe8000e121848 */
[----:B------:R-:W-:Y:S01]  /*11c10*/  LDGSTS.E [R65+0x9f80], desc[UR8][R36.64], !P4 ;  /* 0x09f8000024417fae */ /* 0x000fe2000e121848 */
[----:B------:R-:W-:Y:S01]  /*11c20*/  ISETP.GE.U32.AND P4, PT, R0, 0x7ffffed5, PT ;  /* 0x7ffffed50000780c */ /* 0x000fe20003f86070 */
[----:B------:R-:W-:-:S02]  /*11c30*/  VIADD R0, R12, 0xffffff4c ;  /* 0xffffff4c0c007836 */ /* 0x000fc40000000000 */
[C---:B--2---:R-:W-:Y:S01]  /*11c40*/  IMAD.WIDE R14, R3.reuse, 0x4, R90 ;  /* 0x00000004030e7825 */ /* 0x044fe200078e025a */
[----:B------:R-:W-:Y:S03]  /*11c50*/  LDGSTS.E [R65+0xa300], desc[UR8][R34.64], !P5 ;  /* 0x0a30000022417fae */ /* 0x000fe6000e921848 */
[----:B------:R-:W-:Y:S01]  /*11c60*/  IMAD.WIDE R12, R3, 0x4, R92 ;  /* 0x00000004030c7825 */ /* 0x000fe200078e025c */
[----:B------:R-:W2:Y:S04]  /*11c70*/  LDL.LU.64 R90, [R1+0x4a0] ;  /* 0x0004a000015a7983 */ /* 0x000ea80000300a00 */
[----:B------:R-:W2:Y:S01]  /*11c80*/  LDL.LU.64 R92, [R1+0x498] ;  /* 0x00049800015c7983 */ /* 0x000ea20000300a00 */
[----:B---3--:R-:W-:-:S02]  /*11c90*/  VIADD R4, R8, 0xffffff58 ;  /* 0xffffff5808047836 */ /* 0x008fc40000000000 */
[----:B------:R-:W1:Y:S01]  /*11ca0*/  LDC R8, c[0x0][0x230] ;  /* 0x00008c00ff087b82 */ /* 0x000e620000000800 */
[----:B------:R-:W-:Y:S02]  /*11cb0*/  LDGSTS.E [R65+0xa380], desc[UR8][R32.64], !P5 ;  /* 0x0a38000020417fae */ /* 0x000fe4000e921848 */
[----:B------:R-:W-:Y:S01]  /*11cc0*/  ISETP.GE.U32.AND P0, PT, R4, 0x7ffffed9, PT ;  /* 0x7ffffed90400780c */ /* 0x000fe20003f06070 */
[----:B------:R-:W-:-:S04]  /*11cd0*/  VIADD R4, R5, 0xffffff50 ;  /* 0xffffff5005047836 */ /* 0x000fc80000000000 */
[----:B------:R-:W3:Y:S01]  /*11ce0*/  LDC R5, c[0x0][0x230] ;  /* 0x00008c00ff057b82 */ /* 0x000ee20000000800 */
[----:B------:R-:W-:Y:S02]  /*11cf0*/  ISETP.GE.U32.AND P5, PT, R4, 0x7ffffed1, PT ;  /* 0x7ffffed10400780c */ /* 0x000fe40003fa6070 */
[----:B------:R-:W-:-:S05]  /*11d00*/  IADD3 R4, R9, -0xb8, RZ ;  /* 0xffffff4809047810 */ /* 0x000fca0007ffe0ff */
[----:B------:R-:W-:Y:S04]  /*11d10*/  LDGSTS.E [R65+0xa700], desc[UR8][R30.64], !P0 ;  /* 0x0a7000001e417fae */ /* 0x000fe8000c121848 */
[----:B------:R-:W-:Y:S01]  /*11d20*/  LDGSTS.E [R65+0xa780], desc[UR8][R28.64], !P0 ;  /* 0x0a7800001c417fae */ /* 0x000fe2000c121848 */
[----:B------:R-:W-:-:S03]  /*11d30*/  ISETP.GE.U32.AND P0, PT, R0, 0x7ffffecd, PT ;  /* 0x7ffffecd0000780c */ /* 0x000fc60003f06070 */
[----:B------:R-:W-:Y:S04]  /*11d40*/  LDGSTS.E [R65+0xab00], desc[UR8][R26.64], !P4 ;  /* 0x0ab000001a417fae */ /* 0x000fe8000e121848 */
[----:B------:R-:W-:Y:S01]  /*11d50*/  LDGSTS.E [R65+0xab80], desc[UR8][R24.64], !P4 ;  /* 0x0ab8000018417fae */ /* 0x000fe2000e121848 */
[----:B------:R-:W-:Y:S01]  /*11d60*/  ISETP.GE.U32.AND P4, PT, R4, 0x7ffffec9, PT ;  /* 0x7ffffec90400780c */ /* 0x000fe20003f86070 */
[----:B------:R-:W-:Y:S02]  /*11d70*/  VIADD R0, R11, 0xffffff44 ;  /* 0xffffff440b007836 */ /* 0x000fe40000000000 */
[----:B------:R-:W-:Y:S01]  /*11d80*/  LDGSTS.E [R65+0xaf00], desc[UR8][R22.64], !P5 ;  /* 0x0af0000016417fae */ /* 0x000fe2000e921848 */
[----:B-1----:R-:W-:-:S03]  /*11d90*/  VIADD R4, R8, 0xffffff40 ;  /* 0xffffff4008047836 */ /* 0x002fc60000000000 */
[----:B------:R-:W-:Y:S01]  /*11da0*/  LDGSTS.E [R65+0xaf80], desc[UR8][R20.64], !P5 ;  /* 0x0af8000014417fae */ /* 0x000fe2000e921848 */
[----:B------:R-:W-:Y:S02]  /*11db0*/  ISETP.GE.U32.AND P5, PT, R0, 0x7ffffec5, PT ;  /* 0x7ffffec50000780c */ /* 0x000fe40003fa6070 */
[----:B------:R-:W-:Y:S01]  /*11dc0*/  IADD3 R0, R10, -0xc4, RZ ;  /* 0xffffff3c0a007810 */ /* 0x000fe20007ffe0ff */
[----:B------:R-:W-:Y:S04]  /*11dd0*/  LDGSTS.E [R65+0xb300], desc[UR8][R18.64], !P0 ;  /* 0x0b30000012417fae */ /* 0x000fe8000c121848 */
[----:B------:R-:W-:Y:S01]  /*11de0*/  LDGSTS.E [R65+0xb380], desc[UR8][R16.64], !P0 ;  /* 0x0b38000010417fae */ /* 0x000fe2000c121848 */
[----:B------:R-:W-:-:S03]  /*11df0*/  ISETP.GE.U32.AND P0, PT, R4, 0x7ffffec1, PT ;  /* 0x7ffffec10400780c */ /* 0x000fc60003f06070 */
[----:B------:R-:W-:Y:S04]  /*11e00*/  LDGSTS.E [R65+0xb700], desc[UR8][R14.64], !P4 ;  /* 0x0b7000000e417fae */ /* 0x000fe8000e121848 */
[----:B------:R-:W-:Y:S01]  /*11e10*/  LDGSTS.E [R65+0xb780], desc[UR8][R12.64], !P4 ;  /* 0x0b7800000c417fae */ /* 0x000fe2000e121848 */
[----:B------:R-:W-:Y:S01]  /*11e20*/  ISETP.GE.U32.AND P4, PT, R0, 0x7ffffebd, PT ;  /* 0x7ffffebd0000780c */ /* 0x000fe20003f86070 */
[----:B---3--:R-:W-:Y:S02]  /*11e30*/  VIADD R0, R5, 0xffffff34 ;  /* 0xffffff3405007836 */ /* 0x008fe40000000000 */
[C---:B----4-:R-:W-:Y:S02]  /*11e40*/  IMAD.WIDE R10, R3.reuse, 0x4, R96 ;  /* 0x00000004030a7825 */ /* 0x050fe400078e0260 */
[----:B------:R-:W3:Y:S02]  /*11e50*/  LDL.LU.64 R96, [R1+0x490] ;  /* 0x0004900001607983 */ /* 0x000ee40000300a00 */
[----:B------:R-:W-:-:S02]  /*11e60*/  IMAD.WIDE R8, R3, 0x4, R124 ;  /* 0x0000000403087825 */ /* 0x000fc400078e027c */
[----:B------:R-:W4:Y:S02]  /*11e70*/  LDL.LU.64 R124, [R1+0x488] ;  /* 0x00048800017c7983 */ /* 0x000f240000300a00 */
[----:B------:R-:W-:Y:S02]  /*11e80*/  VIADD R70, R70, 0xffffff38 ;  /* 0xffffff3846467836 */ /* 0x000fe40000000000 */
[----:B------:R-:W-:Y:S04]  /*11e90*/  LDGSTS.E [R65+0xbb00], desc[UR8][R10.64], !P5 ;  /* 0x0bb000000a417fae */ /* 0x000fe8000e921848 */
[----:B------:R-:W-:Y:S01]  /*11ea0*/  LDGSTS.E [R65+0xbb80], desc[UR8][R8.64], !P5 ;  /* 0x0bb8000008417fae */ /* 0x000fe2000e921848 */
[----:B------:R-:W-:-:S03]  /*11eb0*/  IMAD.WIDE R4, R3, 0x4, R116 ;  /* 0x0000000403047825 */ /* 0x000fc600078e0274 */
[----:B------:R-:W4:Y:S01]  /*11ec0*/  LDL.LU.64 R116, [R1+0x480] ;  /* 0x0004800001747983 */ /* 0x000f220000300a00 */
[----:B------:R-:W-:-:S04]  /*11ed0*/  IMAD.WIDE R76, R3, 0x4, R108 ;  /* 0x00000004034c7825 */ /* 0x000fc800078e026c */
[C---:B------:R-:W-:Y:S01]  /*11ee0*/  IMAD.WIDE R84, R3.reuse, 0x4, R94 ;  /* 0x0000000403547825 */ /* 0x040fe200078e025e */
[----:B------:R1:W-:Y:S04]  /*11ef0*/  STL.64 [R1+0x20], R76 ;  /* 0x0000204c01007387 */ /* 0x0003e80000100a00 */
[----:B------:R-:W4:Y:S01]  /*11f00*/  LDL.LU.64 R108, [R1+0x478] ;  /* 0x00047800016c7983 */ /* 0x000f220000300a00 */
[----:B------:R-:W-:-:S03]  /*11f10*/  IMAD.WIDE R82, R3, 0x4, R98 ;  /* 0x0000000403527825 */ /* 0x000fc600078e0262 */
[----:B------:R-:W-:Y:S04]  /*11f20*/  STL.64 [R1+0x30], R84 ;  /* 0x0000305401007387 */ /* 0x000fe80000100a00 */
[----:B------:R3:W-:Y:S04]  /*11f30*/  STL.64 [R1+0x40], R82 ;  /* 0x0000405201007387 */ /* 0x0007e80000100a00 */
[----:B------:R-:W4:Y:S01]  /*11f40*/  LDL.LU.64 R94, [R1+0x470] ;  /* 0x00047000015e7983 */ /* 0x000f220000300a00 */
[----:B--2---:R-:W-:-:S03]  /*11f50*/  IMAD.WIDE R80, R3, 0x4, R90 ;  /* 0x0000000403507825 */ /* 0x004fc600078e025a */
[----:B------:R-:W2:Y:S01]  /*11f60*/  LDL.LU.64 R98, [R1+0x468] ;  /* 0x0004680001627983 */ /* 0x000ea20000300a00 */
[----:B------:R-:W-:-:S03]  /*11f70*/  IMAD.WIDE R78, R3, 0x4, R92 ;  /* 0x00000004034e7825 */ /* 0x000fc600078e025c */
[----:B------:R4:W-:Y:S04]  /*11f80*/  STL.64 [R1+0x60], R80 ;  /* 0x0000605001007387 */ /* 0x0009e80000100a00 */
[----:B------:R4:W-:Y:S04]  /*11f90*/  STL.64 [R1+0xa0], R78 ;  /* 0x0000a04e01007387 */ /* 0x0009e80000100a00 */
[----:B------:R-:W2:Y:S04]  /*11fa0*/  LDL.LU.64 R90, [R1+0x460] ;  /* 0x00046000015a7983 */ /* 0x000ea80000300a00 */
[----:B------:R-:W2:Y:S01]  /*11fb0*/  LDL.LU.64 R92, [R1+0x458] ;  /* 0x00045800015c7983 */ /* 0x000ea20000300a00 */
[----:B------:R-:W-:-:S03]  /*11fc0*/  ISETP.GE.U32.AND P5, PT, R70, 0x7ffffeb9, PT ;  /* 0x7ffffeb94600780c */ /* 0x000fc60003fa6070 */
[----:B------:R-:W-:Y:S04]  /*11fd0*/  LDGSTS.E [R65+0xbf00], desc[UR8][R4.64], !P0 ;  /* 0x0bf0000004417fae */ /* 0x000fe8000c121848 */
[----:B------:R1:W-:Y:S01]  /*11fe0*/  LDGSTS.E [R65+0xbf80], desc[UR8][R76.64], !P0 ;  /* 0x0bf800004c417fae */ /* 0x0003e2000c121848 */
[----:B------:R-:W-:Y:S01]  /*11ff0*/  ISETP.GE.U32.AND P0, PT, R0, 0x7ffffeb5, PT ;  /* 0x7ffffeb50000780c */ /* 0x000fe20003f06070 */
[----:B------:R-:W-:Y:S02]  /*12000*/  VIADD R0, R75, 0xffffff2c ;  /* 0xffffff2c4b007836 */ /* 0x000fe40000000000 */
[----:B------:R-:W-:Y:S04]  /*12010*/  LDGSTS.E [R65+0xc300], desc[UR8][R84.64], !P4 ;  /* 0x0c30000054417fae */ /* 0x000fe8000e121848 */
[----:B------:R3:W-:Y:S04]  /*12020*/  LDGSTS.E [R65+0xc380], desc[UR8][R82.64], !P4 ;  /* 0x0c38000052417fae */ /* 0x0007e8000e121848 */
[----:B------:R4:W-:Y:S01]  /*12030*/  LDGSTS.E [R65+0xc700], desc[UR8][R80.64], !P5 ;  /* 0x0c70000050417fae */ /* 0x0009e2000e921848 */
[----:B------:R-:W-:Y:S01]  /*12040*/  IADD3 R70, R73, -0xd0, RZ ;  /* 0xffffff3049467810 */ /* 0x000fe20007ffe0ff */
[----:B-1----:R-:W1:Y:S02]  /*12050*/  LDC R77, c[0x0][0x230] ;  /* 0x00008c00ff4d7b82 */ /* 0x002e640000000800 */
[----:B------:R4:W-:Y:S01]  /*12060*/  LDGSTS.E [R65+0xc780], desc[UR8][R78.64], !P5 ;  /* 0x0c7800004e417fae */ /* 0x0009e2000e921848 */
[----:B------:R-:W-:-:S02]  /*12070*/  ISETP.GE.U32.AND P5, PT, R0, 0x7ffffead, PT ;  /* 0x7ffffead0000780c */ /* 0x000fc40003fa6070 */
[----:B------:R-:W-:Y:S02]  /*12080*/  IADD3 R0, R74, -0xdc, RZ ;  /* 0xffffff244a007810 */ /* 0x000fe40007ffe0ff */
[----:B------:R-:W-:Y:S01]  /*12090*/  ISETP.GE.U32.AND P4, PT, R70, 0x7ffffeb1, PT ;  /* 0x7ffffeb14600780c */ /* 0x000fe20003f86070 */
[----:B------:R-:W1:Y:S08]  /*120a0*/  LDC R76, c[0x0][0x230] ;  /* 0x00008c00ff4c7b82 */ /* 0x000e700000000800 */
[----:B------:R-:W1:Y:S01]  /*120b0*/  LDC R73, c[0x0][0x230] ;  /* 0x00008c00ff497b82 */ /* 0x000e620000000800 */
[----:B---3--:R-:W-:-:S04]  /*120c0*/  IMAD.WIDE R82, R3, 0x4, R96 ;  /* 0x0000000403527825 */ /* 0x008fc800078e0260 */
[C---:B----4-:R-:W-:Y:S01]  /*120d0*/  IMAD.WIDE R80, R3.reuse, 0x4, R124 ;  /* 0x0000000403507825 */ /* 0x050fe200078e027c */
[----:B------:R2:W-:Y:S04]  /*120e0*/  STL.64 [R1+0xc8], R82 ;  /* 0x0000c85201007387 */ /* 0x0005e80000100a00 */
[----:B------:R3:W-:Y:S04]  /*120f0*/  STL.64 [R1+0xd0], R80 ;  /* 0x0000d05001007387 */ /* 0x0007e80000100a00 */
[----:B------:R2:W-:Y:S01]  /*12100*/  LDGSTS.E [R65+0xcb00], desc[UR8][R82.64], !P0 ;  /* 0x0cb0000052417fae */ /* 0x0005e2000c121848 */
[----:B------:R-:W-:-:S03]  /*12110*/  IMAD.WIDE R78, R3, 0x4, R116 ;  /* 0x00000004034e7825 */ /* 0x000fc600078e0274 */
[----:B------:R3:W-:Y:S04]  /*12120*/  LDGSTS.E [R65+0xcb80], desc[UR8][R80.64], !P0 ;  /* 0x0cb8000050417fae */ /* 0x0007e8000c121848 */
[----:B------:R4:W-:Y:S04]  /*12130*/  STL.64 [R1+0xe8], R78 ;  /* 0x0000e84e01007387 */ /* 0x0009e80000100a00 */
[----:B------:R-:W4:Y:S04]  /*12140*/  LDL.LU.64 R100, [R1+0x450] ;  /* 0x0004500001647983 */ /* 0x000f280000300a00 */
[----:B------:R4:W-:Y:S01]  /*12150*/  LDGSTS.E [R65+0xcf00], desc[UR8][R78.64], !P4 ;  /* 0x0cf000004e417fae */ /* 0x0009e2000e121848 */
[----:B------:R-:W-:-:S05]  /*12160*/  IMAD.WIDE R74, R3, 0x4, R108 ;  /* 0x00000004034a7825 */ /* 0x000fca00078e026c */
[----:B------:R1:W-:Y:S04]  /*12170*/  STL.64 [R1+0xf0], R74 ;  /* 0x0000f04a01007387 */ /* 0x0003e80000100a00 */
[----:B------:R-:W4:Y:S04]  /*12180*/  LDL.LU.64 R104, [R1+0x448] ;  /* 0x0004480001687983 */ /* 0x000f280000300a00 */
[----:B------:R-:W4:Y:S04]  /*12190*/  LDL.LU.64 R116, [R1+0x440] ;  /* 0x0004400001747983 */ /* 0x000f280000300a00 */
[----:B------:R-:W4:Y:S01]  /*121a0*/  LDL.LU.64 R108, [R1+0x438] ;  /* 0x00043800016c7983 */ /* 0x000f220000300a00 */
[----:B------:R-:W-:-:S03]  /*121b0*/  IMAD.WIDE R84, R3, 0x4, R94 ;  /* 0x0000000403547825 */ /* 0x000fc600078e025e */
[----:B------:R1:W-:Y:S01]  /*121c0*/  LDGSTS.E [R65+0xcf80], desc[UR8][R74.64], !P4 ;  /* 0x0cf800004a417fae */ /* 0x0003e2000e121848 */
[----:B--2---:R-:W-:-:S03]  /*121d0*/  IMAD.WIDE R82, R3, 0x4, R98 ;  /* 0x0000000403527825 */ /* 0x004fc600078e0262 */
[----:B------:R-:W-:Y:S04]  /*121e0*/  STL.64 [R1+0x108], R84 ;  /* 0x0001085401007387 */ /* 0x000fe80000100a00 */
[----:B------:R-:W2:Y:S01]  /*121f0*/  LDL.LU.64 R96, [R1+0x430] ;  /* 0x0004300001607983 */ /* 0x000ea20000300a00 */
[----:B---3--:R-:W-:-:S03]  /*12200*/  IMAD.WIDE R80, R3, 0x4, R90 ;  /* 0x0000000403507825 */ /* 0x008fc600078e025a */
[----:B------:R3:W-:Y:S01]  /*12210*/  STL.64 [R1+0x110], R82 ;  /* 0x0001105201007387 */ /* 0x0007e20000100a00 */
[----:B----4-:R-:W-:Y:S01]  /*12220*/  IMAD.WIDE R78, R3, 0x4, R92 ;  /* 0x00000004034e7825 */ /* 0x010fe200078e025c */
[----:B-1----:R-:W1:Y:S02]  /*12230*/  LDC R75, c[0x0][0x230] ;  /* 0x00008c00ff4b7b82 */ /* 0x002e640000000800 */
[----:B------:R-:W4:Y:S04]  /*12240*/  LDL.LU.64 R90, [R1+0x428] ;  /* 0x00042800015a7983 */ /* 0x000f280000300a00 */
[----:B------:R3:W-:Y:S01]  /*12250*/  STL.64 [R1+0x128], R80 ;  /* 0x0001285001007387 */ /* 0x0007e20000100a00 */
[----:B------:R-:W-:Y:S01]  /*12260*/  VIADD R70, R72, 0xffffff28 ;  /* 0xffffff2848467836 */ /* 0x000fe20000000000 */
[----:B------:R-:W-:Y:S01]  /*12270*/  ISETP.GE.U32.AND P4, PT, R0, 0x7ffffea5, PT ;  /* 0x7ffffea50000780c */ /* 0x000fe20003f86070 */
[----:B------:R-:W1:Y:S01]  /*12280*/  LDC R72, c[0x0][0x230] ;  /* 0x00008c00ff487b82 */ /* 0x000e620000000800 */
[----:B------:R-:W4:Y:S02]  /*12290*/  LDL.LU.64 R92, [R1+0x420] ;  /* 0x00042000015c7983 */ /* 0x000f240000300a00 */
[----:B------:R-:W-:Y:S01]  /*122a0*/  ISETP.GE.U32.AND P0, PT, R70, 0x7ffffea9, PT ;  /* 0x7ffffea94600780c */ /* 0x000fe20003f06070 */
[----:B------:R-:W-:Y:S01]  /*122b0*/  VIADD R0, R77, 0xffffff1c ;  /* 0xffffff1c4d007836 */ /* 0x000fe20000000000 */
[----:B------:R-:W-:Y:S01]  /*122c0*/  LDGSTS.E [R65+0xd300], desc[UR8][R84.64], !P5 ;  /* 0x0d30000054417fae */ /* 0x000fe2000e921848 */
[----:B------:R-:W-:-:S02]  /*122d0*/  VIADD R70, R71, 0xffffff20 ;  /* 0xffffff2047467836 */ /* 0x000fc40000000000 */
[----:B------:R-:W1:Y:S01]  /*122e0*/  LDC R74, c[0x0][0x230] ;  /* 0x00008c00ff4a7b82 */ /* 0x000e620000000800 */
[----:B------:R3:W-:Y:S04]  /*122f0*/  LDGSTS.E [R65+0xd380], desc[UR8][R82.64], !P5 ;  /* 0x0d38000052417fae */ /* 0x0007e8000e921848 */
[----:B------:R3:W-:Y:S03]  /*12300*/  STL.64 [R1+0x130], R78 ;  /* 0x0001304e01007387 */ /* 0x0007e60000100a00 */
[----:B------:R-:W1:Y:S01]  /*12310*/  LDC R71, c[0x0][0x230] ;  /* 0x00008c00ff477b82 */ /* 0x000e620000000800 */
[----:B------:R3:W-:Y:S04]  /*12320*/  LDGSTS.E [R65+0xd700], desc[UR8][R80.64], !P0 ;  /* 0x0d70000050417fae */ /* 0x0007e8000c121848 */
[----:B------:R-:W4:Y:S04]  /*12330*/  LDL.LU.64 R124, [R1+0x418] ;  /* 0x00041800017c7983 */ /* 0x000f280000300a00 */
[----:B------:R1:W-:Y:S01]  /*12340*/  LDGSTS.E [R65+0xd780], desc[UR8][R78.64], !P0 ;  /* 0x0d7800004e417fae */ /* 0x0003e2000c121848 */
[----:B------:R-:W-:Y:S01]  /*12350*/  ISETP.GE.U32.AND P0, PT, R0, 0x7ffffe9d, PT ;  /* 0x7ffffe9d0000780c */ /* 0x000fe20003f06070 */
[----:B------:R-:W-:-:S02]  /*12360*/  VIADD R0, R76, 0xffffff14 ;  /* 0xffffff144c007836 */ /* 0x000fc40000000000 */
[----:B------:R-:W4:Y:S01]  /*12370*/  LDL.LU.64 R94, [R1+0x410] ;  /* 0x00041000015e7983 */ /* 0x000f220000300a00 */
[----:B------:R-:W-:-:S03]  /*12380*/  ISETP.GE.U32.AND P5, PT, R70, 0x7ffffea1, PT ;  /* 0x7ffffea14600780c */ /* 0x000fc60003fa6070 */
[----:B------:R-:W4:Y:S01]  /*12390*/  LDL.LU.64 R98, [R1+0x408] ;  /* 0x0004080001627983 */ /* 0x000f220000300a00 */
[----:B---3--:R-:W-:-:S05]  /*123a0*/  IMAD.WIDE R82, R3, 0x4, R100 ;  /* 0x0000000403527825 */ /* 0x008fca00078e0264 */
[----:B------:R2:W-:Y:S04]  /*123b0*/  STL.64 [R1+0x168], R82 ;  /* 0x0001685201007387 */ /* 0x0005e80000100a00 */
[----:B------:R2:W-:Y:S01]  /*123c0*/  LDGSTS.E [R65+0xdb00], desc[UR8][R82.64], !P4 ;  /* 0x0db0000052417fae */ /* 0x0005e2000e121848 */
[----:B------:R-:W-:-:S04]  /*123d0*/  IMAD.WIDE R80, R3, 0x4, R104 ;  /* 0x0000000403507825 */ /* 0x000fc800078e0268 */
[C---:B-1----:R-:W-:Y:S01]  /*123e0*/  IMAD.WIDE R78, R3.reuse, 0x4, R116 ;  /* 0x00000004034e7825 */ /* 0x042fe200078e0274 */
[----:B------:R4:W-:Y:S03]  /*123f0*/  STL.64 [R1+0x170], R80 ;  /* 0x0001705001007387 */ /* 0x0009e60000100a00 */
[C---:B------:R-:W-:Y:S01]  /*12400*/  IMAD.WIDE R76, R3.reuse, 0x4, R108 ;  /* 0x00000004034c7825 */ /* 0x040fe200078e026c */
[----:B------:R4:W-:Y:S04]  /*12410*/  LDGSTS.E [R65+0xdb80], desc[UR8][R80.64], !P4 ;  /* 0x0db8000050417fae */ /* 0x0009e8000e121848 */
[----:B------:R-:W3:Y:S04]  /*12420*/  LDL.LU.64 R108, [R1+0x3f0] ;  /* 0x0003f000016c7983 */ /* 0x000ee80000300a00 */
[----:B------:R1:W-:Y:S04]  /*12430*/  STL.64 [R1+0x1a8], R78 ;  /* 0x0001a84e01007387 */ /* 0x0003e80000100a00 */
[----:B------:R1:W-:Y:S04]  /*12440*/  STL.64 [R1+0x1b0], R76 ;  /* 0x0001b04c01007387 */ /* 0x0003e80000100a00 */
[----:B------:R-:W3:Y:S01]  /*12450*/  LDL.LU.64 R116, [R1+0x3e8] ;  /* 0x0003e80001747983 */ /* 0x000ee20000300a00 */
[----:B--2---:R-:W-:-:S03]  /*12460*/  IMAD.WIDE R82, R3, 0x4, R96 ;  /* 0x0000000403527825 */ /* 0x004fc600078e0260 */
[----:B------:R1:W-:Y:S01]  /*12470*/  LDGSTS.E [R65+0xdf00], desc[UR8][R78.64], !P5 ;  /* 0x0df000004e417fae */ /* 0x0003e2000e921848 */
[----:B----4-:R-:W-:-:S03]  /*12480*/  IMAD.WIDE R80, R3, 0x4, R90 ;  /* 0x0000000403507825 */ /* 0x010fc600078e025a */
[----:B------:R-:W-:Y:S04]  /*12490*/  STL.64 [R1+0x1e8], R82 ;  /* 0x0001e85201007387 */ /* 0x000fe80000100a00 */
[----:B------:R-:W2:Y:S01]  /*124a0*/  LDL.LU.64 R90, [R1+0x4c0] ;  /* 0x0004c000015a7983 */ /* 0x000ea20000300a00 */
[----:B-1----:R-:W-:-:S03]  /*124b0*/  IMAD.WIDE R78, R3, 0x4, R92 ;  /* 0x00000004034e7825 */ /* 0x002fc600078e025c */
[----:B------:R1:W-:Y:S04]  /*124c0*/  STL.64 [R1+0x1f0], R80 ;  /* 0x0001f05001007387 */ /* 0x0003e80000100a00 */
[----:B------:R-:W4:Y:S01]  /*124d0*/  LDL.LU.64 R92, [R1+0x4b8] ;  /* 0x0004b800015c7983 */ /* 0x000f220000300a00 */
[----:B------:R-:W-:Y:S02]  /*124e0*/  IADD3 R70, R73, -0xe8, RZ ;  /* 0xffffff1849467810 */ /* 0x000fe40007ffe0ff */
[----:B------:R-:W4:Y:S01]  /*124f0*/  LDC R73, c[0x0][0x230] ;  /* 0x00008c00ff497b82 */ /* 0x000f220000000800 */
[----:B------:R1:W-:Y:S01]  /*12500*/  LDGSTS.E [R65+0xdf80], desc[UR8][R76.64], !P5 ;  /* 0x0df800004c417fae */ /* 0x0003e2000e921848 */
[----:B------:R-:W-:Y:S01]  /*12510*/  ISETP.GE.U32.AND P4, PT, R70, 0x7ffffe99, PT ;  /* 0x7ffffe994600780c */ /* 0x000fe20003f86070 */
[----:B------:R-:W-:Y:S01]  /*12520*/  VIADD R70, R72, 0xffffff10 ;  /* 0xffffff1048467836 */ /* 0x000fe20000000000 */
[----:B------:R-:W-:Y:S01]  /*12530*/  ISETP.GE.U32.AND P5, PT, R0, 0x7ffffe95, PT ;  /* 0x7ffffe950000780c */ /* 0x000fe20003fa6070 */
[----:B------:R-:W-:Y:S01]  /*12540*/  LDGSTS.E [R65+0xe300], desc[UR8][R82.64], !P0 ;  /* 0x0e30000052417fae */ /* 0x000fe2000c121848 */
[----:B------:R-:W-:-:S03]  /*12550*/  IADD3 R0, R75, -0xf4, RZ ;  /* 0xffffff0c4b007810 */ /* 0x000fc60007ffe0ff */
[----:B------:R1:W-:Y:S01]  /*12560*/  LDGSTS.E [R65+0xe380], desc[UR8][R80.64], !P0 ;  /* 0x0e38000050417fae */ /* 0x0003e2000c121848 */
[----:B------:R-:W-:Y:S01]  /*12570*/  ISETP.GE.U32.AND P0, PT, R70, 0x7ffffe91, PT ;  /* 0x7ffffe914600780c */ /* 0x000fe20003f06070 */
[C---:B-1----:R-:W-:Y:S02]  /*12580*/  IMAD.WIDE R76, R3.reuse, 0x4, R124 ;  /* 0x00000004034c7825 */ /* 0x042fe400078e027c */
[----:B------:R1:W-:Y:S04]  /*12590*/  STL.64 [R1+0x228], R78 ;  /* 0x0002284e01007387 */ /* 0x0003e80000100a00 */
[----:B------:R1:W-:Y:S01]  /*125a0*/  LDGSTS.E [R65+0xe700], desc[UR8][R78.64], !P4 ;  /* 0x0e7000004e417fae */ /* 0x0003e2000e121848 */
[----:B------:R-:W-:-:S03]  /*125b0*/  IMAD.WIDE R80, R3, 0x4, R94 ;  /* 0x0000000403507825 */ /* 0x000fc600078e025e */
[----:B------:R3:W-:Y:S04]  /*125c0*/  STL.64 [R1+0x230], R76 ;  /* 0x0002304c01007387 */ /* 0x0007e80000100a00 */
[----:B------:R3:W-:Y:S01]  /*125d0*/  LDGSTS.E [R65+0xe780], desc[UR8][R76.64], !P4 ;  /* 0x0e7800004c417fae */ /* 0x0007e2000e121848 */
[----:B------:R-:W-:Y:S01]  /*125e0*/  ISETP.GE.U32.AND P4, PT, R0, 0x7ffffe8d, PT ;  /* 0x7ffffe8d0000780c */ /* 0x000fe20003f86070 */
[----:B-1----:R-:W-:Y:S02]  /*125f0*/  IMAD.WIDE R78, R3, 0x4, R98 ;  /* 0x00000004034e7825 */ /* 0x002fe400078e0262 */
[----:B------:R-:W4:Y:S02]  /*12600*/  LDL.LU.64 R96, [R1+0x920] ;  /* 0x0009200001607983 */ /* 0x000f240000300a00 */
[----:B------:R-:W-:-:S02]  /*12610*/  VIADD R0, R74, 0xffffff04 ;  /* 0xffffff044a007836 */ /* 0x000fc40000000000 */
[----:B------:R-:W4:Y:S04]  /*12620*/  LDL.LU.64 R106, [R1+0x918] ;  /* 0x00091800016a7983 */ /* 0x000f280000300a00 */
[----:B------:R-:W-:Y:S04]  /*12630*/  STL.64 [R1+0x268], R80 ;  /* 0x0002685001007387 */ /* 0x000fe80000100a00 */
[----:B------:R-:W4:Y:S04]  /*12640*/  LDL.LU.64 R112, [R1+0x910] ;  /* 0x0009100001707983 */ /* 0x000f280000300a00 */
[----:B------:R-:W-:Y:S04]  /*12650*/  STL.64 [R1+0x270], R78 ;  /* 0x0002704e01007387 */ /* 0x000fe80000100a00 */
[----:B------:R-:W-:Y:S04]  /*12660*/  LDGSTS.E [R65+0xeb00], desc[UR8][R80.64], !P5 ;  /* 0x0eb0000050417fae */ /* 0x000fe8000e921848 */
[----:B------:R-:W-:Y:S01]  /*12670*/  LDGSTS.E [R65+0xeb80], desc[UR8][R78.64], !P5 ;  /* 0x0eb800004e417fae */ /* 0x000fe2000e921848 */
[----:B---3--:R-:W-:-:S03]  /*12680*/  IMAD.WIDE R76, R3, 0x4, R108 ;  /* 0x00000004034c7825 */ /* 0x008fc600078e026c */
[----:B------:R-:W3:Y:S04]  /*12690*/  LDL.LU.64 R108, [R1+0x908] ;  /* 0x00090800016c7983 */ /* 0x000ee80000300a00 */
[----:B------:R2:W-:Y:S04]  /*126a0*/  STL.64 [R1+0x2a8], R76 ;  /* 0x0002a84c01007387 */ /* 0x0005e80000100a00 */
[----:B------:R-:W3:Y:S01]  /*126b0*/  LDL.LU.64 R124, [R1+0x900] ;  /* 0x00090000017c7983 */ /* 0x000ee20000300a00 */
[----:B------:R-:W-:-:S03]  /*126c0*/  IMAD.WIDE R74, R3, 0x4, R116 ;  /* 0x00000004034a7825 */ /* 0x000fc600078e0274 */
[----:B------:R2:W-:Y:S04]  /*126d0*/  LDGSTS.E [R65+0xef00], desc[UR8][R76.64], !P0 ;  /* 0x0ef000004c417fae */ /* 0x0005e8000c121848 */
[----:B------:R4:W-:Y:S04]  /*126e0*/  STL.64 [R1+0x2b0], R74 ;  /* 0x0002b04a01007387 */ /* 0x0009e80000100a00 */
[----:B------:R-:W3:Y:S04]  /*126f0*/  LDL.LU.64 R94, [R1+0x8f8] ;  /* 0x0008f800015e7983 */ /* 0x000ee80000300a00 */
[----:B------:R4:W-:Y:S01]  /*12700*/  LDGSTS.E [R65+0xef80], desc[UR8][R74.64], !P0 ;  /* 0x0ef800004a417fae */ /* 0x0009e2000c121848 */
[----:B------:R-:W-:Y:S01]  /*12710*/  ISETP.GE.U32.AND P0, PT, R0, 0x7ffffe85, PT ;  /* 0x7ffffe850000780c */ /* 0x000fe20003f06070 */
[----:B--2---:R-:W-:Y:S01]  /*12720*/  IMAD.WIDE R76, R3, 0x4, R90 ;  /* 0x00000004034c7825 */ /* 0x004fe200078e025a */
[----:B------:R-:W-:Y:S01]  /*12730*/  SHF.L.U32 R0, R7, 0x7, RZ ;  /* 0x0000000707007819 */ /* 0x000fe200000006ff */
[----:B------:R-:W2:Y:S04]  /*12740*/  LDL.LU.64 R102, [R1+0x8f0] ;  /* 0x0008f00001667983 */ /* 0x000ea80000300a00 */
[----:B------:R-:W2:Y:S04]  /*12750*/  LDL.LU.64 R100, [R1+0x8d8] ;  /* 0x0008d80001647983 */ /* 0x000ea80000300a00 */
[----:B------:R-:W5:Y:S01]  /*12760*/  LDL.LU R7, [R1+0x13d8] ;  /* 0x0013d80001077983 */ /* 0x000f620000300800 */
[----:B----4-:R-:W-:-:S03]  /*12770*/  IMAD.WIDE R74, R3, 0x4, R92 ;  /* 0x00000004034a7825 */ /* 0x010fc600078e025c */
[----:B------:R-:W4:Y:S04]  /*12780*/  LDL.LU.64 R116, [R1+0x8d0] ;  /* 0x0008d00001747983 */ /* 0x000f280000300a00 */
[----:B------:R-:W4:Y:S04]  /*12790*/  LDL.LU.64 R98, [R1+0x8c0] ;  /* 0x0008c00001627983 */ /* 0x000f280000300a00 */
[----:B------:R-:W4:Y:S04]  /*127a0*/  LDL.LU.64 R104, [R1+0x8b0] ;  /* 0x0008b00001687983 */ /* 0x000f280000300a00 */
[----:B------:R-:W-:Y:S04]  /*127b0*/  STL.64 [R1+0x2f8], R76 ;  /* 0x0002f84c01007387 */ /* 0x000fe80000100a00 */
[----:B------:R-:W4:Y:S04]  /*127c0*/  LDL.LU.64 R92, [R1+0x8a8] ;  /* 0x0008a800015c7983 */ /* 0x000f280000300a00 */
[----:B------:R1:W-:Y:S04]  /*127d0*/  STL.64 [R1+0x300], R74 ;  /* 0x0003004a01007387 */ /* 0x0003e80000100a00 */
[----:B------:R-:W4:Y:S01]  /*127e0*/  LDL.LU.64 R90, [R1+0x8a0] ;  /* 0x0008a000015a7983 */ /* 0x000f220000300a00 */
[----:B------:R-:W-:-:S03]  /*127f0*/  IMAD.WIDE R132, R0, 0x4, R96 ;  /* 0x0000000400847825 */ /* 0x000fc600078e0260 */
[----:B------:R-:W4:Y:S01]  /*12800*/  LDL.LU.64 R96, [R1+0x898] ;  /* 0x0008980001607983 */ /* 0x000f220000300a00 */
[----:B------:R-:W-:-:S03]  /*12810*/  IMAD.WIDE R130, R0, 0x4, R106 ;  /* 0x0000000400827825 */ /* 0x000fc600078e026a */
[----:B------:R-:W4:Y:S01]  /*12820*/  LDL.LU.64 R140, [R1+0x890] ;  /* 0x00089000018c7983 */ /* 0x000f220000300a00 */
[----:B------:R-:W-:-:S03]  /*12830*/  VIADD R70, R71, 0xffffff08 ;  /* 0xffffff0847467836 */ /* 0x000fc60000000000 */
[----:B------:R-:W-:Y:S01]  /*12840*/  LDGSTS.E [R65+0xf300], desc[UR8][R76.64], !P4 ;  /* 0x0f3000004c417fae */ /* 0x000fe2000e121848 */
[----:B------:R-:W-:-:S04]  /*12850*/  IMAD.WIDE R128, R0, 0x4, R112 ;  /* 0x0000000400807825 */ /* 0x000fc800078e0270 */
[----:B---3--:R-:W-:-:S04]  /*12860*/  IMAD.WIDE R126, R0, 0x4, R108 ;  /* 0x00000004007e7825 */ /* 0x008fc800078e026c */
[C---:B------:R-:W-:Y:S01]  /*12870*/  IMAD.WIDE R124, R0.reuse, 0x4, R124 ;  /* 0x00000004007c7825 */ /* 0x040fe200078e027c */
[----:B------:R-:W3:Y:S04]  /*12880*/  LDL.LU.64 R108, [R1+0x888] ;  /* 0x00088800016c7983 */ /* 0x000ee80000300a00 */
[----:B------:R1:W-:Y:S04]  /*12890*/  STL.64 [R1+0x3b8], R132 ;  /* 0x0003b88401007387 */ /* 0x0003e80000100a00 */
[----:B------:R-:W-:Y:S01]  /*128a0*/  STL.64 [R1+0x3c0], R130 ;  /* 0x0003c08201007387 */ /* 0x000fe20000100a00 */
[----:B------:R-:W-:-:S04]  /*128b0*/  IMAD.WIDE R122, R0, 0x4, R94 ;  /* 0x00000004007a7825 */ /* 0x000fc800078e025e */
[C---:B--2---:R-:W-:Y:S01]  /*128c0*/  IMAD.WIDE R120, R0.reuse, 0x4, R102 ;  /* 0x0000000400787825 */ /* 0x044fe200078e0266 */
[----:B------:R-:W2:Y:S04]  /*128d0*/  LDL.LU.64 R94, [R1+0x880] ;  /* 0x00088000015e7983 */ /* 0x000ea80000300a00 */
[----:B------:R-:W-:Y:S01]  /*128e0*/  STL.64 [R1+0x3c8], R128 ;  /* 0x0003c88001007387 */ /* 0x000fe20000100a00 */
[----:B------:R-:W-:-:S03]  /*128f0*/  IMAD.WIDE R118, R0, 0x4, R100 ;  /* 0x0000000400767825 */ /* 0x000fc600078e0264 */
[----:B------:R-:W2:Y:S04]  /*12900*/  LDL.LU.64 R106, [R1+0x878] ;  /* 0x00087800016a7983 */ /* 0x000ea80000300a00 */
[----:B------:R-:W-:Y:S01]  /*12910*/  STL.64 [R1+0x3d0], R126 ;  /* 0x0003d07e01007387 */ /* 0x000fe20000100a00 */
[----:B----4-:R-:W-:-:S03]  /*12920*/  IMAD.WIDE R116, R0, 0x4, R116 ;  /* 0x0000000400747825 */ /* 0x010fc600078e0274 */
[----:B------:R-:W-:Y:S01]  /*12930*/  STL.64 [R1+0xfa8], R124 ;  /* 0x000fa87c01007387 */ /* 0x000fe20000100a00 */
[----:B------:R-:W-:-:S03]  /*12940*/  IMAD.WIDE R114, R0, 0x4, R98 ;  /* 0x0000000400727825 */ /* 0x000fc600078e0262 */
[----:B------:R-:W4:Y:S01]  /*12950*/  LDL.LU.64 R102, [R1+0x870] ;  /* 0x0008700001667983 */ /* 0x000f220000300a00 */
[----:B------:R-:W-:-:S03]  /*12960*/  IMAD.WIDE R112, R0, 0x4, R104 ;  /* 0x0000000400707825 */ /* 0x000fc600078e0268 */
[----:B------:R-:W-:Y:S04]  /*12970*/  STL.64 [R1+0xfb8], R122 ;  /* 0x000fb87a01007387 */ /* 0x000fe80000100a00 */
[----:B------:R-:W4:Y:S01]  /*12980*/  LDL.LU.64 R98, [R1+0x860] ;  /* 0x0008600001627983 */ /* 0x000f220000300a00 */
[----:B------:R-:W-:-:S03]  /*12990*/  IMAD.WIDE R104, R0, 0x4, R92 ;  /* 0x0000000400687825 */ /* 0x000fc600078e025c */
[----:B------:R-:W-:Y:S04]  /*129a0*/  STL.64 [R1+0xfc0], R120 ;  /* 0x000fc07801007387 */ /* 0x000fe80000100a00 */
[----:B------:R-:W-:Y:S01]  /*129b0*/  STL.64 [R1+0xfc8], R118 ;  /* 0x000fc87601007387 */ /* 0x000fe20000100a00 */
[----:B------:R-:W-:-:S03]  /*129c0*/  IMAD.WIDE R100, R0, 0x4, R90 ;  /* 0x0000000400647825 */ /* 0x000fc600078e025a */
[----:B------:R-:W4:Y:S04]  /*129d0*/  LDL.LU.64 R92, [R1+0x850] ;  /* 0x00085000015c7983 */ /* 0x000f280000300a00 */
[----:B------:R-:W-:Y:S04]  /*129e0*/  STL.64 [R1+0xfd0], R116 ;  /* 0x000fd07401007387 */ /* 0x000fe80000100a00 */
[----:B------:R-:W4:Y:S04]  /*129f0*/  LDL.LU.64 R90, [R1+0x848] ;  /* 0x00084800015a7983 */ /* 0x000f280000300a00 */
[----:B------:R-:W-:Y:S04]  /*12a00*/  STL.64 [R1+0xfd8], R114 ;  /* 0x000fd87201007387 */ /* 0x000fe80000100a00 */
[----:B------:R-:W4:Y:S01]  /*12a10*/  LDL.LU.64 R148, [R1+0x840] ;  /* 0x0008400001947983 */ /* 0x000f220000300a00 */
[----:B------:R-:W-:-:S03]  /*12a20*/  IMAD.WIDE R96, R0, 0x4, R96 ;  /* 0x0000000400607825 */ /* 0x000fc600078e0260 */
[----:B------:R-:W-:Y:S04]  /*12a30*/  STL.64 [R1+0xfe0], R112 ;  /* 0x000fe07001007387 */ /* 0x000fe80000100a00 */
[----:B------:R-:W4:Y:S04]  /*12a40*/  LDL.LU.64 R154, [R1+0x828] ;  /* 0x00082800019a7983 */ /* 0x000f280000300a00 */
[----:B------:R-:W-:Y:S01]  /*12a50*/  STL.64 [R1+0xfe8], R104 ;  /* 0x000fe86801007387 */ /* 0x000fe20000100a00 */
[----:B------:R-:W-:-:S03]  /*12a60*/  IMAD.WIDE R110, R0, 0x4, R140 ;  /* 0x00000004006e7825 */ /* 0x000fc600078e028c */
[----:B------:R-:W4:Y:S04]  /*12a70*/  LDL.LU.64 R160, [R1+0x820] ;  /* 0x0008200001a07983 */ /* 0x000f280000300a00 */
[----:B------:R-:W4:Y:S04]  /*12a80*/  LDL.LU.64 R150, [R1+0x818] ;  /* 0x0008180001967983 */ /* 0x000f280000300a00 */
[----:B------:R1:W-:Y:S04]  /*12a90*/  STL.64 [R1+0x1030], R100 ;  /* 0x0010306401007387 */ /* 0x0003e80000100a00 */
[----:B------:R-:W4:Y:S04]  /*12aa0*/  LDL.LU.64 R180, [R1+0x810] ;  /* 0x0008100001b47983 */ /* 0x000f280000300a00 */
[----:B------:R-:W4:Y:S04]  /*12ab0*/  LDL.LU.64 R146, [R1+0x808] ;  /* 0x0008080001927983 */ /* 0x000f280000300a00 */
[----:B------:R1:W-:Y:S04]  /*12ac0*/  STL.64 [R1+0x1038], R96 ;  /* 0x0010386001007387 */ /* 0x0003e80000100a00 */
[----:B------:R-:W4:Y:S04]  /*12ad0*/  LDL.LU.64 R152, [R1+0x800] ;  /* 0x0008000001987983 */ /* 0x000f280000300a00 */
[----:B------:R-:W1:Y:S04]  /*12ae0*/  LDL.LU.64 R142, [R1+0x7f8] ;  /* 0x0007f800018e7983 */ /* 0x000e680000300a00 */
[----:B------:R-:W-:Y:S04]  /*12af0*/  STL.64 [R1+0x1040], R110 ;  /* 0x0010406e01007387 */ /* 0x000fe80000100a00 */
[----:B------:R-:W4:Y:S04]  /*12b00*/  LDL.LU.64 R138, [R1+0x7f0] ;  /* 0x0007f000018a7983 */ /* 0x000f280000300a00 */
[----:B------:R-:W4:Y:S01]  /*12b10*/  LDL.LU.64 R144, [R1+0x7e8] ;  /* 0x0007e80001907983 */ /* 0x000f220000300a00 */
[----:B------:R-:W-:-:S03]  /*12b20*/  ISETP.GE.U32.AND P5, PT, R70, 0x7ffffe89, PT ;  /* 0x7ffffe894600780c */ /* 0x000fc60003fa6070 */
[----:B------:R1:W-:Y:S01]  /*12b30*/  LDGSTS.E [R65+0xf380], desc[UR8][R74.64], !P4 ;  /* 0x0f3800004a417fae */ /* 0x0003e2000e121848 */
[----:B---3--:R-:W-:-:S05]  /*12b40*/  IMAD.WIDE R108, R0, 0x4, R108 ;  /* 0x00000004006c7825 */ /* 0x008fca00078e026c */
[----:B------:R-:W-:Y:S04]  /*12b50*/  STL.64 [R1+0x1048], R108 ;  /* 0x0010486c01007387 */ /* 0x000fe80000100a00 */
[----:B------:R-:W3:Y:S04]  /*12b60*/  LDL.LU.64 R134, [R1+0x4f0] ;  /* 0x0004f00001867983 */ /* 0x000ee80000300a00 */
[----:B------:R-:W3:Y:S01]  /*12b70*/  LDL.LU.64 R164, [R1+0x4e8] ;  /* 0x0004e80001a47983 */ /* 0x000ee20000300a00 */
[----:B--2---:R-:W-:-:S05]  /*12b80*/  IMAD.WIDE R94, R0, 0x4, R94 ;  /* 0x00000004005e7825 */ /* 0x004fca00078e025e */
[----:B------:R2:W-:Y:S01]  /*12b90*/  STL.64 [R1+0x1130], R94 ;  /* 0x0011305e01007387 */ /* 0x0005e20000100a00 */
[----:B------:R-:W-:-:S03]  /*12ba0*/  IMAD.WIDE R106, R0, 0x4, R106 ;  /* 0x00000004006a7825 */ /* 0x000fc600078e026a */
[----:B------:R-:W2:Y:S04]  /*12bb0*/  LDL.LU.64 R140, [R1+0x4e0] ;  /* 0x0004e000018c7983 */ /* 0x000ea80000300a00 */
[----:B------:R-:W-:Y:S04]  /*12bc0*/  STL.64 [R1+0x1138], R106 ;  /* 0x0011386a01007387 */ /* 0x000fe80000100a00 */
[----:B------:R-:W2:Y:S01]  /*12bd0*/  LDL.LU.64 R136, [R1+0x4d8] ;  /* 0x0004d80001887983 */ /* 0x000ea20000300a00 */
[----:B----4-:R-:W-:-:S03]  /*12be0*/  IMAD.WIDE R102, R0, 0x4, R102 ;  /* 0x0000000400667825 */ /* 0x010fc600078e0266 */
[----:B------:R-:W4:Y:S04]  /*12bf0*/  LDL.LU.64 R156, [R1+0x4b0] ;  /* 0x0004b000019c7983 */ /* 0x000f280000300a00 */
[----:B------:R-:W-:Y:S01]  /*12c00*/  STL.64 [R1+0x1140], R102 ;  /* 0x0011406601007387 */ /* 0x000fe20000100a00 */
[----:B------:R-:W-:-:S03]  /*12c10*/  IMAD.WIDE R88, R0, 0x4, R148 ;  /* 0x0000000400587825 */ /* 0x000fc600078e0294 */
[----:B------:R-:W4:Y:S01]  /*12c20*/  LDL.LU.64 R148, [R1+0x4a8] ;  /* 0x0004a80001947983 */ /* 0x000f220000300a00 */
[----:B------:R-:W-:-:S05]  /*12c30*/  VIADD R70, R73, 0xffffff00 ;  /* 0xffffff0049467836 */ /* 0x000fca0000000000 */
[----:B------:R-:W-:Y:S01]  /*12c40*/  ISETP.GE.U32.AND P4, PT, R70, 0x7ffffe81, PT ;  /* 0x7ffffe814600780c */ /* 0x000fe20003f86070 */
[----:B------:R-:W-:-:S04]  /*12c50*/  IMAD.WIDE R98, R0, 0x4, R98 ;  /* 0x0000000400627825 */ /* 0x000fc800078e0262 */
[C---:B------:R-:W-:Y:S01]  /*12c60*/  IMAD.WIDE R92, R0.reuse, 0x4, R92 ;  /* 0x00000004005c7825 */ /* 0x040fe200078e025c */
[----:B------:R4:W-:Y:S03]  /*12c70*/  STL.64 [R1+0x1148], R98 ;  /* 0x0011486201007387 */ /* 0x0009e60000100a00 */
[C---:B------:R-:W-:Y:S01]  /*12c80*/  IMAD.WIDE R90, R0.reuse, 0x4, R90 ;  /* 0x00000004005a7825 */ /* 0x040fe200078e025a */
[----:B------:R-:W-:Y:S03]  /*12c90*/  STL.64 [R1+0x1240], R92 ;  /* 0x0012405c01007387 */ /* 0x000fe60000100a00 */
[C---:B------:R-:W-:Y:S01]  /*12ca0*/  IMAD.WIDE R86, R0.reuse, 0x4, R154 ;  /* 0x0000000400567825 */ /* 0x040fe200078e029a */
[----:B------:R4:W-:Y:S03]  /*12cb0*/  STL.64 [R1+0x1248], R90 ;  /* 0x0012485a01007387 */ /* 0x0009e60000100a00 */
[C---:B------:R-:W-:Y:S01]  /*12cc0*/  IMAD.WIDE R84, R0.reuse, 0x4, R160 ;  /* 0x0000000400547825 */ /* 0x040fe200078e02a0 */
[----:B------:R-:W-:Y:S03]  /*12cd0*/  STL.64 [R1+0x1250], R88 ;  /* 0x0012505801007387 */ /* 0x000fe60000100a00 */
[C---:B------:R-:W-:Y:S01]  /*12ce0*/  IMAD.WIDE R82, R0.reuse, 0x4, R150 ;  /* 0x0000000400527825 */ /* 0x040fe200078e0296 */
[----:B------:R-:W-:Y:S03]  /*12cf0*/  STL.64 [R1+0x1258], R86 ;  /* 0x0012585601007387 */ /* 0x000fe60000100a00 */
[----:B------:R-:W-:-:S04]  /*12d00*/  IMAD.WIDE R80, R0, 0x4, R180 ;  /* 0x0000000400507825 */ /* 0x000fc800078e02b4 */
[----:B-1----:R-:W-:-:S04]  /*12d10*/  IMAD.WIDE R74, R0, 0x4, R142 ;  /* 0x00000004004a7825 */ /* 0x002fc800078e028e */
[----:B------:R-:W-:-:S04]  /*12d20*/  IMAD.WIDE R72, R0, 0x4, R138 ;  /* 0x0000000400487825 */ /* 0x000fc800078e028a */
[C---:B------:R-:W-:Y:S01]  /*12d30*/  IMAD.WIDE R70, R0.reuse, 0x4, R144 ;  /* 0x0000000400467825 */ /* 0x040fe200078e0290 */
[----:B------:R-:W-:Y:S03]  /*12d40*/  STL.64 [R1+0x1358], R84 ;  /* 0x0013585401007387 */ /* 0x000fe60000100a00 */
[C---:B------:R-:W-:Y:S01]  /*12d50*/  IMAD.WIDE R78, R0.reuse, 0x4, R146 ;  /* 0x00000004004e7825 */ /* 0x040fe200078e0292 */
[----:B------:R-:W-:Y:S03]  /*12d60*/  STL.64 [R1+0x1360], R82 ;  /* 0x0013605201007387 */ /* 0x000fe60000100a00 */
[----:B------:R-:W-:Y:S01]  /*12d70*/  IMAD.WIDE R76, R0, 0x4, R152 ;  /* 0x00000004004c7825 */ /* 0x000fe200078e0298 */
[----:B------:R-:W-:Y:S04]  /*12d80*/  STL.64 [R1+0x1368], R80 ;  /* 0x0013685001007387 */ /* 0x000fe80000100a00 */
[----:B------:R-:W-:Y:S04]  /*12d90*/  STL.64 [R1+0x1370], R78 ;  /* 0x0013704e01007387 */ /* 0x000fe80000100a00 */
[----:B------:R-:W-:Y:S04]  /*12da0*/  STL.64 [R1+0x13b8], R76 ;  /* 0x0013b84c01007387 */ /* 0x000fe80000100a00 */
[----:B------:R-:W-:Y:S04]  /*12db0*/  STL.64 [R1+0x13c0], R74 ;  /* 0x0013c04a01007387 */ /* 0x000fe80000100a00 */
[----:B------:R-:W-:Y:S01]  /*12dc0*/  STL.64 [R1+0x13c8], R72 ;  /* 0x0013c84801007387 */ /* 0x000fe20000100a00 */
[----:B---3--:R-:W-:-:S04]  /*12dd0*/  IMAD.WIDE R144, R3, 0x4, R134 ;  /* 0x0000000403907825 */ /* 0x008fc800078e0286 */
[C---:B------:R-:W-:Y:S01]  /*12de0*/  IMAD.WIDE R142, R3.reuse, 0x4, R164 ;  /* 0x00000004038e7825 */ /* 0x040fe200078e02a4 */
[----:B------:R-:W-:Y:S04]  /*12df0*/  LDGSTS.E [R65+0xf700], desc[UR8][R144.64], !P5 ;  /* 0x0f70000090417fae */ /* 0x000fe8000e921848 */
[----:B------:R-:W-:Y:S01]  /*12e00*/  LDGSTS.E [R65+0xf780], desc[UR8][R142.64], !P5 ;  /* 0x0f7800008e417fae */ /* 0x000fe2000e921848 */
[----:B--2---:R-:W-:-:S05]  /*12e10*/  IMAD.WIDE R140, R3, 0x4, R140 ;  /* 0x00000004038c7825 */ /* 0x004fca00078e028c */
[----:B------:R-:W-:Y:S01]  /*12e20*/  LDGSTS.E [R65+0xfb00], desc[UR8][R140.64], !P0 ;  /* 0x0fb000008c417fae */ /* 0x000fe2000c121848 */
[----:B------:R-:W-:-:S04]  /*12e30*/  IMAD.WIDE R138, R3, 0x4, R136 ;  /* 0x00000004038a7825 */ /* 0x000fc800078e0288 */
[C---:B----4-:R-:W-:Y:S01]  /*12e40*/  IMAD.WIDE R136, R3.reuse, 0x4, R156 ;  /* 0x0000000403887825 */ /* 0x050fe200078e029c */
[----:B------:R-:W-:Y:S04]  /*12e50*/  LDGSTS.E [R65+0xfb80], desc[UR8][R138.64], !P0 ;  /* 0x0fb800008a417fae */ /* 0x000fe8000c121848 */
[----:B------:R-:W-:Y:S04]  /*12e60*/  LDGSTS.E [R65+0xff00], desc[UR8][R136.64], !P4 ;  /* 0x0ff0000088417fae */ /* 0x000fe8000e121848 */
[----:B------:R-:W-:Y:S04]  /*12e70*/  STL.64 [R1+0x328], R144 ;  /* 0x0003289001007387 */ /* 0x000fe80000100a00 */
[----:B------:R-:W-:Y:S04]  /*12e80*/  STL.64 [R1+0x13d0], R70 ;  /* 0x0013d04601007387 */ /* 0x000fe80000100a00 */
[----:B------:R-:W-:Y:S04]  /*12e90*/  STL.64 [R1+0x330], R142 ;  /* 0x0003308e01007387 */ /* 0x000fe80000100a00 */
[----:B------:R1:W-:Y:S01]  /*12ea0*/  STL.64 [R1+0x368], R140 ;  /* 0x0003688c01007387 */ /* 0x0003e20000100a00 */
[----:B------:R-:W-:-:S05]  /*12eb0*/  IMAD.WIDE R134, R3, 0x4, R148 ;  /* 0x0000000403867825 */ /* 0x000fca00078e0294 */
[----:B------:R-:W-:Y:S04]  /*12ec0*/  LDGSTS.E [R65+0xff80], desc[UR8][R134.64], !P4 ;  /* 0x0ff8000086417fae */ /* 0x000fe8000e121848 */
[----:B------:R-:W0:Y:S04]  /*12ed0*/  LDGDEPBAR ;  /* 0x00000000000079af */ /* 0x000e280000000000 */
[----:B------:R2:W-:Y:S04]  /*12ee0*/  LDGSTS.E [R2+0x18000], desc[UR8][R132.64], P3 ;  /* 0x1800000084027fae */ /* 0x0005e80009921848 */
        /* <DEDUP_REMOVED lines=8> */
[----:B------:R1:W-:Y:S04]  /*12f70*/  STL.64 [R1+0x370], R138 ;  /* 0x0003708a01007387 */ /* 0x0003e80000100a00 */
[----:B------:R1:W-:Y:S04]  /*12f80*/  LDGSTS.E [R2+0x1a080], desc[UR8][R114.64], P2 ;  /* 0x1a08000072027fae */ /* 0x0003e80009121848 */
[----:B------:R-:W-:Y:S04]  /*12f90*/  STL.64 [R1+0x3a8], R136 ;  /* 0x0003a88801007387 */ /* 0x000fe80000100a00 */
[----:B------:R1:W-:Y:S04]  /*12fa0*/  LDGSTS.E [R2+0x1a100], desc[UR8][R112.64], P6 ;  /* 0x1a10000070027fae */ /* 0x0003e8000b121848 */
[----:B------:R1:W-:Y:S04]  /*12fb0*/  STL.64 [R1+0x3b0], R134 ;  /* 0x0003b08601007387 */ /* 0x0003e80000100a00 */
[----:B------:R-:W-:Y:S04]  /*12fc0*/  LDGSTS.E [R2+0x1a180], desc[UR8][R104.64], P1 ;  /* 0x1a18000068027fae */ /* 0x000fe80008921848 */
[----:B------:R-:W-:Y:S04]  /*12fd0*/  LDGSTS.E [R2+0x1b000], desc[UR8][R100.64], P3 ;  /* 0x1b00000064027fae */ /* 0x000fe80009921848 */
[----:B------:R-:W2:Y:S04]  /*12fe0*/  LDL.LU.64 R132, [R1+0x928] ;  /* 0x0009280001847983 */ /* 0x000ea80000300a00 */
[----:B------:R-:W-:Y:S04]  /*12ff0*/  LDGSTS.E [R2+0x1b080], desc[UR8][R96.64], P2 ;  /* 0x1b08000060027fae */ /* 0x000fe80009121848 */
[----:B------:R-:W3:Y:S04]  /*13000*/  LDL.LU.64 R100, [R1+0x938] ;  /* 0x0009380001647983 */ /* 0x000ee80000300a00 */
[----:B------:R-:W4:Y:S04]  /*13010*/  LDL.LU.64 R104, [R1+0x948] ;  /* 0x0009480001687983 */ /* 0x000f280000300a00 */
[----:B------:R-:W1:Y:S04]  /*13020*/  LDL.LU.64 R96, [R1+0x950] ;  /* 0x0009500001607983 */ /* 0x000e680000300a00 */
[----:B------:R-:W-:Y:S04]  /*13030*/  LDGSTS.E [R2+0x1b100], desc[UR8][R110.64], P6 ;  /* 0x1b1000006e027fae */ /* 0x000fe8000b121848 */
[----:B------:R-:W-:Y:S04]  /*13040*/  LDGSTS.E [R2+0x1b180], desc[UR8][R108.64], P1 ;  /* 0x1b1800006c027fae */ /* 0x000fe80008921848 */
[----:B------:R-:W4:Y:S04]  /*13050*/  LDL.LU.64 R124, [R1+0xa30] ;  /* 0x000a3000017c7983 */ /* 0x000f280000300a00 */
[----:B------:R-:W-:Y:S04]  /*13060*/  LDGSTS.E [R2+0x1c000], desc[UR8][R94.64], P3 ;  /* 0x1c0000005e027fae */ /* 0x000fe80009921848 */
[----:B------:R-:W-:Y:S04]  /*13070*/  LDGSTS.E [R2+0x1c080], desc[UR8][R106.64], P2 ;  /* 0x1c0800006a027fae */ /* 0x000fe80009121848 */
[----:B------:R1:W-:Y:S04]  /*13080*/  LDGSTS.E [R2+0x1c100], desc[UR8][R102.64], P6 ;  /* 0x1c10000066027fae */ /* 0x0003e8000b121848 */
[----:B------:R-:W4:Y:S04]  /*13090*/  LDL.LU.64 R94, [R1+0xa28] ;  /* 0x000a2800015e7983 */ /* 0x000f280000300a00 */
[----:B------:R-:W4:Y:S04]  /*130a0*/  LDL.LU.64 R108, [R1+0xa20] ;  /* 0x000a2000016c7983 */ /* 0x000f280000300a00 */
[----:B------:R1:W-:Y:S04]  /*130b0*/  LDGSTS.E [R2+0x1c180], desc[UR8][R98.64], P1 ;  /* 0x1c18000062027fae */ /* 0x0003e80008921848 */
[----:B------:R1:W-:Y:S04]  /*130c0*/  LDGSTS.E [R2+0x1d000], desc[UR8][R92.64], P3 ;  /* 0x1d0000005c027fae */ /* 0x0003e80009921848 */
[----:B------:R1:W-:Y:S04]  /*130d0*/  LDGSTS.E [R2+0x1d080], desc[UR8][R90.64], P2 ;  /* 0x1d0800005a027fae */ /* 0x0003e80009121848 */
[----:B------:R-:W4:Y:S04]  /*130e0*/  LDL.LU.64 R98, [R1+0xa18] ;  /* 0x000a180001627983 */ /* 0x000f280000300a00 */
[----:B------:R-:W4:Y:S04]  /*130f0*/  LDL.LU.64 R116, [R1+0xa10] ;  /* 0x000a100001747983 */ /* 0x000f280000300a00 */
[----:B------:R-:W4:Y:S04]  /*13100*/  LDL.LU.64 R90, [R1+0xa08] ;  /* 0x000a0800015a7983 */ /* 0x000f280000300a00 */
[----:B------:R-:W4:Y:S04]  /*13110*/  LDL.LU.64 R92, [R1+0xa00] ;  /* 0x000a0000015c7983 */ /* 0x000f280000300a00 */
[----:B------:R-:W4:Y:S04]  /*13120*/  LDL.LU.64 R102, [R1+0x9f8] ;  /* 0x0009f80001667983 */ /* 0x000f280000300a00 */
        /* <DEDUP_REMOVED lines=9> */
[----:B------:R1:W-:Y:S01]  /*131c0*/  LDGSTS.E [R2+0x1f180], desc[UR8][R70.64], P1 ;  /* 0x1f18000046027fae */ /* 0x0003e20008921848 */
[----:B--2---:R-:W-:-:S05]  /*131d0*/  IMAD.WIDE R132, R0, 0x4, R132 ;  /* 0x0000000400847825 */ /* 0x004fca00078e0284 */
[----:B------:R2:W-:Y:S01]  /*131e0*/  LDGSTS.E [R66+0x18200], desc[UR8][R132.64], P3 ;  /* 0x1820000084427fae */ /* 0x0005e20009921848 */
[----:B---3--:R-:W-:-:S03]  /*131f0*/  IMAD.WIDE R130, R0, 0x4, R100 ;  /* 0x0000000400827825 */ /* 0x008fc600078e0264 */
[----:B------:R-:W3:Y:S01]  /*13200*/  LDL.LU.64 R100, [R1+0x9f0] ;  /* 0x0009f00001647983 */ /* 0x000ee20000300a00 */
[----:B----4-:R-:W-:-:S03]  /*13210*/  IMAD.WIDE R128, R0, 0x4, R104 ;  /* 0x0000000400807825 */ /* 0x010fc600078e0268 */
[----:B------:R4:W-:Y:S01]  /*13220*/  LDGSTS.E [R66+0x18280], desc[UR8][R130.64], P2 ;  /* 0x1828000082427fae */ /* 0x0009e20009121848 */
[----:B-1----:R-:W-:-:S03]  /*13230*/  IMAD.WIDE R126, R0, 0x4, R96 ;  /* 0x00000004007e7825 */ /* 0x002fc600078e0260 */
[----:B------:R-:W2:Y:S04]  /*13240*/  LDL.LU.64 R96, [R1+0x9e8] ;  /* 0x0009e80001607983 */ /* 0x000ea80000300a00 */
[----:B------:R1:W-:Y:S04]  /*13250*/  STL.64 [R1+0x3e8], R132 ;  /* 0x0003e88401007387 */ /* 0x0003e80000100a00 */
[----:B------:R-:W-:Y:S04]  /*13260*/  STL.64 [R1+0x3f0], R130 ;  /* 0x0003f08201007387 */ /* 0x000fe80000100a00 */
[----:B------:R-:W4:Y:S01]  /*13270*/  LDL.LU.64 R140, [R1+0x9e0] ;  /* 0x0009e000018c7983 */ /* 0x000f220000300a00 */
[----:B------:R-:W-:-:S03]  /*13280*/  IMAD.WIDE R124, R0, 0x4, R124 ;  /* 0x00000004007c7825 */ /* 0x000fc600078e027c */
[----:B------:R-:W-:Y:S04]  /*13290*/  STL.64 [R1+0x3f8], R128 ;  /* 0x0003f88001007387 */ /* 0x000fe80000100a00 */
[----:B------:R-:W-:Y:S04]  /*132a0*/  LDGSTS.E [R66+0x18300], desc[UR8][R128.64], P6 ;  /* 0x1830000080427fae */ /* 0x000fe8000b121848 */
[----:B------:R1:W-:Y:S01]  /*132b0*/  LDGSTS.E [R66+0x18380], desc[UR8][R126.64], P1 ;  /* 0x183800007e427fae */ /* 0x0003e20008921848 */
[----:B------:R-:W-:-:S03]  /*132c0*/  IMAD.WIDE R122, R0, 0x4, R94 ;  /* 0x00000004007a7825 */ /* 0x000fc600078e025e */
[----:B------:R1:W-:Y:S01]  /*132d0*/  LDGSTS.E [R66+0x19200], desc[UR8][R124.64], P3 ;  /* 0x192000007c427fae */ /* 0x0003e20009921848 */
[----:B------:R-:W-:-:S03]  /*132e0*/  IMAD.WIDE R120, R0, 0x4, R108 ;  /* 0x0000000400787825 */ /* 0x000fc600078e026c */
[----:B------:R-:W2:Y:S04]  /*132f0*/  LDL.LU.64 R108, [R1+0x9d8] ;  /* 0x0009d800016c7983 */ /* 0x000ea80000300a00 */
[----:B------:R-:W-:Y:S04]  /*13300*/  STL.64 [R1+0x400], R126 ;  /* 0x0004007e01007387 */ /* 0x000fe80000100a00 */
[----:B------:R-:W-:Y:S04]  /*13310*/  STL.64 [R1+0x4d8], R124 ;  /* 0x0004d87c01007387 */ /* 0x000fe80000100a00 */
[----:B------:R-:W2:Y:S01]  /*13320*/  LDL.LU.64 R94, [R1+0x9d0] ;  /* 0x0009d000015e7983 */ /* 0x000ea20000300a00 */
[----:B------:R-:W-:-:S03]  /*13330*/  IMAD.WIDE R118, R0, 0x4, R98 ;  /* 0x0000000400767825 */ /* 0x000fc600078e0262 */
[----:B------:R-:W2:Y:S04]  /*13340*/  LDL.LU.64 R106, [R1+0x9c8] ;  /* 0x0009c800016a7983 */ /* 0x000ea80000300a00 */
[----:B------:R-:W-:Y:S01]  /*13350*/  STL.64 [R1+0x4e0], R122 ;  /* 0x0004e07a01007387 */ /* 0x000fe20000100a00 */
[----:B------:R-:W-:-:S03]  /*13360*/  IMAD.WIDE R116, R0, 0x4, R116 ;  /* 0x0000000400747825 */ /* 0x000fc600078e0274 */
[----:B------:R-:W2:Y:S01]  /*13370*/  LDL.LU.64 R104, [R1+0x9c0] ;  /* 0x0009c00001687983 */ /* 0x000ea20000300a00 */
[----:B------:R-:W-:-:S03]  /*13380*/  IMAD.WIDE R114, R0, 0x4, R90 ;  /* 0x0000000400727825 */ /* 0x000fc600078e025a */
[----:B------:R-:W2:Y:S01]  /*13390*/  LDL.LU.64 R98, [R1+0x9b8] ;  /* 0x0009b80001627983 */ /* 0x000ea20000300a00 */
[----:B------:R-:W-:-:S03]  /*133a0*/  IMAD.WIDE R112, R0, 0x4, R92 ;  /* 0x0000000400707825 */ /* 0x000fc600078e025c */
[----:B------:R-:W-:Y:S04]  /*133b0*/  STL.64 [R1+0x4e8], R120 ;  /* 0x0004e87801007387 */ /* 0x000fe80000100a00 */
[----:B------:R-:W2:Y:S04]  /*133c0*/  LDL.LU.64 R92, [R1+0x9b0] ;  /* 0x0009b000015c7983 */ /* 0x000ea80000300a00 */
[----:B------:R-:W2:Y:S04]  /*133d0*/  LDL.LU.64 R90, [R1+0x9a8] ;  /* 0x0009a800015a7983 */ /* 0x000ea80000300a00 */
[----:B------:R-:W-:Y:S04]  /*133e0*/  STL.64 [R1+0x4f0], R118 ;  /* 0x0004f07601007387 */ /* 0x000fe80000100a00 */
[----:B------:R-:W2:Y:S04]  /*133f0*/  LDL.LU.64 R152, [R1+0x9a0] ;  /* 0x0009a00001987983 */ /* 0x000ea80000300a00 */
[----:B------:R-:W2:Y:S04]  /*13400*/  LDL.LU.64 R142, [R1+0x998] ;  /* 0x00099800018e7983 */ /* 0x000ea80000300a00 */
[----:B------:R-:W-:Y:S01]  /*13410*/  STL.64 [R1+0xa10], R116 ;  /* 0x000a107401007387 */ /* 0x000fe20000100a00 */
[----:B------:R-:W-:-:S03]  /*13420*/  IMAD.WIDE R102, R0, 0x4, R102 ;  /* 0x0000000400667825 */ /* 0x000fc600078e0266 */
[----:B------:R-:W2:Y:S04]  /*13430*/  LDL.LU.64 R138, [R1+0x990] ;  /* 0x00099000018a7983 */ /* 0x000ea80000300a00 */
[----:B------:R-:W2:Y:S04]  /*13440*/  LDL.LU.64 R144, [R1+0x988] ;  /* 0x0009880001907983 */ /* 0x000ea80000300a00 */
[----:B------:R-:W-:Y:S04]  /*13450*/  STL.64 [R1+0xa08], R114 ;  /* 0x000a087201007387 */ /* 0x000fe80000100a00 */
[----:B------:R-:W2:Y:S04]  /*13460*/  LDL.LU.64 R134, [R1+0x980] ;  /* 0x0009800001867983 */ /* 0x000ea80000300a00 */
[----:B------:R-:W2:Y:S04]  /*13470*/  LDL.LU.64 R164, [R1+0x978] ;  /* 0x0009780001a47983 */ /* 0x000ea80000300a00 */
[----:B------:R-:W-:Y:S04]  /*13480*/  STL.64 [R1+0xa00], R112 ;  /* 0x000a007001007387 */ /* 0x000fe80000100a00 */
[----:B------:R-:W2:Y:S04]  /*13490*/  LDL.LU.64 R136, [R1+0x970] ;  /* 0x0009700001887983 */ /* 0x000ea80000300a00 */
[----:B------:R-:W2:Y:S04]  /*134a0*/  LDL.LU.64 R156, [R1+0x968] ;  /* 0x00096800019c7983 */ /* 0x000ea80000300a00 */
[----:B------:R-:W-:Y:S04]  /*134b0*/  STL.64 [R1+0x9f8], R102 ;  /* 0x0009f86601007387 */ /* 0x000fe80000100a00 */
[----:B------:R-:W2:Y:S04]  /*134c0*/  LDL.LU.64 R148, [R1+0x960] ;  /* 0x0009600001947983 */ /* 0x000ea80000300a00 */
[----:B------:R-:W-:Y:S04]  /*134d0*/  LDGSTS.E [R66+0x19280], desc[UR8][R122.64], P2 ;  /* 0x192800007a427fae */ /* 0x000fe80009121848 */
[----:B------:R1:W-:Y:S04]  /*134e0*/  LDGSTS.E [R66+0x19300], desc[UR8][R120.64], P6 ;  /* 0x1930000078427fae */ /* 0x0003e8000b121848 */
[----:B------:R1:W-:Y:S04]  /*134f0*/  LDGSTS.E [R66+0x19380], desc[UR8][R118.64], P1 ;  /* 0x1938000076427fae */ /* 0x0003e80008921848 */
[----:B------:R-:W-:Y:S04]  /*13500*/  LDGSTS.E [R66+0x1a200], desc[UR8][R116.64], P3 ;  /* 0x1a20000074427fae */ /* 0x000fe80009921848 */
[----:B------:R-:W-:Y:S04]  /*13510*/  LDGSTS.E [R66+0x1a280], desc[UR8][R114.64], P2 ;  /* 0x1a28000072427fae */ /* 0x000fe80009121848 */
[----:B------:R1:W-:Y:S04]  /*13520*/  LDGSTS.E [R66+0x1a300], desc[UR8][R112.64], P6 ;  /* 0x1a30000070427fae */ /* 0x0003e8000b121848 */
[----:B------:R-:W-:Y:S01]  /*13530*/  LDGSTS.E [R66+0x1a380], desc[UR8][R102.64], P1 ;  /* 0x1a38000066427fae */ /* 0x000fe20008921848 */
[----:B----4-:R-:W-:-:S03]  /*13540*/  IMAD.WIDE R110, R0, 0x4, R140 ;  /* 0x00000004006e7825 */ /* 0x010fc600078e028c */
[----:B------:R-:W4:Y:S01]  /*13550*/  LDL.LU.64 R140, [R1+0x958] ;  /* 0x00095800018c7983 */ /* 0x000f220000300a00 */
[----:B---3--:R-:W-:-:S04]  /*13560*/  IMAD.WIDE R100, R0, 0x4, R100 ;  /* 0x0000000400647825 */ /* 0x008fc800078e0264 */
[C---:B--2---:R-:W-:Y:S01]  /*13570*/  IMAD.WIDE R96, R0.reuse, 0x4, R96 ;  /* 0x0000000400607825 */ /* 0x044fe200078e0260 */
[----:B------:R2:W-:Y:S04]  /*13580*/  STL.64 [R1+0xff8], R100 ;  /* 0x000ff86401007387 */ /* 0x0005e80000100a00 */
[----:B------:R3:W-:Y:S01]  /*13590*/  STL.64 [R1+0x1000], R96 ;  /* 0x0010006001007387 */ /* 0x0007e20000100a00 */
[----:B------:R-:W-:-:S03]  /*135a0*/  IMAD.WIDE R108, R0, 0x4, R108 ;  /* 0x00000004006c7825 */ /* 0x000fc600078e026c */
[----:B------:R-:W-:Y:S04]  /*135b0*/  STL.64 [R1+0x1008], R110 ;  /* 0x0010086e01007387 */ /* 0x000fe80000100a00 */
[----:B------:R-:W-:Y:S04]  /*135c0*/  STL.64 [R1+0x1010], R108 ;  /* 0x0010106c01007387 */ /* 0x000fe80000100a00 */
[----:B------:R-:W-:Y:S01]  /*135d0*/  LDGSTS.E [R66+0x1b200], desc[UR8][R100.64], P3 ;  /* 0x1b20000064427fae */ /* 0x000fe20009921848 */
[----:B------:R-:W-:-:S03]  /*135e0*/  IMAD.WIDE R94, R0, 0x4, R94 ;  /* 0x00000004005e7825 */ /* 0x000fc600078e025e */
[----:B------:R-:W-:Y:S01]  /*135f0*/  LDGSTS.E [R66+0x1b280], desc[UR8][R96.64], P2 ;  /* 0x1b28000060427fae */ /* 0x000fe20009121848 */
[----:B------:R-:W-:-:S03]  /*13600*/  IMAD.WIDE R106, R0, 0x4, R106 ;  /* 0x00000004006a7825 */ /* 0x000fc600078e026a */
[----:B------:R3:W-:Y:S01]  /*13610*/  STL.64 [R1+0x1090], R94 ;  /* 0x0010905e01007387 */ /* 0x0007e20000100a00 */
[----:B------:R-:W-:-:S03]  /*13620*/  IMAD.WIDE R104, R0, 0x4, R104 ;  /* 0x0000000400687825 */ /* 0x000fc600078e0268 */
[----:B------:R-:W-:Y:S01]  /*13630*/  STL.64 [R1+0x1098], R106 ;  /* 0x0010986a01007387 */ /* 0x000fe20000100a00 */
[----:B------:R-:W-:-:S03]  /*13640*/  IMAD.WIDE R98, R0, 0x4, R98 ;  /* 0x0000000400627825 */ /* 0x000fc600078e0262 */
[----:B------:R-:W-:Y:S01]  /*13650*/  STL.64 [R1+0x10a0], R104 ;  /* 0x0010a06801007387 */ /* 0x000fe20000100a00 */
[----:B------:R-:W-:-:S03]  /*13660*/  IMAD.WIDE R92, R0, 0x4, R92 ;  /* 0x00000004005c7825 */ /* 0x000fc600078e025c */
[----:B------:R3:W-:Y:S01]  /*13670*/  STL.64 [R1+0x10a8], R98 ;  /* 0x0010a86201007387 */ /* 0x0007e20000100a00 */
[----:B------:R-:W-:-:S03]  /*13680*/  IMAD.WIDE R90, R0, 0x4, R90 ;  /* 0x00000004005a7825 */ /* 0x000fc600078e025a */
[----:B------:R-:W-:Y:S01]  /*13690*/  STL.64 [R1+0x11d0], R92 ;  /* 0x0011d05c01007387 */ /* 0x000fe20000100a00 */
[----:B------:R-:W-:-:S03]  /*136a0*/  IMAD.WIDE R88, R0, 0x4, R152 ;  /* 0x0000000400587825 */ /* 0x000fc600078e0298 */
[----:B------:R3:W-:Y:S01]  /*136b0*/  STL.64 [R1+0x11d8], R90 ;  /* 0x0011d85a01007387 */ /* 0x0007e20000100a00 */
        /* <DEDUP_REMOVED lines=15> */
[----:B------:R3:W-:Y:S04]  /*137b0*/  STL.64 [R1+0x13a0], R74 ;  /* 0x0013a04a01007387 */ /* 0x0007e80000100a00 */
[----:B------:R3:W-:Y:S04]  /*137c0*/  STL.64 [R1+0x13a8], R72 ;  /* 0x0013a84801007387 */ /* 0x0007e80000100a00 */
[----:B------:R-:W-:Y:S04]  /*137d0*/  LDGSTS.E [R66+0x1b300], desc[UR8][R110.64], P6 ;  /* 0x1b3000006e427fae */ /* 0x000fe8000b121848 */
[----:B------:R-:W-:Y:S04]  /*137e0*/  LDGSTS.E [R66+0x1b380], desc[UR8][R108.64], P1 ;  /* 0x1b3800006c427fae */ /* 0x000fe80008921848 */
[----:B------:R-:W-:Y:S04]  /*137f0*/  LDGSTS.E [R66+0x1c200], desc[UR8][R94.64], P3 ;  /* 0x1c2000005e427fae */ /* 0x000fe80009921848 */
[----:B------:R-:W-:Y:S04]  /*13800*/  LDGSTS.E [R66+0x1c280], desc[UR8][R106.64], P2 ;  /* 0x1c2800006a427fae */ /* 0x000fe80009121848 */
        /* <DEDUP_REMOVED lines=13> */
[----:B----4-:R-:W-:-:S05]  /*138e0*/  IMAD.WIDE R70, R0, 0x4, R140 ;  /* 0x0000000400467825 */ /* 0x010fca00078e028c */
[----:B------:R4:W-:Y:S04]  /*138f0*/  STL.64 [R1+0x13b0], R70 ;  /* 0x0013b04601007387 */ /* 0x0009e80000100a00 */
[----:B-1----:R-:W4:Y:S04]  /*13900*/  LDL.LU.64 R132, [R1+0xa38] ;  /* 0x000a380001847983 */ /* 0x002f280000300a00 */
[----:B--2---:R-:W2:Y:S04]  /*13910*/  LDL.LU.64 R100, [R1+0xa50] ;  /* 0x000a500001647983 */ /* 0x004ea80000300a00 */
[----:B------:R-:W2:Y:S04]  /*13920*/  LDL.LU.64 R102, [R1+0xa58] ;  /* 0x000a580001667983 */ /* 0x000ea80000300a00 */
[----:B---3--:R-:W3:Y:S04]  /*13930*/  LDL.LU.64 R96, [R1+0xa60] ;  /* 0x000a600001607983 */ /* 0x008ee80000300a00 */
[----:B------:R-:W3:Y:S04]  /*13940*/  LDL.LU.64 R124, [R1+0xb50] ;  /* 0x000b5000017c7983 */ /* 0x000ee80000300a00 */
[----:B------:R-:W3:Y:S04]  /*13950*/  LDL.LU.64 R94, [R1+0xb48] ;  /* 0x000b4800015e7983 */ /* 0x000ee80000300a00 */
[----:B------:R-:W3:Y:S04]  /*13960*/  LDL.LU.64 R108, [R1+0xb40] ;  /* 0x000b4000016c7983 */ /* 0x000ee80000300a00 */
[----:B------:R-:W3:Y:S04]  /*13970*/  LDL.LU.64 R98, [R1+0xb38] ;  /* 0x000b380001627983 */ /* 0x000ee80000300a00 */
[----:B------:R-:W3:Y:S04]  /*13980*/  LDL.LU.64 R116, [R1+0xb30] ;  /* 0x000b300001747983 */ /* 0x000ee80000300a00 */
[----:B------:R-:W3:Y:S04]  /*13990*/  LDL.LU.64 R90, [R1+0xb28] ;  /* 0x000b2800015a7983 */ /* 0x000ee80000300a00 */
[----:B------:R-:W3:Y:S04]  /*139a0*/  LDL.LU.64 R92, [R1+0xb20] ;  /* 0x000b2000015c7983 */ /* 0x000ee80000300a00 */
[----:B------:R-:W3:Y:S04]  /*139b0*/  LDL.LU.64 R104, [R1+0xb18] ;  /* 0x000b180001687983 */ /* 0x000ee80000300a00 */
[----:B------:R1:W-:Y:S01]  /*139c0*/  LDGSTS.E [R66+0x1f380], desc[UR8][R70.64], P1 ;  /* 0x1f38000046427fae */ /* 0x0003e20008921848 */
[----:B----4-:R-:W-:-:S04]  /*139d0*/  IMAD.WIDE R132, R0, 0x4, R132 ;  /* 0x0000000400847825 */ /* 0x010fc800078e0284 */
[C---:B--2---:R-:W-:Y:S01]  /*139e0*/  IMAD.WIDE R130, R0.reuse, 0x4, R100 ;  /* 0x0000000400827825 */ /* 0x044fe200078e0264 */
[----:B------:R2:W-:Y:S04]  /*139f0*/  LDGSTS.E [R6+0x18400], desc[UR8][R132.64], P3 ;  /* 0x1840000084067fae */ /* 0x0005e80009921848 */
[----:B------:R-:W4:Y:S01]  /*13a00*/  LDL.LU.64 R100, [R1+0xb10] ;  /* 0x000b100001647983 */ /* 0x000f220000300a00 */
[----:B---3--:R-:W-:-:S03]  /*13a10*/  IMAD.WIDE R126, R0, 0x4, R96 ;  /* 0x00000004007e7825 */ /* 0x008fc600078e0260 */
[----:B------:R3:W-:Y:S04]  /*13a20*/  LDGSTS.E [R6+0x18480], desc[UR8][R130.64], P2 ;  /* 0x1848000082067fae */ /* 0x0007e80009121848 */
[----:B------:R-:W2:Y:S04]  /*13a30*/  LDL.LU.64 R96, [R1+0xb08] ;  /* 0x000b080001607983 */ /* 0x000ea80000300a00 */
[----:B------:R1:W-:Y:S04]  /*13a40*/  STL.64 [R1+0x408], R132 ;  /* 0x0004088401007387 */ /* 0x0003e80000100a00 */
[----:B------:R-:W-:Y:S04]  /*13a50*/  STL.64 [R1+0x410], R130 ;  /* 0x0004108201007387 */ /* 0x000fe80000100a00 */
[----:B------:R-:W3:Y:S01]  /*13a60*/  LDL.LU.64 R140, [R1+0xb00] ;  /* 0x000b0000018c7983 */ /* 0x000ee20000300a00 */
[----:B------:R-:W-:-:S04]  /*13a70*/  IMAD.WIDE R128, R0, 0x4, R102 ;  /* 0x0000000400807825 */ /* 0x000fc800078e0266 */
[C---:B------:R-:W-:Y:S01]  /*13a80*/  IMAD.WIDE R124, R0.reuse, 0x4, R124 ;  /* 0x00000004007c7825 */ /* 0x040fe200078e027c */
[----:B------:R-:W-:Y:S03]  /*13a90*/  STL.64 [R1+0x418], R128 ;  /* 0x0004188001007387 */ /* 0x000fe60000100a00 */
[C---:B------:R-:W-:Y:S01]  /*13aa0*/  IMAD.WIDE R120, R0.reuse, 0x4, R108 ;  /* 0x0000000400787825 */ /* 0x040fe200078e026c */
[----:B------:R1:W-:Y:S03]  /*13ab0*/  LDGSTS.E [R6+0x18500], desc[UR8][R128.64], P6 ;  /* 0x1850000080067fae */ /* 0x0003e6000b121848 */
[C---:B------:R-:W-:Y:S01]  /*13ac0*/  IMAD.WIDE R122, R0.reuse, 0x4, R94 ;  /* 0x00000004007a7825 */ /* 0x040fe200078e025e */
[----:B------:R-:W2:Y:S04]  /*13ad0*/  LDL.LU.64 R108, [R1+0xaf8] ;  /* 0x000af800016c7983 */ /* 0x000ea80000300a00 */
[----:B------:R-:W-:Y:S04]  /*13ae0*/  STL.64 [R1+0x420], R126 ;  /* 0x0004207e01007387 */ /* 0x000fe80000100a00 */
[----:B------:R-:W-:Y:S01]  /*13af0*/  STL.64 [R1+0x880], R124 ;  /* 0x0008807c01007387 */ /* 0x000fe20000100a00 */
[----:B------:R-:W-:-:S03]  /*13b00*/  IMAD.WIDE R118, R0, 0x4, R98 ;  /* 0x0000000400767825 */ /* 0x000fc600078e0262 */
[----:B------:R-:W2:Y:S04]  /*13b10*/  LDL.LU.64 R106, [R1+0xaf0] ;  /* 0x000af000016a7983 */ /* 0x000ea80000300a00 */
[----:B------:R-:W2:Y:S01]  /*13b20*/  LDL.LU.64 R102, [R1+0xae8] ;  /* 0x000ae80001667983 */ /* 0x000ea20000300a00 */
[----:B------:R-:W-:-:S03]  /*13b30*/  IMAD.WIDE R112, R0, 0x4, R92 ;  /* 0x0000000400707825 */ /* 0x000fc600078e025c */
[----:B------:R-:W-:Y:S01]  /*13b40*/  STL.64 [R1+0x888], R122 ;  /* 0x0008887a01007387 */ /* 0x000fe20000100a00 */
[----:B------:R-:W-:-:S03]  /*13b50*/  IMAD.WIDE R116, R0, 0x4, R116 ;  /* 0x0000000400747825 */ /* 0x000fc600078e0274 */
[----:B------:R-:W2:Y:S01]  /*13b60*/  LDL.LU.64 R94, [R1+0xae0] ;  /* 0x000ae000015e7983 */ /* 0x000ea20000300a00 */
[----:B------:R-:W-:-:S03]  /*13b70*/  IMAD.WIDE R114, R0, 0x4, R90 ;  /* 0x0000000400727825 */ /* 0x000fc600078e025a */
[----:B------:R-:W2:Y:S04]  /*13b80*/  LDL.LU.64 R98, [R1+0xad8] ;  /* 0x000ad80001627983 */ /* 0x000ea80000300a00 */
        /* <DEDUP_REMOVED lines=18> */
[----:B------:R1:W-:Y:S04]  /*13cb0*/  LDGSTS.E [R6+0x18580], desc[UR8][R126.64], P1 ;  /* 0x185800007e067fae */ /* 0x0003e80008921848 */
[----:B------:R1:W-:Y:S04]  /*13cc0*/  LDGSTS.E [R6+0x19400], desc[UR8][R124.64], P3 ;  /* 0x194000007c067fae */ /* 0x0003e80009921848 */
[----:B------:R1:W-:Y:S04]  /*13cd0*/  LDGSTS.E [R6+0x19480], desc[UR8][R122.64], P2 ;  /* 0x194800007a067fae */ /* 0x0003e80009121848 */
[----:B------:R1:W-:Y:S04]  /*13ce0*/  LDGSTS.E [R6+0x19500], desc[UR8][R120.64], P6 ;  /* 0x1950000078067fae */ /* 0x0003e8000b121848 */
[----:B------:R1:W-:Y:S04]  /*13cf0*/  LDGSTS.E [R6+0x19580], desc[UR8][R118.64], P1 ;  /* 0x1958000076067fae */ /* 0x0003e80008921848 */
[----:B------:R-:W-:Y:S04]  /*13d00*/  LDGSTS.E [R6+0x1a400], desc[UR8][R116.64], P3 ;  /* 0x1a40000074067fae */ /* 0x000fe80009921848 */
[----:B------:R-:W-:Y:S04]  /*13d10*/  LDGSTS.E [R6+0x1a480], desc[UR8][R114.64], P2 ;  /* 0x1a48000072067fae */ /* 0x000fe80009121848 */
[----:B------:R1:W-:Y:S04]  /*13d20*/  LDGSTS.E [R6+0x1a500], desc[UR8][R112.64], P6 ;  /* 0x1a50000070067fae */ /* 0x0003e8000b121848 */
[----:B------:R-:W-:Y:S01]  /*13d30*/  LDGSTS.E [R6+0x1a580], desc[UR8][R104.64], P1 ;  /* 0x1a58000068067fae */ /* 0x000fe20008921848 */
[----:B---3--:R-:W-:-:S03]  /*13d40*/  IMAD.WIDE R110, R0, 0x4, R140 ;  /* 0x00000004006e7825 */ /* 0x008fc600078e028c */
[----:B------:R-:W1:Y:S01]  /*13d50*/  LDL.LU.64 R140, [R1+0xa68] ;  /* 0x000a6800018c7983 */ /* 0x000e620000300a00 */
[----:B----4-:R-:W-:-:S04]  /*13d60*/  IMAD.WIDE R100, R0, 0x4, R100 ;  /* 0x0000000400647825 */ /* 0x010fc800078e0264 */
[C---:B--2---:R-:W-:Y:S01]  /*13d70*/  IMAD.WIDE R96, R0.reuse, 0x4, R96 ;  /* 0x0000000400607825 */ /* 0x044fe200078e0260 */
[----:B------:R2:W-:Y:S03]  /*13d80*/  STL.64 [R1+0xb10], R100 ;  /* 0x000b106401007387 */ /* 0x0005e60000100a00 */
[C---:B------:R-:W-:Y:S01]  /*13d90*/  IMAD.WIDE R108, R0.reuse, 0x4, R108 ;  /* 0x00000004006c7825 */ /* 0x040fe200078e026c */
[----:B------:R3:W-:Y:S04]  /*13da0*/  STL.64 [R1+0xb08], R96 ;  /* 0x000b086001007387 */ /* 0x0007e80000100a00 */
[----:B------:R-:W-:Y:S01]  /*13db0*/  STL.64 [R1+0xb00], R110 ;  /* 0x000b006e01007387 */ /* 0x000fe20000100a00 */
        /* <DEDUP_REMOVED lines=33> */
[----:B------:R4:W-:Y:S04]  /*13fd0*/  LDGSTS.E [R6+0x1b500], desc[UR8][R110.64], P6 ;  /* 0x1b5000006e067fae */ /* 0x0009e8000b121848 */
        /* <DEDUP_REMOVED lines=16> */
[----:B-1----:R-:W-:-:S05]  /*140e0*/  IMAD.WIDE R70, R0, 0x4, R140 ;  /* 0x0000000400467825 */ /* 0x002fca00078e028c */
[----:B------:R1:W-:Y:S04]  /*140f0*/  STL.64 [R1+0x1390], R70 ;  /* 0x0013904601007387 */ /* 0x0003e80000100a00 */
[----:B------:R-:W4:Y:S04]  /*14100*/  LDL.LU.64 R132, [R1+0xb58] ;  /* 0x000b580001847983 */ /* 0x000f280000300a00 */
[----:B--2---:R-:W2:Y:S04]  /*14110*/  LDL.LU.64 R100, [R1+0xb60] ;  /* 0x000b600001647983 */ /* 0x004ea80000300a00 */
[----:B------:R-:W2:Y:S04]  /*14120*/  LDL.LU.64 R104, [R1+0xb78] ;  /* 0x000b780001687983 */ /* 0x000ea80000300a00 */
[----:B---3--:R-:W3:Y:S04]  /*14130*/  LDL.LU.64 R96, [R1+0xb80] ;  /* 0x000b800001607983 */ /* 0x008ee80000300a00 */
[----:B------:R-:W3:Y:S04]  /*14140*/  LDL.LU.64 R124, [R1+0xb88] ;  /* 0x000b8800017c7983 */ /* 0x000ee80000300a00 */
[----:B----4-:R-:W4:Y:S04]  /*14150*/  LDL.LU.64 R108, [R1+0xbc0] ;  /* 0x000bc000016c7983 */ /* 0x010f280000300a00 */
[----:B------:R-:W4:Y:S04]  /*14160*/  LDL.LU.64 R94, [R1+0xbf8] ;  /* 0x000bf800015e7983 */ /* 0x000f280000300a00 */
[----:B------:R-:W4:Y:S04]  /*14170*/  LDL.LU.64 R98, [R1+0xb90] ;  /* 0x000b900001627983 */ /* 0x000f280000300a00 */
[----:B------:R-:W4:Y:S04]  /*14180*/  LDL.LU.64 R116, [R1+0xc40] ;  /* 0x000c400001747983 */ /* 0x000f280000300a00 */
[----:B------:R-:W4:Y:S04]  /*14190*/  LDL.LU.64 R90, [R1+0xc68] ;  /* 0x000c6800015a7983 */ /* 0x000f280000300a00 */
[----:B------:R-:W4:Y:S04]  /*141a0*/  LDL.LU.64 R92, [R1+0xc78] ;  /* 0x000c7800015c7983 */ /* 0x000f280000300a00 */
[----:B------:R-:W4:Y:S04]  /*141b0*/  LDL.LU.64 R140, [R1+0xbd8] ;  /* 0x000bd800018c7983 */ /* 0x000f280000300a00 */
[----:B------:R-:W4:Y:S04]  /*141c0*/  LDL.LU.64 R102, [R1+0xc80] ;  /* 0x000c800001667983 */ /* 0x000f280000300a00 */
[----:B------:R1:W-:Y:S01]  /*141d0*/  LDGSTS.E [R6+0x1f580], desc[UR8][R70.64], P1 ;  /* 0x1f58000046067fae */ /* 0x0003e20008921848 */
[----:B------:R-:W-:-:S04]  /*141e0*/  IMAD.WIDE R132, R0, 0x4, R132 ;  /* 0x0000000400847825 */ /* 0x000fc800078e0284 */
[C---:B--2---:R-:W-:Y:S01]  /*141f0*/  IMAD.WIDE R130, R0.reuse, 0x4, R100 ;  /* 0x0000000400827825 */ /* 0x044fe200078e0264 */
[----:B------:R-:W-:Y:S03]  /*14200*/  LDGSTS.E [R67+0x18600], desc[UR8][R132.64], P3 ;  /* 0x1860000084437fae */ /* 0x000fe60009921848 */
[C---:B------:R-:W-:Y:S01]  /*14210*/  IMAD.WIDE R128, R0.reuse, 0x4, R104 ;  /* 0x0000000400807825 */ /* 0x040fe200078e0268 */
[----:B------:R-:W2:Y:S03]  /*14220*/  LDL.LU.64 R100, [R1+0xc88] ;  /* 0x000c880001647983 */ /* 0x000ea60000300a00 */
[C---:B---3--:R-:W-:Y:S01]  /*14230*/  IMAD.WIDE R126, R0.reuse, 0x4, R96 ;  /* 0x00000004007e7825 */ /* 0x048fe200078e0260 */
[----:B------:R-:W-:Y:S03]  /*14240*/  STL.64 [R1+0x428], R132 ;  /* 0x0004288401007387 */ /* 0x000fe60000100a00 */
[C---:B------:R-:W-:Y:S01]  /*14250*/  IMAD.WIDE R124, R0.reuse, 0x4, R124 ;  /* 0x00000004007c7825 */ /* 0x040fe200078e027c */
[----:B------:R-:W-:Y:S03]  /*14260*/  STL.64 [R1+0x430], R130 ;  /* 0x0004308201007387 */ /* 0x000fe60000100a00 */
[C---:B----4-:R-:W-:Y:S01]  /*14270*/  IMAD.WIDE R122, R0.reuse, 0x4, R108 ;  /* 0x00000004007a7825 */ /* 0x050fe200078e026c */
[----:B------:R3:W-:Y:S04]  /*14280*/  LDGSTS.E [R67+0x18680], desc[UR8][R130.64], P2 ;  /* 0x1868000082437fae */ /* 0x0007e80009121848 */
[----:B------:R-:W4:Y:S04]  /*14290*/  LDL.LU.64 R108, [R1+0xc90] ;  /* 0x000c9000016c7983 */ /* 0x000f280000300a00 */
[----:B------:R-:W-:Y:S01]  /*142a0*/  STL.64 [R1+0x438], R128 ;  /* 0x0004388001007387 */ /* 0x000fe20000100a00 */
[----:B------:R-:W-:-:S03]  /*142b0*/  IMAD.WIDE R120, R0, 0x4, R94 ;  /* 0x0000000400787825 */ /* 0x000fc600078e025e */
[----:B------:R-:W3:Y:S04]  /*142c0*/  LDL.LU.64 R104, [R1+0xbd0] ;  /* 0x000bd00001687983 */ /* 0x000ee80000300a00 */
[----:B------:R-:W-:Y:S04]  /*142d0*/  STL.64 [R1+0x440], R126 ;  /* 0x0004407e01007387 */ /* 0x000fe80000100a00 */
[----:B------:R-:W-:Y:S01]  /*142e0*/  STL.64 [R1+0x7e8], R124 ;  /* 0x0007e87c01007387 */ /* 0x000fe20000100a00 */
[----:B------:R-:W-:-:S03]  /*142f0*/  IMAD.WIDE R118, R0, 0x4, R98 ;  /* 0x0000000400767825 */ /* 0x000fc600078e0262 */
[----:B------:R-:W3:Y:S04]  /*14300*/  LDL.LU.64 R96, [R1+0xd38] ;  /* 0x000d380001607983 */ /* 0x000ee80000300a00 */
[----:B------:R-:W3:Y:S01]  /*14310*/  LDL.LU.64 R106, [R1+0xd30] ;  /* 0x000d3000016a7983 */ /* 0x000ee20000300a00 */
[----:B------:R-:W-:-:S03]  /*14320*/  IMAD.WIDE R112, R0, 0x4, R92 ;  /* 0x0000000400707825 */ /* 0x000fc600078e025c */
[----:B------:R-:W-:Y:S01]  /*14330*/  STL.64 [R1+0x7f0], R122 ;  /* 0x0007f07a01007387 */ /* 0x000fe20000100a00 */
[----:B------:R-:W-:-:S03]  /*14340*/  IMAD.WIDE R116, R0, 0x4, R116 ;  /* 0x0000000400747825 */ /* 0x000fc600078e0274 */
[----:B------:R-:W3:Y:S01]  /*14350*/  LDL.LU.64 R94, [R1+0xcf0] ;  /* 0x000cf000015e7983 */ /* 0x000ee20000300a00 */
[----:B------:R-:W-:-:S03]  /*14360*/  IMAD.WIDE R114, R0, 0x4, R90 ;  /* 0x0000000400727825 */ /* 0x000fc600078e025a */
[----:B------:R-:W3:Y:S04]  /*14370*/  LDL.LU.64 R98, [R1+0xbb0] ;  /* 0x000bb00001627983 */ /* 0x000ee80000300a00 */
[----:B------:R-:W-:Y:S04]  /*14380*/  STL.64 [R1+0x7f8], R120 ;  /* 0x0007f87801007387 */ /* 0x000fe80000100a00 */
[----:B------:R-:W3:Y:S04]  /*14390*/  LDL.LU.64 R92, [R1+0xd28] ;  /* 0x000d2800015c7983 */ /* 0x000ee80000300a00 */
[----:B------:R-:W3:Y:S04]  /*143a0*/  LDL.LU.64 R90, [R1+0xd20] ;  /* 0x000d2000015a7983 */ /* 0x000ee80000300a00 */
[----:B------:R-:W-:Y:S04]  /*143b0*/  STL.64 [R1+0x800], R118 ;  /* 0x0008007601007387 */ /* 0x000fe80000100a00 */
[----:B------:R-:W3:Y:S04]  /*143c0*/  LDL.LU.64 R152, [R1+0xce8] ;  /* 0x000ce80001987983 */ /* 0x000ee80000300a00 */
[----:B------:R-:W3:Y:S04]  /*143d0*/  LDL.LU.64 R142, [R1+0xba8] ;  /* 0x000ba800018e7983 */ /* 0x000ee80000300a00 */
[----:B------:R-:W-:Y:S01]  /*143e0*/  STL.64 [R1+0x8d8], R116 ;  /* 0x0008d87401007387 */ /* 0x000fe20000100a00 */
[----:B------:R-:W-:-:S03]  /*143f0*/  IMAD.WIDE R110, R0, 0x4, R140 ;  /* 0x00000004006e7825 */ /* 0x000fc600078e028c */
[----:B------:R-:W3:Y:S04]  /*14400*/  LDL.LU.64 R138, [R1+0xd18] ;  /* 0x000d1800018a7983 */ /* 0x000ee80000300a00 */
[----:B------:R-:W3:Y:S04]  /*14410*/  LDL.LU.64 R144, [R1+0xd10] ;  /* 0x000d100001907983 */ /* 0x000ee80000300a00 */
[----:B------:R-:W-:Y:S04]  /*14420*/  STL.64 [R1+0x8f0], R114 ;  /* 0x0008f07201007387 */ /* 0x000fe80000100a00 */
[----:B------:R-:W3:Y:S04]  /*14430*/  LDL.LU.64 R134, [R1+0xce0] ;  /* 0x000ce00001867983 */ /* 0x000ee80000300a00 */
[----:B------:R-:W3:Y:S04]  /*14440*/  LDL.LU.64 R164, [R1+0xba0] ;  /* 0x000ba00001a47983 */ /* 0x000ee80000300a00 */
[----:B------:R-:W-:Y:S04]  /*14450*/  STL.64 [R1+0x900], R112 ;  /* 0x0009007001007387 */ /* 0x000fe80000100a00 */
[----:B------:R-:W3:Y:S04]  /*14460*/  LDL.LU.64 R136, [R1+0xd08] ;  /* 0x000d080001887983 */ /* 0x000ee80000300a00 */
[----:B------:R-:W3:Y:S04]  /*14470*/  LDL.LU.64 R156, [R1+0xd00] ;  /* 0x000d0000019c7983 */ /* 0x000ee80000300a00 */
[----:B------:R-:W-:Y:S04]  /*14480*/  STL.64 [R1+0x910], R110 ;  /* 0x0009106e01007387 */ /* 0x000fe80000100a00 */
[----:B------:R-:W3:Y:S04]  /*14490*/  LDL.LU.64 R148, [R1+0xcd0] ;  /* 0x000cd00001947983 */ /* 0x000ee80000300a00 */
[----:B------:R-:W1:Y:S01]  /*144a0*/  LDL.LU.64 R140, [R1+0xb98] ;  /* 0x000b9800018c7983 */ /* 0x000e620000300a00 */
[----:B------:R-:W-:-:S03]  /*144b0*/  IMAD.WIDE R102, R0, 0x4, R102 ;  /* 0x0000000400667825 */ /* 0x000fc600078e0266 */
[----:B------:R1:W-:Y:S04]  /*144c0*/  LDGSTS.E [R67+0x18700], desc[UR8][R128.64], P6 ;  /* 0x1870000080437fae */ /* 0x0003e8000b121848 */
[----:B------:R1:W-:Y:S04]  /*144d0*/  STL.64 [R1+0x9e0], R102 ;  /* 0x0009e06601007387 */ /* 0x0003e80000100a00 */
[----:B------:R1:W-:Y:S04]  /*144e0*/  LDGSTS.E [R67+0x18780], desc[UR8][R126.64], P1 ;  /* 0x187800007e437fae */ /* 0x0003e80008921848 */
[----:B------:R1:W-:Y:S04]  /*144f0*/  LDGSTS.E [R67+0x19600], desc[UR8][R124.64], P3 ;  /* 0x196000007c437fae */ /* 0x0003e80009921848 */
[----:B------:R1:W-:Y:S04]  /*14500*/  LDGSTS.E [R67+0x19680], desc[UR8][R122.64], P2 ;  /* 0x196800007a437fae */ /* 0x0003e80009121848 */
[----:B------:R1:W-:Y:S04]  /*14510*/  LDGSTS.E [R67+0x19700], desc[UR8][R120.64], P6 ;  /* 0x1970000078437fae */ /* 0x0003e8000b121848 */
[----:B------:R1:W-:Y:S04]  /*14520*/  LDGSTS.E [R67+0x19780], desc[UR8][R118.64], P1 ;  /* 0x1978000076437fae */ /* 0x0003e80008921848 */
[----:B------:R-:W-:Y:S04]  /*14530*/  LDGSTS.E [R67+0x1a600], desc[UR8][R116.64], P3 ;  /* 0x1a60000074437fae */ /* 0x000fe80009921848 */
[----:B------:R1:W-:Y:S04]  /*14540*/  LDGSTS.E [R67+0x1a680], desc[UR8][R114.64], P2 ;  /* 0x1a68000072437fae */ /* 0x0003e80009121848 */
[----:B------:R1:W-:Y:S04]  /*14550*/  LDGSTS.E [R67+0x1a700], desc[UR8][R112.64], P6 ;  /* 0x1a70000070437fae */ /* 0x0003e8000b121848 */
[----:B------:R1:W-:Y:S04]  /*14560*/  LDGSTS.E [R67+0x1a780], desc[UR8][R110.64], P1 ;  /* 0x1a7800006e437fae */ /* 0x0003e80008921848 */
[----:B------:R-:W-:Y:S01]  /*14570*/  LDGSTS.E [R67+0x1b600], desc[UR8][R102.64], P3 ;  /* 0x1b60000066437fae */ /* 0x000fe20009921848 */
[----:B--2---:R-:W-:-:S05]  /*14580*/  IMAD.WIDE R100, R0, 0x4, R100 ;  /* 0x0000000400647825 */ /* 0x004fca00078e0264 */
[----:B------:R2:W-:Y:S04]  /*14590*/  STL.64 [R1+0xa20], R100 ;  /* 0x000a206401007387 */ /* 0x0005e80000100a00 */
[----:B------:R-:W-:Y:S01]  /*145a0*/  LDGSTS.E [R67+0x1b680], desc[UR8][R100.64], P2 ;  /* 0x1b68000064437fae */ /* 0x000fe20009121848 */
[----:B----4-:R-:W-:-:S04]  /*145b0*/  IMAD.WIDE R108, R0, 0x4, R108 ;  /* 0x00000004006c7825 */ /* 0x010fc800078e026c */
[C---:B---3--:R-:W-:Y:S01]  /*145c0*/  IMAD.WIDE R104, R0.reuse, 0x4, R104 ;  /* 0x0000000400687825 */ /* 0x048fe200078e0268 */
[----:B------:R-:W-:Y:S04]  /*145d0*/  STL.64 [R1+0xa58], R108 ;  /* 0x000a586c01007387 */ /* 0x000fe80000100a00 */
[----:B------:R3:W-:Y:S04]  /*145e0*/  STL.64 [R1+0xa68], R104 ;  /* 0x000a686801007387 */ /* 0x0007e80000100a00 */
[----:B------:R4:W-:Y:S01]  /*145f0*/  LDGSTS.E [R67+0x1b700], desc[UR8][R108.64], P6 ;  /* 0x1b7000006c437fae */ /* 0x0009e2000b121848 */
[----:B------:R-:W-:-:S03]  /*14600*/  IMAD.WIDE R96, R0, 0x4, R96 ;  /* 0x0000000400607825 */ /* 0x000fc600078e0260 */
[----:B------:R-:W-:Y:S01]  /*14610*/  LDGSTS.E [R67+0x1b780], desc[UR8][R104.64], P1 ;  /* 0x1b78000068437fae */ /* 0x000fe20008921848 */
        /* <DEDUP_REMOVED lines=28> */
[----:B-1----:R-:W-:-:S03]  /*147e0*/  IMAD.WIDE R70, R0, 0x4, R140 ;  /* 0x0000000400467825 */ /* 0x002fc600078e028c */
[----:B------:R1:W-:Y:S04]  /*147f0*/  STL.64 [R1+0x1330], R72 ;  /* 0x0013304801007387 */ /* 0x0003e80000100a00 */
[----:B------:R1:W-:Y:S04]  /*14800*/  STL.64 [R1+0x1338], R70 ;  /* 0x0013384601007387 */ /* 0x0003e80000100a00 */
[----:B------:R-:W4:Y:S04]  /*14810*/  LDL.LU.64 R102, [R1+0xd40] ;  /* 0x000d400001667983 */ /* 0x000f280000300a00 */
[----:B------:R-:W4:Y:S04]  /*14820*/  LDL.LU.64 R132, [R1+0xd50] ;  /* 0x000d500001847983 */ /* 0x000f280000300a00 */
[----:B--2---:R-:W2:Y:S04]  /*14830*/  LDL.LU.64 R100, [R1+0xd48] ;  /* 0x000d480001647983 */ /* 0x004ea80000300a00 */
[----:B------:R-:W2:Y:S04]  /*14840*/  LDL.LU.64 R124, [R1+0xbb8] ;  /* 0x000bb800017c7983 */ /* 0x000ea80000300a00 */
[----:B---3--:R-:W3:Y:S04]  /*14850*/  LDL.LU.64 R104, [R1+0xd58] ;  /* 0x000d580001687983 */ /* 0x008ee80000300a00 */
[----:B------:R-:W-:Y:S04]  /*14860*/  LDGSTS.E [R67+0x1c600], desc[UR8][R96.64], P3 ;  /* 0x1c60000060437fae */ /* 0x000fe80009921848 */
[----:B------:R1:W-:Y:S04]  /*14870*/  LDGSTS.E [R67+0x1c680], desc[UR8][R106.64], P2 ;  /* 0x1c6800006a437fae */ /* 0x0003e80009121848 */
[----:B------:R-:W-:Y:S04]  /*14880*/  LDGSTS.E [R67+0x1c700], desc[UR8][R94.64], P6 ;  /* 0x1c7000005e437fae */ /* 0x000fe8000b121848 */
[----:B----4-:R-:W4:Y:S04]  /*14890*/  LDL.LU.64 R96, [R1+0xd68] ;  /* 0x000d680001607983 */ /* 0x010f280000300a00 */
[----:B------:R1:W-:Y:S04]  /*148a0*/  LDGSTS.E [R67+0x1c780], desc[UR8][R98.64], P1 ;  /* 0x1c78000062437fae */ /* 0x0003e80008921848 */
[----:B------:R-:W4:Y:S04]  /*148b0*/  LDL.LU.64 R94, [R1+0xd60] ;  /* 0x000d6000015e7983 */ /* 0x000f280000300a00 */
        /* <DEDUP_REMOVED lines=17> */
[----:B------:R-:W-:-:S03]  /*149d0*/  IMAD.WIDE R130, R0, 0x4, R102 ;  /* 0x0000000400827825 */ /* 0x000fc600078e0266 */
[----:B------:R-:W4:Y:S01]  /*149e0*/  LDL.LU.64 R102, [R1+0xd88] ;  /* 0x000d880001667983 */ /* 0x000f220000300a00 */
[----:B------:R-:W-:-:S03]  /*149f0*/  IMAD.WIDE R128, R0, 0x4, R132 ;  /* 0x0000000400807825 */ /* 0x000fc600078e0284 */
[----:B------:R1:W-:Y:S01]  /*14a00*/  LDGSTS.E [R64+0x18800], desc[UR8][R130.64], P3 ;  /* 0x1880000082407fae */ /* 0x0003e20009921848 */
[----:B--2---:R-:W-:-:S03]  /*14a10*/  IMAD.WIDE R126, R0, 0x4, R100 ;  /* 0x00000004007e7825 */ /* 0x004fc600078e0264 */
[----:B------:R-:W2:Y:S04]  /*14a20*/  LDL.LU.64 R100, [R1+0xd98] ;  /* 0x000d980001647983 */ /* 0x000ea80000300a00 */
[----:B------:R-:W-:Y:S04]  /*14a30*/  STL.64 [R1+0x448], R130 ;  /* 0x0004488201007387 */ /* 0x000fe80000100a00 */
[----:B------:R-:W-:Y:S04]  /*14a40*/  STL.64 [R1+0x450], R128 ;  /* 0x0004508001007387 */ /* 0x000fe80000100a00 */
[----:B------:R-:W1:Y:S01]  /*14a50*/  LDL.LU.64 R132, [R1+0xd90] ;  /* 0x000d900001847983 */ /* 0x000e620000300a00 */
[----:B------:R-:W-:-:S04]  /*14a60*/  IMAD.WIDE R124, R0, 0x4, R124 ;  /* 0x00000004007c7825 */ /* 0x000fc800078e027c */
[C---:B---3--:R-:W-:Y:S01]  /*14a70*/  IMAD.WIDE R122, R0.reuse, 0x4, R104 ;  /* 0x00000004007a7825 */ /* 0x048fe200078e0268 */
[----:B------:R-:W-:Y:S03]  /*14a80*/  STL.64 [R1+0x458], R126 ;  /* 0x0004587e01007387 */ /* 0x000fe60000100a00 */
[C---:B----4-:R-:W-:Y:S01]  /*14a90*/  IMAD.WIDE R120, R0.reuse, 0x4, R96 ;  /* 0x0000000400787825 */ /* 0x050fe200078e0260 */
[----:B------:R3:W-:Y:S04]  /*14aa0*/  LDGSTS.E [R64+0x18880], desc[UR8][R128.64], P2 ;  /* 0x1888000080407fae */ /* 0x0007e80009121848 */
[----:B------:R-:W4:Y:S04]  /*14ab0*/  LDL.LU.64 R96, [R1+0xc18] ;  /* 0x000c180001607983 */ /* 0x000f280000300a00 */
[----:B------:R-:W-:Y:S01]  /*14ac0*/  STL.64 [R1+0x460], R124 ;  /* 0x0004607c01007387 */ /* 0x000fe20000100a00 */
[----:B------:R-:W-:-:S03]  /*14ad0*/  IMAD.WIDE R118, R0, 0x4, R94 ;  /* 0x0000000400767825 */ /* 0x000fc600078e025e */
[----:B------:R-:W-:Y:S01]  /*14ae0*/  STL.64 [R1+0x808], R122 ;  /* 0x0008087a01007387 */ /* 0x000fe20000100a00 */
[----:B------:R-:W-:-:S03]  /*14af0*/  IMAD.WIDE R114, R0, 0x4, R98 ;  /* 0x0000000400727825 */ /* 0x000fc600078e0262 */
[----:B------:R-:W3:Y:S04]  /*14b00*/  LDL.LU.64 R104, [R1+0xdb8] ;  /* 0x000db80001687983 */ /* 0x000ee80000300a00 */
[----:B------:R-:W3:Y:S01]  /*14b10*/  LDL.LU.64 R98, [R1+0xdd8] ;  /* 0x000dd80001627983 */ /* 0x000ee20000300a00 */
[----:B------:R-:W-:-:S03]  /*14b20*/  IMAD.WIDE R116, R0, 0x4, R116 ;  /* 0x0000000400747825 */ /* 0x000fc600078e0274 */
[----:B------:R-:W-:Y:S04]  /*14b30*/  STL.64 [R1+0x810], R120 ;  /* 0x0008107801007387 */ /* 0x000fe80000100a00 */
[----:B------:R-:W3:Y:S01]  /*14b40*/  LDL.LU.64 R94, [R1+0xdd0] ;  /* 0x000dd000015e7983 */ /* 0x000ee20000300a00 */
[----:B------:R-:W-:-:S03]  /*14b50*/  IMAD.WIDE R112, R0, 0x4, R92 ;  /* 0x0000000400707825 */ /* 0x000fc600078e025c */
[----:B------:R3:W-:Y:S01]  /*14b60*/  LDGSTS.E [R64+0x18900], desc[UR8][R126.64], P6 ;  /* 0x189000007e407fae */ /* 0x0007e2000b121848 */
        /* <DEDUP_REMOVED lines=20> */
[----:B------:R-:W-:Y:S04]  /*14cb0*/  LDGSTS.E [R64+0x18980], desc[UR8][R124.64], P1 ;  /* 0x189800007c407fae */ /* 0x000fe80008921848 */
[----:B------:R-:W-:Y:S04]  /*14cc0*/  LDGSTS.E [R64+0x19800], desc[UR8][R122.64], P3 ;  /* 0x198000007a407fae */ /* 0x000fe80009921848 */
[----:B------:R3:W-:Y:S04]  /*14cd0*/  LDGSTS.E [R64+0x19880], desc[UR8][R120.64], P2 ;  /* 0x1988000078407fae */ /* 0x0007e80009121848 */
[----:B------:R3:W-:Y:S04]  /*14ce0*/  LDGSTS.E [R64+0x19900], desc[UR8][R118.64], P6 ;  /* 0x1990000076407fae */ /* 0x0007e8000b121848 */
[----:B------:R-:W-:Y:S04]  /*14cf0*/  LDGSTS.E [R64+0x19980], desc[UR8][R116.64], P1 ;  /* 0x1998000074407fae */ /* 0x000fe80008921848 */
[----:B------:R3:W-:Y:S04]  /*14d00*/  LDGSTS.E [R64+0x1a800], desc[UR8][R114.64], P3 ;  /* 0x1a80000072407fae */ /* 0x0007e80009921848 */
[----:B------:R3:W-:Y:S04]  /*14d10*/  LDGSTS.E [R64+0x1a880], desc[UR8][R112.64], P2 ;  /* 0x1a88000070407fae */ /* 0x0007e80009121848 */
[----:B------:R3:W-:Y:S04]  /*14d20*/  LDGSTS.E [R64+0x1a900], desc[UR8][R110.64], P6 ;  /* 0x1a9000006e407fae */ /* 0x0007e8000b121848 */
[----:B------:R-:W-:Y:S01]  /*14d30*/  LDGSTS.E [R64+0x1a980], desc[UR8][R108.64], P1 ;  /* 0x1a9800006c407fae */ /* 0x000fe20008921848 */
[----:B-1----:R-:W-:-:S03]  /*14d40*/  IMAD.WIDE R106, R0, 0x4, R132 ;  /* 0x00000004006a7825 */ /* 0x002fc600078e0284 */
[----:B------:R-:W3:Y:S01]  /*14d50*/  LDL.LU.64 R132, [R1+0xbc8] ;  /* 0x000bc80001847983 */ /* 0x000ee20000300a00 */
[----:B------:R-:W-:-:S04]  /*14d60*/  IMAD.WIDE R102, R0, 0x4, R102 ;  /* 0x0000000400667825 */ /* 0x000fc800078e0266 */
[C---:B--2---:R-:W-:Y:S01]  /*14d70*/  IMAD.WIDE R100, R0.reuse, 0x4, R100 ;  /* 0x0000000400647825 */ /* 0x044fe200078e0264 */
[----:B------:R1:W-:Y:S03]  /*14d80*/  STL.64 [R1+0x9c8], R102 ;  /* 0x0009c86601007387 */ /* 0x0003e60000100a00 */
[C---:B----4-:R-:W-:Y:S01]  /*14d90*/  IMAD.WIDE R96, R0.reuse, 0x4, R96 ;  /* 0x0000000400607825 */ /* 0x050fe200078e0260 */
[----:B------:R2:W-:Y:S04]  /*14da0*/  STL.64 [R1+0x9e8], R100 ;  /* 0x0009e86401007387 */ /* 0x0005e80000100a00 */
[----:B------:R-:W-:Y:S01]  /*14db0*/  STL.64 [R1+0xa30], R106 ;  /* 0x000a306a01007387 */ /* 0x000fe20000100a00 */
[----:B---3--:R-:W-:-:S03]  /*14dc0*/  IMAD.WIDE R104, R0, 0x4, R104 ;  /* 0x0000000400687825 */ /* 0x008fc600078e0268 */
        /* <DEDUP_REMOVED lines=49> */
[----:B------:R-:W-:-:S05]  /*150e0*/  IMAD.WIDE R66, R0, 0x4, R132 ;  /* 0x0000000400427825 */ /* 0x000fca00078e0284 */
[----:B------:R4:W-:Y:S04]  /*150f0*/  STL.64 [R1+0x12c0], R66 ;  /* 0x0012c04201007387 */ /* 0x0009e80000100a00 */
[----:B-1----:R-:W4:Y:S04]  /*15100*/  LDL.LU.64 R102, [R1+0xe28] ;  /* 0x000e280001667983 */ /* 0x002f280000300a00 */
        /* <DEDUP_REMOVED lines=19> */
[----:B------:R-:W-:Y:S01]  /*15240*/  STL.64 [R1+0x470], R128 ;  /* 0x0004708001007387 */ /* 0x000fe20000100a00 */
[----:B---3--:R-:W-:-:S03]  /*15250*/  IMAD.WIDE R120, R0, 0x4, R108 ;  /* 0x0000000400787825 */ /* 0x008fc600078e026c */
[----:B------:R-:W3:Y:S04]  /*15260*/  LDL.LU.64 R108, [R1+0xe78] ;  /* 0x000e7800016c7983 */ /* 0x000ee80000300a00 */
[----:B------:R-:W-:Y:S04]  /*15270*/  STL.64 [R1+0x478], R126 ;  /* 0x0004787e01007387 */ /* 0x000fe80000100a00 */
[----:B------:R-:W2:Y:S01]  /*15280*/  LDL.LU.64 R132, [R1+0xc58] ;  /* 0x000c580001847983 */ /* 0x000ea20000300a00 */
[----:B------:R-:W-:-:S03]  /*15290*/  IMAD.WIDE R124, R0, 0x4, R124 ;  /* 0x00000004007c7825 */ /* 0x000fc600078e027c */
[----:B------:R1:W-:Y:S01]  /*152a0*/  LDGSTS.E [R68+0x18a80], desc[UR8][R128.64], P2 ;  /* 0x18a8000080447fae */ /* 0x0003e20009121848 */
[----:B------:R-:W-:-:S03]  /*152b0*/  IMAD.WIDE R122, R0, 0x4, R96 ;  /* 0x00000004007a7825 */ /* 0x000fc600078e0260 */
[----:B------:R-:W-:Y:S01]  /*152c0*/  STL.64 [R1+0x480], R124 ;  /* 0x0004807c01007387 */ /* 0x000fe20000100a00 */
[----:B----4-:R-:W-:-:S03]  /*152d0*/  IMAD.WIDE R118, R0, 0x4, R94 ;  /* 0x0000000400767825 */ /* 0x010fc600078e025e */
[----:B------:R-:W-:Y:S01]  /*152e0*/  STL.64 [R1+0x828], R122 ;  /* 0x0008287a01007387 */ /* 0x000fe20000100a00 */
[----:B------:R-:W-:-:S03]  /*152f0*/  IMAD.WIDE R114, R0, 0x4, R98 ;  /* 0x0000000400727825 */ /* 0x000fc600078e0262 */
[----:B------:R-:W4:Y:S01]  /*15300*/  LDL.LU.64 R96, [R1+0xe88] ;  /* 0x000e880001607983 */ /* 0x000f220000300a00 */
[----:B------:R-:W-:-:S03]  /*15310*/  IMAD.WIDE R116, R0, 0x4, R116 ;  /* 0x0000000400747825 */ /* 0x000fc600078e0274 */
[----:B------:R-:W4:Y:S01]  /*15320*/  LDL.LU.64 R98, [R1+0xe98] ;  /* 0x000e980001627983 */ /* 0x000f220000300a00 */
[----:B------:R-:W-:-:S03]  /*15330*/  IMAD.WIDE R112, R0, 0x4, R92 ;  /* 0x0000000400707825 */ /* 0x000fc600078e025c */
[----:B------:R-:W-:Y:S01]  /*15340*/  STL.64 [R1+0x840], R120 ;  /* 0x0008407801007387 */ /* 0x000fe20000100a00 */
[----:B------:R-:W-:-:S03]  /*15350*/  IMAD.WIDE R110, R0, 0x4, R90 ;  /* 0x00000004006e7825 */ /* 0x000fc600078e025a */
[----:B------:R-:W4:Y:S04]  /*15360*/  LDL.LU.64 R94, [R1+0xe90] ;  /* 0x000e9000015e7983 */ /* 0x000f280000300a00 */
[----:B------:R-:W4:Y:S04]  /*15370*/  LDL.LU.64 R92, [R1+0xc50] ;  /* 0x000c5000015c7983 */ /* 0x000f280000300a00 */
[----:B------:R-:W-:Y:S04]  /*15380*/  STL.64 [R1+0x848], R118 ;  /* 0x0008487601007387 */ /* 0x000fe80000100a00 */
[----:B------:R-:W4:Y:S04]  /*15390*/  LDL.LU.64 R90, [R1+0xea0] ;  /* 0x000ea000015a7983 */ /* 0x000f280000300a00 */
[----:B------:R-:W4:Y:S04]  /*153a0*/  LDL.LU.64 R152, [R1+0xeb0] ;  /* 0x000eb00001987983 */ /* 0x000f280000300a00 */
[----:B------:R-:W-:Y:S04]  /*153b0*/  STL.64 [R1+0x850], R116 ;  /* 0x0008507401007387 */ /* 0x000fe80000100a00 */
[----:B------:R-:W4:Y:S04]  /*153c0*/  LDL.LU.64 R142, [R1+0xea8] ;  /* 0x000ea800018e7983 */ /* 0x000f280000300a00 */
[----:B------:R-:W4:Y:S04]  /*153d0*/  LDL.LU.64 R138, [R1+0xc38] ;  /* 0x000c3800018a7983 */ /* 0x000f280000300a00 */
        /* <DEDUP_REMOVED lines=10> */
[----:B------:R-:W-:Y:S04]  /*15480*/  STL.64 [R1+0x950], R104 ;  /* 0x0009506801007387 */ /* 0x000fe80000100a00 */
[----:B------:R-:W4:Y:S04]  /*15490*/  LDL.LU.64 R140, [R1+0xeb8] ;  /* 0x000eb800018c7983 */ /* 0x000f280000300a00 */
[----:B------:R1:W-:Y:S04]  /*154a0*/  LDGSTS.E [R68+0x18b00], desc[UR8][R126.64], P6 ;  /* 0x18b000007e447fae */ /* 0x0003e8000b121848 */
[----:B------:R-:W-:Y:S04]  /*154b0*/  LDGSTS.E [R68+0x18b80], desc[UR8][R124.64], P1 ;  /* 0x18b800007c447fae */ /* 0x000fe80008921848 */
[----:B------:R1:W-:Y:S04]  /*154c0*/  LDGSTS.E [R68+0x19a00], desc[UR8][R122.64], P3 ;  /* 0x19a000007a447fae */ /* 0x0003e80009921848 */
[----:B------:R1:W-:Y:S04]  /*154d0*/  LDGSTS.E [R68+0x19a80], desc[UR8][R120.64], P2 ;  /* 0x19a8000078447fae */ /* 0x0003e80009121848 */
[----:B------:R-:W-:Y:S04]  /*154e0*/  LDGSTS.E [R68+0x19b00], desc[UR8][R118.64], P6 ;  /* 0x19b0000076447fae */ /* 0x000fe8000b121848 */
[----:B------:R-:W-:Y:S04]  /*154f0*/  LDGSTS.E [R68+0x19b80], desc[UR8][R116.64], P1 ;  /* 0x19b8000074447fae */ /* 0x000fe80008921848 */
[----:B------:R1:W-:Y:S04]  /*15500*/  LDGSTS.E [R68+0x1aa00], desc[UR8][R114.64], P3 ;  /* 0x1aa0000072447fae */ /* 0x0003e80009921848 */
[----:B------:R1:W-:Y:S04]  /*15510*/  LDGSTS.E [R68+0x1aa80], desc[UR8][R112.64], P2 ;  /* 0x1aa8000070447fae */ /* 0x0003e80009121848 */
[----:B------:R1:W-:Y:S04]  /*15520*/  LDGSTS.E [R68+0x1ab00], desc[UR8][R110.64], P6 ;  /* 0x1ab000006e447fae */ /* 0x0003e8000b121848 */
[----:B------:R-:W-:Y:S01]  /*15530*/  LDGSTS.E [R68+0x1ab80], desc[UR8][R104.64], P1 ;  /* 0x1ab8000068447fae */ /* 0x000fe20008921848 */
[----:B--2---:R-:W-:-:S03]  /*15540*/  IMAD.WIDE R106, R0, 0x4, R132 ;  /* 0x00000004006a7825 */ /* 0x004fc600078e0284 */
[----:B------:R-:W1:Y:S01]  /*15550*/  LDL.LU.64 R132, [R1+0xc10] ;  /* 0x000c100001847983 */ /* 0x000e620000300a00 */
[----:B------:R-:W-:-:S04]  /*15560*/  IMAD.WIDE R102, R0, 0x4, R102 ;  /* 0x0000000400667825 */ /* 0x000fc800078e0266 */
[C---:B------:R-:W-:Y:S01]  /*15570*/  IMAD.WIDE R100, R0.reuse, 0x4, R100 ;  /* 0x0000000400647825 */ /* 0x040fe200078e0264 */
[----:B------:R2:W-:Y:S03]  /*15580*/  STL.64 [R1+0x9c0], R102 ;  /* 0x0009c06601007387 */ /* 0x0005e60000100a00 */
[C---:B---3--:R-:W-:Y:S01]  /*15590*/  IMAD.WIDE R108, R0.reuse, 0x4, R108 ;  /* 0x00000004006c7825 */ /* 0x048fe200078e026c */
[----:B------:R3:W-:Y:S03]  /*155a0*/  STL.64 [R1+0x9d8], R100 ;  /* 0x0009d86401007387 */ /* 0x0007e60000100a00 */
[C---:B----4-:R-:W-:Y:S01]  /*155b0*/  IMAD.WIDE R96, R0.reuse, 0x4, R96 ;  /* 0x0000000400607825 */ /* 0x050fe200078e0260 */
[----:B------:R-:W-:Y:S03]  /*155c0*/  STL.64 [R1+0xa18], R108 ;  /* 0x000a186c01007387 */ /* 0x000fe60000100a00 */
[C---:B------:R-:W-:Y:S01]  /*155d0*/  IMAD.WIDE R98, R0.reuse, 0x4, R98 ;  /* 0x0000000400627825 */ /* 0x040fe200078e0262 */
[----:B------:R-:W-:Y:S04]  /*155e0*/  STL.64 [R1+0xa28], R106 ;  /* 0x000a286a01007387 */ /* 0x000fe80000100a00 */
        /* <DEDUP_REMOVED lines=49> */
[----:B--2---:R-:W2:Y:S04]  /*15900*/  LDL.LU.64 R102, [R1+0xef8] ;  /* 0x000ef80001667983 */ /* 0x004ea80000300a00 */
[----:B------:R-:W2:Y:S04]  /*15910*/  LDL.LU.64 R104, [R1+0xef0] ;  /* 0x000ef00001687983 */ /* 0x000ea80000300a00 */
[----:B---3--:R-:W3:Y:S04]  /*15920*/  LDL.LU.64 R100, [R1+0xee8] ;  /* 0x000ee80001647983 */ /* 0x008ee80000300a00 */
[----:B------:R-:W3:Y:S04]  /*15930*/  LDL.LU.64 R124, [R1+0xc48] ;  /* 0x000c4800017c7983 */ /* 0x000ee80000300a00 */
        /* <DEDUP_REMOVED lines=8> */
[----:B------:R1:W-:Y:S01]  /*159c0*/  LDGSTS.E [R68+0x1fb80], desc[UR8][R66.64], P1 ;  /* 0x1fb8000042447fae */ /* 0x0003e20008921848 */
[----:B--2---:R-:W-:-:S04]  /*159d0*/  IMAD.WIDE R130, R0, 0x4, R102 ;  /* 0x0000000400827825 */ /* 0x004fc800078e0266 */
[C---:B------:R-:W-:Y:S01]  /*159e0*/  IMAD.WIDE R128, R0.reuse, 0x4, R104 ;  /* 0x0000000400807825 */ /* 0x040fe200078e0268 */
[----:B------:R-:W-:Y:S03]  /*159f0*/  LDGSTS.E [R65+0x18c00], desc[UR8][R130.64], P3 ;  /* 0x18c0000082417fae */ /* 0x000fe60009921848 */
[C---:B---3--:R-:W-:Y:S01]  /*15a00*/  IMAD.WIDE R126, R0.reuse, 0x4, R100 ;  /* 0x00000004007e7825 */ /* 0x048fe200078e0264 */
[----:B------:R-:W2:Y:S04]  /*15a10*/  LDL.LU.64 R104, [R1+0xf40] ;  /* 0x000f400001687983 */ /* 0x000ea80000300a00 */
[----:B------:R-:W3:Y:S01]  /*15a20*/  LDL.LU.64 R100, [R1+0xf38] ;  /* 0x000f380001647983 */ /* 0x000ee20000300a00 */
[----:B------:R-:W-:-:S03]  /*15a30*/  IMAD.WIDE R122, R0, 0x4, R132 ;  /* 0x00000004007a7825 */ /* 0x000fc600078e0284 */
[----:B------:R-:W-:Y:S04]  /*15a40*/  STL.64 [R1+0x488], R130 ;  /* 0x0004888201007387 */ /* 0x000fe80000100a00 */
[----:B------:R-:W-:Y:S04]  /*15a50*/  STL.64 [R1+0x490], R128 ;  /* 0x0004908001007387 */ /* 0x000fe80000100a00 */
[----:B------:R-:W2:Y:S01]  /*15a60*/  LDL.LU.64 R132, [R1+0xf30] ;  /* 0x000f300001847983 */ /* 0x000ea20000300a00 */
[----:B------:R-:W-:-:S03]  /*15a70*/  IMAD.WIDE R124, R0, 0x4, R124 ;  /* 0x00000004007c7825 */ /* 0x000fc600078e027c */
[----:B------:R-:W-:Y:S01]  /*15a80*/  STL.64 [R1+0x498], R126 ;  /* 0x0004987e01007387 */ /* 0x000fe20000100a00 */
[----:B----4-:R-:W-:-:S03]  /*15a90*/  IMAD.WIDE R120, R0, 0x4, R96 ;  /* 0x0000000400787825 */ /* 0x010fc600078e0260 */
[----:B------:R-:W4:Y:S01]  /*15aa0*/  LDL.LU.64 R96, [R1+0xcc8] ;  /* 0x000cc80001607983 */ /* 0x000f220000300a00 */
[----:B------:R-:W-:-:S03]  /*15ab0*/  IMAD.WIDE R114, R0, 0x4, R98 ;  /* 0x0000000400727825 */ /* 0x000fc600078e0262 */
[----:B------:R-:W-:Y:S01]  /*15ac0*/  STL.64 [R1+0x4a0], R124 ;  /* 0x0004a07c01007387 */ /* 0x000fe20000100a00 */
[----:B------:R-:W-:-:S03]  /*15ad0*/  IMAD.WIDE R118, R0, 0x4, R94 ;  /* 0x0000000400767825 */ /* 0x000fc600078e025e */
[----:B------:R-:W-:Y:S01]  /*15ae0*/  STL.64 [R1+0x860], R122 ;  /* 0x0008607a01007387 */ /* 0x000fe20000100a00 */
[----:B------:R-:W-:-:S03]  /*15af0*/  IMAD.WIDE R116, R0, 0x4, R116 ;  /* 0x0000000400747825 */ /* 0x000fc600078e0274 */
[----:B------:R-:W4:Y:S01]  /*15b00*/  LDL.LU.64 R98, [R1+0xf58] ;  /* 0x000f580001627983 */ /* 0x000f220000300a00 */
[----:B------:R-:W-:-:S03]  /*15b10*/  IMAD.WIDE R112, R0, 0x4, R92 ;  /* 0x0000000400707825 */ /* 0x000fc600078e025c */
[----:B------:R-:W4:Y:S01]  /*15b20*/  LDL.LU.64 R102, [R1+0xf50] ;  /* 0x000f500001667983 */ /* 0x000f220000300a00 */
[----:B------:R-:W-:-:S03]  /*15b30*/  IMAD.WIDE R110, R0, 0x4, R90 ;  /* 0x00000004006e7825 */ /* 0x000fc600078e025a */
        /* <DEDUP_REMOVED lines=29> */
[----:B------:R-:W-:Y:S04]  /*15d10*/  LDGSTS.E [R65+0x1ac80], desc[UR8][R112.64], P2 ;  /* 0x1ac8000070417fae */ /* 0x000fe80009121848 */
[----:B------:R1:W-:Y:S04]  /*15d20*/  LDGSTS.E [R65+0x1ad00], desc[UR8][R110.64], P6 ;  /* 0x1ad000006e417fae */ /* 0x0003e8000b121848 */
[----:B------:R1:W-:Y:S01]  /*15d30*/  LDGSTS.E [R65+0x1ad80], desc[UR8][R108.64], P1 ;  /* 0x1ad800006c417fae */ /* 0x0003e20008921848 */
[----:B--2---:R-:W-:-:S03]  /*15d40*/  IMAD.WIDE R106, R0, 0x4, R132 ;  /* 0x00000004006a7825 */ /* 0x004fc600078e0284 */
[----:B------:R-:W1:Y:S01]  /*15d50*/  LDL.LU.64 R132, [R1+0xc98] ;  /* 0x000c980001847983 */ /* 0x000e620000300a00 */
[----:B------:R-:W-:-:S04]  /*15d60*/  IMAD.WIDE R104, R0, 0x4, R104 ;  /* 0x0000000400687825 */ /* 0x000fc800078e0268 */
[C---:B---3--:R-:W-:Y:S01]  /*15d70*/  IMAD.WIDE R100, R0.reuse, 0x4, R100 ;  /* 0x0000000400647825 */ /* 0x048fe200078e0264 */
[----:B------:R2:W-:Y:S03]  /*15d80*/  STL.64 [R1+0x9b8], R104 ;  /* 0x0009b86801007387 */ /* 0x0005e60000100a00 */
[C---:B----4-:R-:W-:Y:S01]  /*15d90*/  IMAD.WIDE R96, R0.reuse, 0x4, R96 ;  /* 0x0000000400607825 */ /* 0x050fe200078e0260 */
[----:B------:R3:W-:Y:S04]  /*15da0*/  STL.64 [R1+0x9d0], R100 ;  /* 0x0009d06401007387 */ /* 0x0007e80000100a00 */
        /* <DEDUP_REMOVED lines=68> */
[----:B------:R-:W-:Y:S04]  /*161f0*/  LDGSTS.E [R69+0x18e00], desc[UR8][R128.64], P3 ;  /* 0x18e0000080457fae */ /* 0x000fe80009921848 */
[----:B------:R-:W2:Y:S04]  /*16200*/  LDL.LU.64 R104, [R1+0x1290] ;  /* 0x0012900001687983 */ /* 0x000ea80000300a00 */
[----:B------:R-:W2:Y:S01]  /*16210*/  LDL.LU.64 R132, [R1+0x1288] ;  /* 0x0012880001847983 */ /* 0x000ea20000300a00 */
[----:B------:R-:W-:-:S03]  /*16220*/  IMAD.WIDE R124, R0, 0x4, R124 ;  /* 0x00000004007c7825 */ /* 0x000fc600078e027c */
[----:B------:R-:W-:Y:S01]  /*16230*/  STL.64 [R1+0x4a8], R128 ;  /* 0x0004a88001007387 */ /* 0x000fe20000100a00 */
[----:B---3--:R-:W-:-:S03]  /*16240*/  IMAD.WIDE R122, R0, 0x4, R100 ;  /* 0x00000004007a7825 */ /* 0x008fc600078e0264 */
[----:B------:R-:W-:Y:S01]  /*16250*/  STL.64 [R1+0x4b0], R126 ;  /* 0x0004b07e01007387 */ /* 0x000fe20000100a00 */
[----:B----4-:R-:W-:-:S03]  /*16260*/  IMAD.WIDE R120, R0, 0x4, R96 ;  /* 0x0000000400787825 */ /* 0x010fc600078e0260 */
[----:B------:R-:W3:Y:S01]  /*16270*/  LDL.LU.64 R100, [R1+0x1278] ;  /* 0x0012780001647983 */ /* 0x000ee20000300a00 */
[----:B------:R-:W-:-:S03]  /*16280*/  IMAD.WIDE R118, R0, 0x4, R98 ;  /* 0x0000000400767825 */ /* 0x000fc600078e0262 */
[----:B------:R-:W-:Y:S01]  /*16290*/  STL.64 [R1+0x4b8], R124 ;  /* 0x0004b87c01007387 */ /* 0x000fe20000100a00 */
[----:B------:R-:W-:-:S03]  /*162a0*/  IMAD.WIDE R116, R0, 0x4, R116 ;  /* 0x0000000400747825 */ /* 0x000fc600078e0274 */
[----:B------:R-:W4:Y:S01]  /*162b0*/  LDL.LU.64 R98, [R1+0xda8] ;  /* 0x000da80001627983 */ /* 0x000f220000300a00 */
[----:B------:R-:W-:-:S03]  /*162c0*/  IMAD.WIDE R114, R0, 0x4, R94 ;  /* 0x0000000400727825 */ /* 0x000fc600078e025e */
[----:B------:R-:W-:Y:S01]  /*162d0*/  STL.64 [R1+0x4c0], R122 ;  /* 0x0004c07a01007387 */ /* 0x000fe20000100a00 */
        /* <DEDUP_REMOVED lines=26> */
[----:B------:R-:W1:Y:S04]  /*16480*/  LDL.LU.64 R140, [R1+0x1340] ;  /* 0x00134000018c7983 */ /* 0x000e680000300a00 */
        /* <DEDUP_REMOVED lines=10> */
[----:B------:R-:W-:Y:S01]  /*16530*/  LDGSTS.E [R69+0x1af80], desc[UR8][R106.64], P1 ;  /* 0x1af800006a457fae */ /* 0x000fe20008921848 */
[----:B--2---:R-:W-:-:S03]  /*16540*/  IMAD.WIDE R102, R0, 0x4, R132 ;  /* 0x0000000400667825 */ /* 0x004fc600078e0284 */
[----:B------:R-:W2:Y:S01]  /*16550*/  LDL.LU.64 R132, [R1+0xda0] ;  /* 0x000da00001847983 */ /* 0x000ea20000300a00 */
[----:B------:R-:W-:-:S05]  /*16560*/  IMAD.WIDE R104, R0, 0x4, R104 ;  /* 0x0000000400687825 */ /* 0x000fca00078e0268 */
[----:B------:R-:W-:Y:S01]  /*16570*/  STL.64 [R1+0xa60], R104 ;  /* 0x000a606801007387 */ /* 0x000fe20000100a00 */
[----:B---3--:R-:W-:-:S03]  /*16580*/  IMAD.WIDE R100, R0, 0x4, R100 ;  /* 0x0000000400647825 */ /* 0x008fc600078e0264 */
[----:B------:R-:W-:Y:S04]  /*16590*/  LDGSTS.E [R69+0x1be00], desc[UR8][R104.64], P3 ;  /* 0x1be0000068457fae */ /* 0x000fe80009921848 */
[----:B------:R-:W-:Y:S01]  /*165a0*/  STL.64 [R1+0xa70], R102 ;  /* 0x000a706601007387 */ /* 0x000fe20000100a00 */
[----:B----4-:R-:W-:-:S03]  /*165b0*/  IMAD.WIDE R98, R0, 0x4, R98 ;  /* 0x0000000400627825 */ /* 0x010fc600078e0262 */
[----:B------:R-:W-:Y:S04]  /*165c0*/  LDGSTS.E [R69+0x1be80], desc[UR8][R102.64], P2 ;  /* 0x1be8000066457fae */ /* 0x000fe80009121848 */
[----:B------:R-:W-:Y:S04]  /*165d0*/  STL.64 [R1+0xa78], R100 ;  /* 0x000a786401007387 */ /* 0x000fe80000100a00 */
[----:B------:R-:W-:Y:S01]  /*165e0*/  LDGSTS.E [R69+0x1bf00], desc[UR8][R100.64], P6 ;  /* 0x1bf0000064457fae */ /* 0x000fe2000b121848 */
[----:B------:R-:W-:-:S03]  /*165f0*/  IMAD.WIDE R96, R0, 0x4, R96 ;  /* 0x0000000400607825 */ /* 0x000fc600078e0260 */
[----:B------:R-:W-:Y:S01]  /*16600*/  STL.64 [R1+0xa80], R98 ;  /* 0x000a806201007387 */ /* 0x000fe20000100a00 */
[----:B------:R-:W-:-:S03]  /*16610*/  IMAD.WIDE R94, R0, 0x4, R94 ;  /* 0x00000004005e7825 */ /* 0x000fc600078e025e */
[----:B------:R-:W-:Y:S04]  /*16620*/  LDGSTS.E [R69+0x1bf80], desc[UR8][R98.64], P1 ;  /* 0x1bf8000062457fae */ /* 0x000fe80008921848 */
[----:B------:R-:W-:Y:S01]  /*16630*/  STL.64 [R1+0xa88], R96 ;  /* 0x000a886001007387 */ /* 0x000fe20000100a00 */
[----:B------:R-:W-:-:S03]  /*16640*/  IMAD.WIDE R92, R0, 0x4, R92 ;  /* 0x00000004005c7825 */ /* 0x000fc600078e025c */
[----:B------:R-:W-:Y:S01]  /*16650*/  LDGSTS.E [R69+0x1ce00], desc[UR8][R96.64], P3 ;  /* 0x1ce0000060457fae */ /* 0x000fe20009921848 */
[----:B------:R-:W-:-:S03]  /*16660*/  IMAD.WIDE R90, R0, 0x4, R90 ;  /* 0x00000004005a7825 */ /* 0x000fc600078e025a */
        /* <DEDUP_REMOVED lines=27> */
[----:B------:R-:W-:Y:S02]  /*16820*/  VIADD R224, R224, 0x7f ;  /* 0x0000007fe0e07836 */ /* 0x000fe40000000000 */
[----:B-1----:R-:W-:Y:S01]  /*16830*/  IMAD.WIDE R66, R0, 0x4, R140 ;  /* 0x0000000400427825 */ /* 0x002fe200078e028c */
[----:B------:R-:W-:Y:S04]  /*16840*/  LDGSTS.E [R69+0x1ee80], desc[UR8][R78.64], P2 ;  /* 0x1ee800004e457fae */ /* 0x000fe80009121848 */
[----:B------:R-:W-:Y:S04]  /*16850*/  STL.64 [R1+0x10d8], R76 ;  /* 0x0010d84c01007387 */ /* 0x000fe80000100a00 */
[----:B------:R-:W-:Y:S04]  /*16860*/  LDGSTS.E [R69+0x1ef00], desc[UR8][R76.64], P6 ;  /* 0x1ef000004c457fae */ /* 0x000fe8000b121848 */
[----:B------:R-:W-:Y:S04]  /*16870*/  STL.64 [R1+0x10e8], R74 ;  /* 0x0010e84a01007387 */ /* 0x000fe80000100a00 */
[----:B------:R-:W-:Y:S04]  /*16880*/  LDGSTS.E [R69+0x1ef80], desc[UR8][R74.64], P1 ;  /* 0x1ef800004a457fae */ /* 0x000fe80008921848 */
[----:B------:R-:W-:Y:S04]  /*16890*/  STL.64 [R1+0x1190], R72 ;  /* 0x0011904801007387 */ /* 0x000fe80000100a00 */
[----:B------:R-:W-:Y:S01]  /*168a0*/  LDGSTS.E [R69+0x1fe00], desc[UR8][R72.64], P3 ;  /* 0x1fe0000048457fae */ /* 0x000fe20009921848 */
[----:B------:R-:W-:-:S03]  /*168b0*/  CS2R R196, SRZ ;  /* 0x0000000000c47805 */ /* 0x000fc6000001ff00 */
[----:B------:R1:W-:Y:S01]  /*168c0*/  STL.64 [R1+0x11a0], R70 ;  /* 0x0011a04601007387 */ /* 0x0003e20000100a00 */
[----:B------:R-:W-:-:S03]  /*168d0*/  CS2R R198, SRZ ;  /* 0x0000000000c67805 */ /* 0x000fc6000001ff00 */
[----:B------:R1:W-:Y:S01]  /*168e0*/  LDGSTS.E [R69+0x1fe80], desc[UR8][R70.64], P2 ;  /* 0x1fe8000046457fae */ /* 0x0003e20009121848 */
[----:B------:R-:W-:Y:S02]  /*168f0*/  CS2R R192, SRZ ;  /* 0x0000000000c07805 */ /* 0x000fe4000001ff00 */
[----:B------:R-:W-:Y:S01]  /*16900*/  CS2R R194, SRZ ;  /* 0x0000000000c27805 */ /* 0x000fe2000001ff00 */
[----:B------:R3:W-:Y:S01]  /*16910*/  STL.64 [R1+0x11a8], R66 ;  /* 0x0011a84201007387 */ /* 0x0007e20000100a00 */
[----:B------:R-:W-:Y:S02]  /*16920*/  CS2R R188, SRZ ;  /* 0x0000000000bc7805 */ /* 0x000fe4000001ff00 */
[----:B------:R-:W-:Y:S01]  /*16930*/  CS2R R190, SRZ ;  /* 0x0000000000be7805 */ /* 0x000fe2000001ff00 */
[----:B------:R3:W-:Y:S01]  /*16940*/  LDGSTS.E [R69+0x1ff00], desc[UR8][R66.64], P6 ;  /* 0x1ff0000042457fae */ /* 0x0007e2000b121848 */
[----:B------:R-:W-:Y:S02]  /*16950*/  CS2R R184, SRZ ;  /* 0x0000000000b87805 */ /* 0x000fe4000001ff00 */
[----:B------:R-:W-:-:S02]  /*16960*/  CS2R R186, SRZ ;  /* 0x0000000000ba7805 */ /* 0x000fc4000001ff00 */
[----:B------:R-:W-:Y:S02]  /*16970*/  CS2R R180, SRZ ;  /* 0x0000000000b47805 */ /* 0x000fe4000001ff00 */
[----:B------:R-:W-:Y:S02]  /*16980*/  CS2R R182, SRZ ;  /* 0x0000000000b67805 */ /* 0x000fe4000001ff00 */
[----:B------:R-:W-:Y:S02]  /*16990*/  CS2R R176, SRZ ;  /* 0x0000000000b07805 */ /* 0x000fe4000001ff00 */
[----:B------:R-:W-:Y:S02]  /*169a0*/  CS2R R178, SRZ ;  /* 0x0000000000b27805 */ /* 0x000fe4000001ff00 */
[----:B-1----:R-:W-:Y:S02]  /*169b0*/  CS2R R70, SRZ ;  /* 0x0000000000467805 */ /* 0x002fe4000001ff00 */
[----:B------:R-:W-:-:S02]  /*169c0*/  CS2R R72, SRZ ;  /* 0x0000000000487805 */ /* 0x000fc4000001ff00 */
[----:B------:R-:W-:Y:S02]  /*169d0*/  CS2R R74, SRZ ;  /* 0x00000000004a7805 */ /* 0x000fe4000001ff00 */
[----:B------:R-:W-:Y:S02]  /*169e0*/  CS2R R76, SRZ ;  /* 0x00000000004c7805 */ /* 0x000fe4000001ff00 */
[----:B------:R-:W-:Y:S02]  /*169f0*/  CS2R R78, SRZ ;  /* 0x00000000004e7805 */ /* 0x000fe4000001ff00 */
[----:B---3--:R-:W-:Y:S02]  /*16a00*/  CS2R R66, SRZ ;  /* 0x0000000000427805 */ /* 0x008fe4000001ff00 */
[----:B------:R-:W-:Y:S02]  /*16a10*/  CS2R R80, SRZ ;  /* 0x0000000000507805 */ /* 0x000fe4000001ff00 */
[----:B------:R-:W-:-:S02]  /*16a20*/  CS2R R82, SRZ ;  /* 0x0000000000527805 */ /* 0x000fc4000001ff00 */
[----:B------:R-:W-:Y:S02]  /*16a30*/  CS2R R84, SRZ ;  /* 0x0000000000547805 */ /* 0x000fe4000001ff00 */
[----:B------:R-:W-:Y:S02]  /*16a40*/  CS2R R86, SRZ ;  /* 0x0000000000567805 */ /* 0x000fe4000001ff00 */
[----:B------:R-:W-:Y:S02]  /*16a50*/  CS2R R88, SRZ ;  /* 0x0000000000587805 */ /* 0x000fe4000001ff00 */
[----:B------:R-:W-:Y:S02]  /*16a60*/  CS2R R90, SRZ ;  /* 0x00000000005a7805 */ /* 0x000fe4000001ff00 */
[----:B------:R-:W-:Y:S02]  /*16a70*/  CS2R R92, SRZ ;  /* 0x00000000005c7805 */ /* 0x000fe4000001ff00 */
[----:B------:R-:W-:-:S02]  /*16a80*/  CS2R R94, SRZ ;  /* 0x00000000005e7805 */ /* 0x000fc4000001ff00 */
[----:B------:R-:W-:Y:S02]  /*16a90*/  CS2R R96, SRZ ;  /* 0x0000000000607805 */ /* 0x000fe4000001ff00 */
[----:B------:R-:W-:Y:S02]  /*16aa0*/  CS2R R98, SRZ ;  /* 0x0000000000627805 */ /* 0x000fe4000001ff00 */
[----:B------:R-:W-:Y:S02]  /*16ab0*/  MOV R100, RZ ;  /* 0x000000ff00647202 */ /* 0x000fe40000000f00 */
[----:B------:R-:W-:Y:S01]  /*16ac0*/  ISETP.GE.AND P0, PT, R224, 0x80, PT ;  /* 0x00000080e000780c */ /* 0x000fe20003f06270 */
[----:B--2---:R-:W-:-:S05]  /*16ad0*/  IMAD.WIDE R64, R0, 0x4, R132 ;  /* 0x0000000400407825 */ /* 0x004fca00078e0284 */
[----:B------:R1:W-:Y:S04]  /*16ae0*/  STL.64 [R1+0x11b8], R64 ;  /* 0x0011b84001007387 */ /* 0x0003e80000100a00 */
[----:B------:R1:W-:Y:S02]  /*16af0*/  LDGSTS.E [R69+0x1ff80], desc[UR8][R64.64], P1 ;  /* 0x1ff8000040457fae */ /* 0x0003e40008921848 */
[----:B-1----:R-:W-:Y:S02]  /*16b00*/  CS2R R64, SRZ ;  /* 0x0000000000407805 */ /* 0x002fe4000001ff00 */
[----:B------:R-:W-:Y:S01]  /*16b10*/  CS2R R68, SRZ ;  /* 0x0000000000447805 */ /* 0x000fe2000001ff00 */
[----:B------:R-:W0:Y:S01]  /*16b20*/  LDGDEPBAR ;  /* 0x00000000000079af */ /* 0x000e220000000000 */
[----:B------:R-:W-:Y:S01]  /*16b30*/  IMAD.MOV.U32 R101, RZ, RZ, RZ ;  /* 0x000000ffff657224 */ /* 0x000fe200078e00ff */
        /* <DEDUP_REMOVED lines=32> */
[----:B------:R-:W-:Y:S01]  /*16d40*/  CS2R R166, SRZ ;  /* 0x0000000000a67805 */ /* 0x000fe2000001ff00 */
[----:B------:R-:W-:Y:S06]  /*16d50*/  @!P0 BRA `(.L_x_0) ;  /* 0x000001f000a88947 */ /* 0x000fec0003800000 */
[----:B------:R-:W2:Y:S04]  /*16d60*/  LDL.LU.64 R154, [R1+0x5d8] ;  /* 0x0005d800019a7983 */ /* 0x000ea80000300a00 */
[----:B------:R-:W3:Y:S04]  /*16d70*/  LDL.LU.64 R156, [R1+0x5e0] ;  /* 0x0005e000019c7983 */ /* 0x000ee80000300a00 */
[----:B------:R-:W4:Y:S04]  /*16d80*/  LDL.LU.64 R164, [R1+0xb0] ;  /* 0x0000b00001a47983 */ /* 0x000f280000300a00 */
[----:B------:R-:W4:Y:S04]  /*16d90*/  LDL.LU.64 R166, [R1+0xa8] ;  /* 0x0000a80001a67983 */ /* 0x000f280000300a00 */
[----:B------:R-:W4:Y:S04]  /*16da0*/  LDL.LU.64 R152, [R1+0x2f0] ;  /* 0x0002f00001987983 */ /* 0x000f280000300a00 */
[----:B------:R-:W4:Y:S04]  /*16db0*/  LDL.LU.64 R158, [R1+0x2e8] ;  /* 0x0002e800019e7983 */ /* 0x000f280000300a00 */
[----:B------:R-:W4:Y:S04]  /*16dc0*/  LDL.LU.64 R160, [R1+0x98] ;  /* 0x0000980001a07983 */ /* 0x000f280000300a00 */
[----:B------:R-:W4:Y:S01]  /*16dd0*/  LDL.LU.64 R162, [R1+0x78] ;  /* 0x0000780001a27983 */ /* 0x000f220000300a00 */
[----:B--2---:R-:W-:-:S03]  /*16de0*/  IMAD.MOV.U32 R2, RZ, RZ, R155 ;  /* 0x000000ffff027224 */ /* 0x004fc600078e009b */
[----:B------:R-:W-:Y:S04]  /*16df0*/  STL [R1+0xf94], R154 ;  /* 0x000f949a01007387 */ /* 0x000fe80000100800 */
[----:B---3--:R-:W-:Y:S04]  /*16e00*/  STL [R1+0xf9c], R156 ;  /* 0x000f9c9c01007387 */ /* 0x008fe80000100800 */
[----:B------:R1:W-:Y:S04]  /*16e10*/  STL [R1+0xf90], R2 ;  /* 0x000f900201007387 */ /* 0x0003e80000100800 */
[----:B----4-:R-:W-:Y:S01]  /*16e20*/  STL [R1+0xfa0], R164 ;  /* 0x000fa0a401007387 */ /* 0x010fe20000100800 */
[----:B-1----:R-:W-:-:S05]  /*16e30*/  MOV R2, R157 ;  /* 0x0000009d00027202 */ /* 0x002fca0000000f00 */
[----:B------:R1:W-:Y:S04]  /*16e40*/  STL [R1+0xf98], R2 ;  /* 0x000f980201007387 */ /* 0x0003e80000100800 */
[----:B------:R-:W-:Y:S01]  /*16e50*/  STL [R1+0xf8c], R166 ;  /* 0x000f8ca601007387 */ /* 0x000fe20000100800 */
[----:B-1----:R-:W-:-:S05]  /*16e60*/  IMAD.MOV.U32 R2, RZ, RZ, R165 ;  /* 0x000000ffff027224 */ /* 0x002fca00078e00a5 */
[----:B------:R1:W-:Y:S04]  /*16e70*/  STL [R1+0xf88], R2 ;  /* 0x000f880201007387 */ /* 0x0003e80000100800 */
[----:B------:R-:W-:Y:S01]  /*16e80*/  STL [R1+0xf84], R244 ;  /* 0x000f84f401007387 */ /* 0x000fe20000100800 */
[----:B-1----:R-:W-:-:S05]  /*16e90*/  IMAD.MOV.U32 R2, RZ, RZ, R167 ;  /* 0x000000ffff027224 */ /* 0x002fca00078e00a7 */
[----:B------:R1:W-:Y:S04]  /*16ea0*/  STL [R1+0xf80], R2 ;  /* 0x000f800201007387 */ /* 0x0003e80000100800 */
[----:B------:R-:W2:Y:S04]  /*16eb0*/  LDL.LU.64 R154, [R1+0x2d8] ;  /* 0x0002d800019a7983 */ /* 0x000ea80000300a00 */
[----:B------:R-:W-:Y:S04]  /*16ec0*/  STL [R1+0xf78], R245 ;  /* 0x000f78f501007387 */ /* 0x000fe80000100800 */
[----:B------:R-:W3:Y:S04]  /*16ed0*/  LDL.LU.64 R156, [R1+0x2d0] ;  /* 0x0002d000019c7983 */ /* 0x000ee80000300a00 */
[----:B------:R-:W-:Y:S04]  /*16ee0*/  STL [R1+0xf7c], R242 ;  /* 0x000f7cf201007387 */ /* 0x000fe80000100800 */
[----:B------:R-:W4:Y:S04]  /*16ef0*/  LDL.LU.64 R164, [R1+0x68] ;  /* 0x0000680001a47983 */ /* 0x000f280000300a00 */
[----:B------:R-:W-:Y:S04]  /*16f00*/  STL [R1+0xf70], R243 ;  /* 0x000f70f301007387 */ /* 0x000fe80000100800 */
[----:B------:R-:W4:Y:S01]  /*16f10*/  LDL.LU.64 R166, [R1+0x48] ;  /* 0x0000480001a67983 */ /* 0x000f220000300a00 */
[----:B-1----:R-:W-:-:S03]  /*16f20*/  MOV R2, R153 ;  /* 0x0000009900027202 */ /* 0x002fc60000000f00 */
[----:B------:R-:W-:Y:S04]  /*16f30*/  STL [R1+0xf74], R170 ;  /* 0x000f74aa01007387 */ /* 0x000fe80000100800 */
[----:B------:R-:W-:Y:S04]  /*16f40*/  STL [R1+0xf68], R171 ;  /* 0x000f68ab01007387 */ /* 0x000fe80000100800 */
[----:B------:R-:W-:Y:S04]  /*16f50*/  STL [R1+0xf6c], R168 ;  /* 0x000f6ca801007387 */ /* 0x000fe80000100800 */
[----:B------:R-:W-:Y:S04]  /*16f60*/  STL [R1+0xf60], R169 ;  /* 0x000f60a901007387 */ /* 0x000fe80000100800 */
[----:B------:R-:W-:Y:S04]  /*16f70*/  STL [R1+0xf64], R152 ;  /* 0x000f649801007387 */ /* 0x000fe80000100800 */
[----:B------:R-:W-:Y:S04]  /*16f80*/  STL [R1+0xf5c], R158 ;  /* 0x000f5c9e01007387 */ /* 0x000fe80000100800 */
[----:B------:R1:W-:Y:S04]  /*16f90*/  STL [R1+0xf58], R2 ;  /* 0x000f580201007387 */ /* 0x0003e80000100800 */
[----:B------:R-:W-:Y:S01]  /*16fa0*/  STL [R1+0xf54], R160 ;  /* 0x000f54a001007387 */ /* 0x000fe20000100800 */
[----:B-1----:R-:W-:-:S05]  /*16fb0*/  IMAD.MOV.U32 R2, RZ, RZ, R159 ;  /* 0x000000ffff027224 */ /* 0x002fca00078e009f */
[----:B------:R1:W-:Y:S04]  /*16fc0*/  STL [R1+0xf50], R2 ;  /* 0x000f500201007387 */ /* 0x0003e80000100800 */
[----:B------:R-:W-:Y:S01]  /*16fd0*/  STL [R1+0xf4c], R162 ;  /* 0x000f4ca201007387 */ /* 0x000fe20000100800 */
[----:B-1----:R-:W-:-:S05]  /*16fe0*/  IMAD.MOV.U32 R2, RZ, RZ, R161 ;  /* 0x000000ffff027224 */ /* 0x002fca00078e00a1 */
[----:B------:R1:W-:Y:S04]  /*16ff0*/  STL [R1+0xf48], R2 ;  /* 0x000f480201007387 */ /* 0x0003e80000100800 */
[----:B------:R-:W-:Y:S01]  /*17000*/  STL [R1+0xf44], R240 ;  /* 0x000f44f001007387 */ /* 0x000fe20000100800 */
[----:B-1----:R-:W-:-:S05]  /*17010*/  MOV R2, R163 ;  /* 0x000000a300027202 */ /* 0x002fca0000000f00 */
[----:B------:R2:W-:Y:S04]  /*17020*/  STL [R1+0xf40], R2 ;  /* 0x000f400201007387 */ /* 0x0005e80000100800 */
[----:B------:R-:W4:Y:S04]  /*17030*/  LDL.LU.64 R152, [R1+0x3d8] ;  /* 0x0003d80001987983 */ /* 0x000f280000300a00 */
[----:B------:R-:W-:Y:S04]  /*17040*/  STL [R1+0xf38], R241 ;  /* 0x000f38f101007387 */ /* 0x000fe80000100800 */
[----:B------:R-:W4:Y:S04]  /*17050*/  LDL.LU.64 R158, [R1+0x3e0] ;  /* 0x0003e000019e7983 */ /* 0x000f280000300a00 */
[----:B------:R-:W-:Y:S04]  /*17060*/  STL [R1+0xf3c], R238 ;  /* 0x000f3cee01007387 */ /* 0x000fe80000100800 */
[----:B------:R-:W4:Y:S04]  /*17070*/  LDL.LU.64 R160, [R1+0x38] ;  /* 0x0000380001a07983 */ /* 0x000f280000300a00 */
[----:B------:R-:W-:Y:S04]  /*17080*/  STL [R1+0xf30], R239 ;  /* 0x000f30ef01007387 */ /* 0x000fe80000100800 */
[----:B------:R-:W-:Y:S04]  /*17090*/  STL [R1+0xf34], R62 ;  /* 0x000f343e01007387 */ /* 0x000fe80000100800 */
[----:B------:R-:W4:Y:S04]  /*170a0*/  LDL.LU.64 R162, [R1+0x18] ;  /* 0x0000180001a27983 */ /* 0x000f280000300a00 */
[----:B------:R-:W-:Y:S04]  /*170b0*/  STL [R1+0xf28], R63 ;  /* 0x000f283f01007387 */ /* 0x000fe80000100800 */
[----:B------:R-:W-:Y:S04]  /*170c0*/  STL [R1+0xf2c], R60 ;  /* 0x000f2c3c01007387 */ /* 0x000fe80000100800 */
[----:B------:R-:W-:Y:S01]  /*170d0*/  STL [R1+0xf20], R61 ;  /* 0x000f203d01007387 */ /* 0x000fe20000100800 */
[----:B--2---:R-:W-:-:S03]  /*170e0*/  IMAD.MOV.U32 R2, RZ, RZ, R155 ;  /* 0x000000ffff027224 */ /* 0x004fc600078e009b */
[----:B------:R-:W-:Y:S04]  /*170f0*/  STL [R1+0xf24], R154 ;  /* 0x000f249a01007387 */ /* 0x000fe80000100800 */
[----:B---3--:R-:W-:Y:S04]  /*17100*/  STL [R1+0xf1c], R156 ;  /* 0x000f1c9c01007387 */ /* 0x008fe80000100800 */
[----:B------:R1:W-:Y:S04]  /*17110*/  STL [R1+0xf18], R2 ;  /* 0x000f180201007387 */ /* 0x0003e80000100800 */
[----:B----4-:R-:W-:Y:S01]  /*17120*/  STL [R1+0xf14], R164 ;  /* 0x000f14a401007387 */ /* 0x010fe20000100800 */
[----:B-1----:R-:W-:-:S05]  /*17130*/  IMAD.MOV.U32 R2, RZ, RZ, R157 ;  /* 0x000000ffff027224 */ /* 0x002fca00078e009d */
[----:B------:R1:W-:Y:S04]  /*17140*/  STL [R1+0xf10], R2 ;  /* 0x000f100201007387 */ /* 0x0003e80000100800 */
[----:B------:R-:W-:Y:S01]  /*17150*/  STL [R1+0xf0c], R166 ;  /* 0x000f0ca601007387 */ /* 0x000fe20000100800 */
[----:B-1----:R-:W-:-:S05]  /*17160*/  MOV R2, R165 ;  /* 0x000000a500027202 */ /* 0x002fca0000000f00 */
[----:B------:R1:W-:Y:S04]  /*17170*/  STL [R1+0xf08], R2 ;  /* 0x000f080201007387 */ /* 0x0003e80000100800 */
[----:B------:R-:W2:Y:S01]  /*17180*/  LDL.LU.64 R154, [R1+0x4c8] ;  /* 0x0004c800019a7983 */ /* 0x000ea20000300a00 */
[----:B-1----:R-:W-:-:S05]  /*17190*/  IMAD.MOV.U32 R2, RZ, RZ, R167 ;  /* 0x000000ffff027224 */ /* 0x002fca00078e00a7 */
[----:B------:R1:W-:Y:S04]  /*171a0*/  STL [R1+0xf00], R2 ;  /* 0x000f000201007387 */ /* 0x0003e80000100800 */
[----:B------:R-:W-:Y:S04]  /*171b0*/  STL [R1+0xf04], R236 ;  /* 0x000f04ec01007387 */ /* 0x000fe80000100800 */
[----:B------:R-:W3:Y:S04]  /*171c0*/  LDL.LU.64 R156, [R1+0x4d0] ;  /* 0x0004d000019c7983 */ /* 0x000ee80000300a00 */
[----:B------:R-:W-:Y:S04]  /*171d0*/  STL [R1+0xef8], R237 ;  /* 0x000ef8ed01007387 */ /* 0x000fe80000100800 */
[----:B------:R-:W4:Y:S04]  /*171e0*/  LDL.LU.64 R164, [R1+0x10] ;  /* 0x0000100001a47983 */ /* 0x000f280000300a00 */
[----:B------:R-:W-:Y:S04]  /*171f0*/  STL [R1+0xefc], R234 ;  /* 0x000efcea01007387 */ /* 0x000fe80000100800 */
[----:B------:R-:W4:Y:S04]  /*17200*/  LDL.LU.64 R166, [R1+0x8] ;  /* 0x0000080001a67983 */ /* 0x000f280000300a00 */
[----:B------:R-:W-:Y:S04]  /*17210*/  STL [R1+0xef0], R235 ;  /* 0x000ef0eb01007387 */ /* 0x000fe80000100800 */
[----:B------:R-:W-:Y:S04]  /*17220*/  STL [R1+0xef4], R58 ;  /* 0x000ef43a01007387 */ /* 0x000fe80000100800 */
[----:B------:R-:W-:Y:S04]  /*17230*/  STL [R1+0xee8], R59 ;  /* 0x000ee83b01007387 */ /* 0x000fe80000100800 */
[----:B------:R-:W-:Y:S01]  /*17240*/  STL [R1+0xeec], R56 ;  /* 0x000eec3801007387 */ /* 0x000fe20000100800 */
[----:B-1----:R-:W-:-:S03]  /*17250*/  IMAD.MOV.U32 R2, RZ, RZ, R153 ;  /* 0x000000ffff027224 */ /* 0x002fc600078e0099 */
[----:B------:R-:W-:Y:S04]  /*17260*/  STL [R1+0xed0], R57 ;  /* 0x000ed03901007387 */ /* 0x000fe80000100800 */
[----:B------:R-:W-:Y:S04]  /*17270*/  STL [R1+0xed8], R152 ;  /* 0x000ed89801007387 */ /* 0x000fe80000100800 */
[----:B------:R-:W-:Y:S04]  /*17280*/  STL [R1+0xee0], R158 ;  /* 0x000ee09e01007387 */ /* 0x000fe80000100800 */
[----:B------:R1:W-:Y:S04]  /*17290*/  STL [R1+0xed4], R2 ;  /* 0x000ed40201007387 */ /* 0x0003e80000100800 */
[----:B------:R-:W-:Y:S01]  /*172a0*/  STL [R1+0xee4], R160 ;  /* 0x000ee4a001007387 */ /* 0x000fe20000100800 */
[----:B-1----:R-:W-:-:S05]  /*172b0*/  MOV R2, R159 ;  /* 0x0000009f00027202 */ /* 0x002fca0000000f00 */
[----:B------:R1:W-:Y:S04]  /*172c0*/  STL [R1+0xedc], R2 ;  /* 0x000edc0201007387 */ /* 0x0003e80000100800 */
[----:B------:R-:W4:Y:S01]  /*172d0*/  LDL.LU.64 R158, [R1+0x508] ;  /* 0x00050800019e7983 */ /* 0x000f220000300a00 */
[----:B-1----:R-:W-:-:S05]  /*172e0*/  IMAD.MOV.U32 R2, RZ, RZ, R161 ;  /* 0x000000ffff027224 */ /* 0x002fca00078e00a1 */
[----:B------:R1:W-:Y:S04]  /*172f0*/  STL [R1+0xec8], R2 ;  /* 0x000ec80201007387 */ /* 0x0003e80000100800 */
[----:B------:R1:W-:Y:S04]  /*17300*/  STL [R1+0xecc], R162 ;  /* 0x000ecca201007387 */ /* 0x0003e80000100800 */
[----:B------:R-:W4:Y:S01]  /*17310*/  LDL.LU.64 R160, [R1+0x510] ;  /* 0x0005100001a07983 */ /* 0x000f220000300a00 */
[----:B-1----:R-:W-:-:S03]  /*17320*/  IMAD.MOV.U32 R2, RZ, RZ, R163 ;  /* 0x000000ffff027224 */ /* 0x002fc600078e00a3 */
[----:B------:R-:W4:Y:S04]  /*17330*/  LDL.LU.64 R162, [R1] ;  /* 0x0000000001a27983 */ /* 0x000f280000300a00 */
[----:B------:R2:W-:Y:S04]  /*17340*/  STL [R1+0xec0], R2 ;  /* 0x000ec00201007387 */ /* 0x0005e80000100800 */
[----:B------:R-:W-:Y:S04]  /*17350*/  STL [R1+0xec4], R232 ;  /* 0x000ec4e801007387 */ /* 0x000fe80000100800 */
[----:B------:R-:W-:Y:S04]  /*17360*/  STL [R1+0xeb8], R233 ;  /* 0x000eb8e901007387 */ /* 0x000fe80000100800 */
[----:B------:R-:W-:Y:S04]  /*17370*/  STL [R1+0xebc], R230 ;  /* 0x000ebce601007387 */ /* 0x000fe80000100800 */
[----:B------:R-:W-:Y:S04]  /*17380*/  STL [R1+0xeb0], R231 ;  /* 0x000eb0e701007387 */ /* 0x000fe80000100800 */
[----:B------:R-:W-:Y:S04]  /*17390*/  STL [R1+0xeb4], R54 ;  /* 0x000eb43601007387 */ /* 0x000fe80000100800 */
[----:B------:R-:W-:Y:S04]  /*173a0*/  STL [R1+0xea8], R55 ;  /* 0x000ea83701007387 */ /* 0x000fe80000100800 */
[----:B------:R-:W-:Y:S04]  /*173b0*/  STL [R1+0xeac], R52 ;  /* 0x000eac3401007387 */ /* 0x000fe80000100800 */
[----:B------:R-:W-:Y:S01]  /*173c0*/  STL [R1+0xe90], R53 ;  /* 0x000e903501007387 */ /* 0x000fe20000100800 */
[----:B--2---:R-:W-:-:S03]  /*173d0*/  MOV R2, R155 ;  /* 0x0000009b00027202 */ /* 0x004fc60000000f00 */
[----:B------:R-:W-:Y:S04]  /*173e0*/  STL [R1+0xe98], R154 ;  /* 0x000e989a01007387 */ /* 0x000fe80000100800 */
[----:B---3--:R-:W-:Y:S04]  /*173f0*/  STL [R1+0xea0], R156 ;  /* 0x000ea09c01007387 */ /* 0x008fe80000100800 */
[----:B------:R1:W-:Y:S04]  /*17400*/  STL [R1+0xe94], R2 ;  /* 0x000e940201007387 */ /* 0x0003e80000100800 */
[----:B----4-:R-:W-:Y:S01]  /*17410*/  STL [R1+0xea4], R164 ;  /* 0x000ea4a401007387 */ /* 0x010fe20000100800 */
[----:B-1----:R-:W-:-:S05]  /*17420*/  IMAD.MOV.U32 R2, RZ, RZ, R157 ;  /* 0x000000ffff027224 */ /* 0x002fca00078e009d */
[----:B------:R1:W-:Y:S04]  /*17430*/  STL [R1+0xe9c], R2 ;  /* 0x000e9c0201007387 */ /* 0x0003e80000100800 */
[----:B------:R-:W-:Y:S01]  /*17440*/  STL [R1+0xe8c], R166 ;  /* 0x000e8ca601007387 */ /* 0x000fe20000100800 */
[----:B-1----:R-:W-:-:S05]  /*17450*/  IMAD.MOV.U32 R2, RZ, RZ, R165 ;  /* 0x000000ffff027224 */ /* 0x002fca00078e00a5 */
[----:B------:R1:W-:Y:S04]  /*17460*/  STL [R1+0xe88], R2 ;  /* 0x000e880201007387 */ /* 0x0003e80000100800 */
[----:B------:R-:W2:Y:S01]  /*17470*/  LDL.LU.64 R164, [R1+0x528] ;  /* 0x0005280001a47983 */ /* 0x000ea20000300a00 */
[----:B-1----:R-:W-:-:S03]  /*17480*/  MOV R2, R167 ;  /* 0x000000a700027202 */ /* 0x002fc60000000f00 */
[----:B------:R-:W3:Y:S04]  /*17490*/  LDL.LU.64 R166, [R1+0x530] ;  /* 0x0005300001a67983 */ /* 0x000ee80000300a00 */
[----:B------:R1:W-:Y:S04]  /*174a0*/  STL [R1+0xe80], R2 ;  /* 0x000e800201007387 */ /* 0x0003e80000100800 */
        /* <DEDUP_REMOVED lines=16> */
[----:B-1----:R-:W-:-:S05]  /*175b0*/  MOV R2, R163 ;  /* 0x000000a300027202 */ /* 0x002fca0000000f00 */
[----:B------:R2:W-:Y:S04]  /*175c0*/  STL [R1+0xe48], R2 ;  /* 0x000e480201007387 */ /* 0x0005e80000100800 */
[----:B------:R-:W-:Y:S04]  /*175d0*/  STL [R1+0xe40], R251 ;  /* 0x000e40fb01007387 */ /* 0x000fe80000100800 */
[----:B------:R-:W-:Y:S04]  /*175e0*/  STL [R1+0xe44], R220 ;  /* 0x000e44dc01007387 */ /* 0x000fe80000100800 */
[----:B------:R-:W4:Y:S04]  /*175f0*/  LDL.LU.64 R152, [R1+0x548] ;  /* 0x0005480001987983 */ /* 0x000f280000300a00 */
[----:B------:R-:W-:Y:S04]  /*17600*/  STL [R1+0xe38], R221 ;  /* 0x000e38dd01007387 */ /* 0x000fe80000100800 */
[----:B------:R-:W4:Y:S04]  /*17610*/  LDL.LU.64 R154, [R1+0x550] ;  /* 0x00055000019a7983 */ /* 0x000f280000300a00 */
        /* <DEDUP_REMOVED lines=8> */
[----:B--2---:R-:W-:-:S03]  /*176a0*/  IMAD.MOV.U32 R2, RZ, RZ, R165 ;  /* 0x000000ffff027224 */ /* 0x004fc600078e00a5 */
[----:B------:R-:W-:Y:S04]  /*176b0*/  STL [R1+0xe18], R164 ;  /* 0x000e18a401007387 */ /* 0x000fe80000100800 */
[----:B---3--:R-:W-:Y:S04]  /*176c0*/  STL [R1+0xe20], R166 ;  /* 0x000e20a601007387 */ /* 0x008fe80000100800 */
[----:B------:R1:W-:Y:S04]  /*176d0*/  STL [R1+0xe14], R2 ;  /* 0x000e140201007387 */ /* 0x0003e80000100800 */
[----:B------:R-:W-:Y:S01]  /*176e0*/  STL [R1+0xe24], R248 ;  /* 0x000e24f801007387 */ /* 0x000fe20000100800 */
[----:B-1----:R-:W-:-:S05]  /*176f0*/  IMAD.MOV.U32 R2, RZ, RZ, R167 ;  /* 0x000000ffff027224 */ /* 0x002fca00078e00a7 */
[----:B------:R4:W-:Y:S04]  /*17700*/  STL [R1+0xe1c], R2 ;  /* 0x000e1c0201007387 */ /* 0x0009e80000100800 */
[----:B------:R-:W-:Y:S04]  /*17710*/  STL [R1+0xe08], R249 ;  /* 0x000e08f901007387 */ /* 0x000fe80000100800 */
[----:B------:R-:W-:Y:S04]  /*17720*/  STL [R1+0xe0c], R246 ;  /* 0x000e0cf601007387 */ /* 0x000fe80000100800 */
[----:B------:R-:W-:Y:S04]  /*17730*/  STL [R1+0xe00], R247 ;  /* 0x000e00f701007387 */ /* 0x000fe80000100800 */
[----:B------:R-:W-:Y:S04]  /*17740*/  STL [R1+0xe04], R216 ;  /* 0x000e04d801007387 */ /* 0x000fe80000100800 */
[----:B------:R-:W2:Y:S04]  /*17750*/  LDL.LU.64 R156, [R1+0x568] ;  /* 0x00056800019c7983 */ /* 0x000ea80000300a00 */
[----:B------:R-:W-:Y:S04]  /*17760*/  STL [R1+0xdf8], R217 ;  /* 0x000df8d901007387 */ /* 0x000fe80000100800 */
[----:B------:R-:W3:Y:S04]  /*17770*/  LDL.LU.64 R158, [R1+0x570] ;  /* 0x00057000019e7983 */ /* 0x000ee80000300a00 */
[----:B------:R-:W-:Y:S04]  /*17780*/  STL [R1+0xdfc], R214 ;  /* 0x000dfcd601007387 */ /* 0x000fe80000100800 */
[----:B------:R-:W3:Y:S04]  /*17790*/  LDL.LU.64 R164, [R1+0x80] ;  /* 0x0000800001a47983 */ /* 0x000ee80000300a00 */
[----:B------:R-:W-:Y:S04]  /*177a0*/  STL [R1+0xdf0], R215 ;  /* 0x000df0d701007387 */ /* 0x000fe80000100800 */
[----:B------:R-:W3:Y:S04]  /*177b0*/  LDL.LU.64 R166, [R1+0x70] ;  /* 0x0000700001a67983 */ /* 0x000ee80000300a00 */
[----:B------:R-:W-:Y:S04]  /*177c0*/  STL [R1+0xdf4], R42 ;  /* 0x000df42a01007387 */ /* 0x000fe80000100800 */
[----:B------:R-:W-:Y:S04]  /*177d0*/  STL [R1+0xde8], R43 ;  /* 0x000de82b01007387 */ /* 0x000fe80000100800 */
[----:B------:R-:W-:Y:S04]  /*177e0*/  STL [R1+0xdec], R40 ;  /* 0x000dec2801007387 */ /* 0x000fe80000100800 */
[----:B------:R-:W-:Y:S01]  /*177f0*/  STL [R1+0xdc0], R41 ;  /* 0x000dc02901007387 */ /* 0x000fe20000100800 */
[----:B----4-:R-:W-:-:S03]  /*17800*/  MOV R2, R153 ;  /* 0x0000009900027202 */ /* 0x010fc60000000f00 */
        /* <DEDUP_REMOVED lines=30> */
[----:B------:R-:W-:Y:S01]  /*179f0*/  STL [R1+0xda0], R166 ;  /* 0x000da0a601007387 */ /* 0x000fe20000100800 */
[----:B-1----:R-:W-:-:S05]  /*17a00*/  MOV R2, R165 ;  /* 0x000000a500027202 */ /* 0x002fca0000000f00 */
[----:B------:R1:W-:Y:S04]  /*17a10*/  STL [R1+0xd94], R2 ;  /* 0x000d940201007387 */ /* 0x0003e80000100800 */
[----:B------:R-:W-:Y:S01]  /*17a20*/  STL [R1+0xda4], R208 ;  /* 0x000da4d001007387 */ /* 0x000fe20000100800 */
[----:B-1----:R-:W-:-:S05]  /*17a30*/  IMAD.MOV.U32 R2, RZ, RZ, R167 ;  /* 0x000000ffff027224 */ /* 0x002fca00078e00a7 */
[----:B------:R4:W-:Y:S04]  /*17a40*/  STL [R1+0xd9c], R2 ;  /* 0x000d9c0201007387 */ /* 0x0009e80000100800 */
[----:B------:R-:W2:Y:S04]  /*17a50*/  LDL.LU.64 R164, [R1+0x5a8] ;  /* 0x0005a80001a47983 */ /* 0x000ea80000300a00 */
[----:B------:R-:W-:Y:S04]  /*17a60*/  STL [R1+0xd78], R209 ;  /* 0x000d78d101007387 */ /* 0x000fe80000100800 */
        /* <DEDUP_REMOVED lines=8> */
[----:B------:R-:W-:Y:S01]  /*17af0*/  STL [R1+0xd40], R33 ;  /* 0x000d402101007387 */ /* 0x000fe20000100800 */
[----:B----4-:R-:W-:-:S03]  /*17b00*/  IMAD.MOV.U32 R2, RZ, RZ, R153 ;  /* 0x000000ffff027224 */ /* 0x010fc600078e0099 */
[----:B------:R-:W-:Y:S04]  /*17b10*/  STL [R1+0xd48], R152 ;  /* 0x000d489801007387 */ /* 0x000fe80000100800 */
[----:B------:R-:W-:Y:S04]  /*17b20*/  STL [R1+0xd50], R154 ;  /* 0x000d509a01007387 */ /* 0x000fe80000100800 */
[----:B------:R1:W-:Y:S04]  /*17b30*/  STL [R1+0xd44], R2 ;  /* 0x000d440201007387 */ /* 0x0003e80000100800 */
[----:B------:R-:W-:Y:S01]  /*17b40*/  STL [R1+0xd58], R160 ;  /* 0x000d58a001007387 */ /* 0x000fe20000100800 */
        /* <DEDUP_REMOVED lines=8> */
[----:B------:R-:W-:Y:S04]  /*17bd0*/  STL [R1+0xd38], R205 ;  /* 0x000d38cd01007387 */ /* 0x000fe80000100800 */
[----:B------:R-:W4:Y:S04]  /*17be0*/  LDL.LU.64 R160, [R1+0x5c8] ;  /* 0x0005c80001a07983 */ /* 0x000f280000300a00 */
[----:B------:R-:W-:Y:S04]  /*17bf0*/  STL [R1+0xd3c], R202 ;  /* 0x000d3cca01007387 */ /* 0x000fe80000100800 */
[----:B------:R-:W-:Y:S04]  /*17c00*/  STL [R1+0xd30], R203 ;  /* 0x000d30cb01007387 */ /* 0x000fe80000100800 */
[----:B------:R-:W4:Y:S04]  /*17c10*/  LDL.LU.64 R150, [R1+0x5d0] ;  /* 0x0005d00001967983 */ /* 0x000f280000300a00 */
[----:B------:R-:W-:Y:S04]  /*17c20*/  STL [R1+0xd34], R30 ;  /* 0x000d341e01007387 */ /* 0x000fe80000100800 */
[----:B------:R-:W-:Y:S04]  /*17c30*/  STL [R1+0xd28], R31 ;  /* 0x000d281f01007387 */ /* 0x000fe80000100800 */
[----:B------:R-:W4:Y:S04]  /*17c40*/  LDL.LU.64 R152, [R1+0x538] ;  /* 0x0005380001987983 */ /* 0x000f280000300a00 */
[----:B------:R-:W-:Y:S04]  /*17c50*/  STL [R1+0xd2c], R28 ;  /* 0x000d2c1c01007387 */ /* 0x000fe80000100800 */
[----:B------:R-:W4:Y:S04]  /*17c60*/  LDL.LU.64 R162, [R1+0x540] ;  /* 0x0005400001a27983 */ /* 0x000f280000300a00 */
[----:B------:R-:W-:Y:S04]  /*17c70*/  STL [R1+0xd00], R29 ;  /* 0x000d001d01007387 */ /* 0x000fe80000100800 */
[----:B--2---:R2:W-:Y:S01]  /*17c80*/  STL [R1+0xd08], R164 ;  /* 0x000d08a401007387 */ /* 0x0045e20000100800 */
[----:B-1----:R-:W-:-:S03]  /*17c90*/  MOV R2, R165 ;  /* 0x000000a500027202 */ /* 0x002fc60000000f00 */
[----:B--2---:R-:W2:Y:S04]  /*17ca0*/  LDL.LU.64 R164, [R1+0x28] ;  /* 0x0000280001a47983 */ /* 0x004ea80000300a00 */
[----:B------:R1:W-:Y:S04]  /*17cb0*/  STL [R1+0xd04], R2 ;  /* 0x000d040201007387 */ /* 0x0003e80000100800 */
[----:B---3--:R-:W-:Y:S01]  /*17cc0*/  STL [R1+0xd10], R156 ;  /* 0x000d109c01007387 */ /* 0x008fe20000100800 */
[----:B-1----:R-:W-:-:S03]  /*17cd0*/  IMAD.MOV.U32 R2, RZ, RZ, R157 ;  /* 0x000000ffff027224 */ /* 0x002fc600078e009d */
        /* <DEDUP_REMOVED lines=10> */
[----:B------:R-:W3:Y:S04]  /*17d80*/  LDL.LU.64 R166, [R1+0x5f8] ;  /* 0x0005f80001a67983 */ /* 0x000ee80000300a00 */
[----:B------:R-:W-:Y:S04]  /*17d90*/  STL [R1+0xcf0], R175 ;  /* 0x000cf0af01007387 */ /* 0x000fe80000100800 */
[----:B------:R-:W-:Y:S04]  /*17da0*/  STL [R1+0xcf4], R26 ;  /* 0x000cf41a01007387 */ /* 0x000fe80000100800 */
[----:B------:R-:W-:Y:S04]  /*17db0*/  STL [R1+0xce8], R27 ;  /* 0x000ce81b01007387 */ /* 0x000fe80000100800 */
[----:B------:R-:W3:Y:S04]  /*17dc0*/  LDL.LU.64 R148, [R1+0x600] ;  /* 0x0006000001947983 */ /* 0x000ee80000300a00 */
[----:B------:R-:W-:Y:S04]  /*17dd0*/  STL [R1+0xcec], R24 ;  /* 0x000cec1801007387 */ /* 0x000fe80000100800 */
[----:B------:R-:W3:Y:S04]  /*17de0*/  LDL.LU.64 R154, [R1+0x558] ;  /* 0x00055800019a7983 */ /* 0x000ee80000300a00 */
[----:B------:R-:W-:Y:S04]  /*17df0*/  STL [R1+0xcc0], R25 ;  /* 0x000cc01901007387 */ /* 0x000fe80000100800 */
[----:B------:R-:W3:Y:S04]  /*17e00*/  LDL.LU.64 R156, [R1+0x560] ;  /* 0x00056000019c7983 */ /* 0x000ee80000300a00 */
[----:B----4-:R4:W-:Y:S01]  /*17e10*/  STL [R1+0xcc8], R160 ;  /* 0x000cc8a001007387 */ /* 0x0109e20000100800 */
[----:B-1----:R-:W-:-:S03]  /*17e20*/  IMAD.MOV.U32 R2, RZ, RZ, R161 ;  /* 0x000000ffff027224 */ /* 0x002fc600078e00a1 */
[----:B------:R-:W3:Y:S04]  /*17e30*/  LDL.LU.64 R158, [R1+0x50] ;  /* 0x00005000019e7983 */ /* 0x000ee80000300a00 */
[----:B------:R-:W-:Y:S04]  /*17e40*/  STL [R1+0xcd0], R150 ;  /* 0x000cd09601007387 */ /* 0x000fe80000100800 */
[----:B------:R1:W-:Y:S04]  /*17e50*/  STL [R1+0xcc4], R2 ;  /* 0x000cc40201007387 */ /* 0x0003e80000100800 */
[----:B----4-:R-:W4:Y:S01]  /*17e60*/  LDL.LU.64 R160, [R1+0x58] ;  /* 0x0000580001a07983 */ /* 0x010f220000300a00 */
[----:B-1----:R-:W-:-:S03]  /*17e70*/  IMAD.MOV.U32 R2, RZ, RZ, R151 ;  /* 0x000000ffff027224 */ /* 0x002fc600078e0097 */
        /* <DEDUP_REMOVED lines=8> */
[----:B------:R-:W-:Y:S04]  /*17f00*/  STL [R1+0xcb0], R173 ;  /* 0x000cb0ad01007387 */ /* 0x000fe80000100800 */
[----:B--2---:R-:W-:Y:S04]  /*17f10*/  STL [R1+0xcb8], R164 ;  /* 0x000cb8a401007387 */ /* 0x004fe80000100800 */
[----:B------:R-:W2:Y:S01]  /*17f20*/  LDL.LU.64 R162, [R1+0x618] ;  /* 0x0006180001a27983 */ /* 0x000ea20000300a00 */
[----:B-1----:R-:W-:-:S03]  /*17f30*/  IMAD.MOV.U32 R2, RZ, RZ, R165 ;  /* 0x000000ffff027224 */ /* 0x002fc600078e00a5 */
[----:B------:R-:W-:Y:S04]  /*17f40*/  STL [R1+0xcbc], R22 ;  /* 0x000cbc1601007387 */ /* 0x000fe80000100800 */
[----:B------:R1:W-:Y:S04]  /*17f50*/  STL [R1+0xcb4], R2 ;  /* 0x000cb40201007387 */ /* 0x0003e80000100800 */
[----:B------:R-:W2:Y:S04]  /*17f60*/  LDL.LU.64 R146, [R1+0x620] ;  /* 0x0006200001927983 */ /* 0x000ea80000300a00 */
[----:B------:R-:W-:Y:S04]  /*17f70*/  STL [R1+0xca8], R23 ;  /* 0x000ca81701007387 */ /* 0x000fe80000100800 */
[----:B------:R-:W-:Y:S04]  /*17f80*/  STL [R1+0xcac], R20 ;  /* 0x000cac1401007387 */ /* 0x000fe80000100800 */
[----:B------:R-:W2:Y:S04]  /*17f90*/  LDL.LU.64 R150, [R1+0x578] ;  /* 0x0005780001967983 */ /* 0x000ea80000300a00 */
[----:B------:R-:W-:Y:S04]  /*17fa0*/  STL [R1+0xc70], R21 ;  /* 0x000c701501007387 */ /* 0x000fe80000100800 */
[----:B------:R-:W2:Y:S04]  /*17fb0*/  LDL.LU.64 R152, [R1+0x580] ;  /* 0x0005800001987983 */ /* 0x000ea80000300a00 */
[----:B---3--:R3:W-:Y:S01]  /*17fc0*/  STL [R1+0xc78], R166 ;  /* 0x000c78a601007387 */ /* 0x0087e20000100800 */
[----:B-1----:R-:W-:-:S03]  /*17fd0*/  MOV R2, R167 ;  /* 0x000000a700027202 */ /* 0x002fc60000000f00 */
[----:B------:R-:W2:Y:S04]  /*17fe0*/  LDL.LU.64 R164, [R1+0xb8] ;  /* 0x0000b80001a47983 */ /* 0x000ea80000300a00 */
[----:B---3--:R-:W3:Y:S04]  /*17ff0*/  LDL.LU.64 R166, [R1+0xc0] ;  /* 0x0000c00001a67983 */ /* 0x008ee80000300a00 */
[----:B------:R1:W-:Y:S04]  /*18000*/  STL [R1+0xc74], R2 ;  /* 0x000c740201007387 */ /* 0x0003e80000100800 */
[----:B------:R-:W-:Y:S01]  /*18010*/  STL [R1+0xc80], R148 ;  /* 0x000c809401007387 */ /* 0x000fe20000100800 */
        /* <DEDUP_REMOVED lines=9> */
[----:B------:R-:W3:Y:S01]  /*180b0*/  LDL.LU.64 R154, [R1+0x638] ;  /* 0x00063800019a7983 */ /* 0x000ee20000300a00 */
[----:B-1----:R-:W-:-:S05]  /*180c0*/  IMAD.MOV.U32 R2, RZ, RZ, R159 ;  /* 0x000000ffff027224 */ /* 0x002fca00078e009f */
[----:B------:R1:W-:Y:S04]  /*180d0*/  STL [R1+0xc94], R2 ;  /* 0x000c940201007387 */ /* 0x0003e80000100800 */
[----:B----4-:R4:W-:Y:S04]  /*180e0*/  STL [R1+0xca0], R160 ;  /* 0x000ca0a001007387 */ /* 0x0109e80000100800 */
[----:B------:R-:W3:Y:S01]  /*180f0*/  LDL.LU.64 R156, [R1+0x640] ;  /* 0x00064000019c7983 */ /* 0x000ee20000300a00 */
[----:B-1----:R-:W-:-:S05]  /*18100*/  IMAD.MOV.U32 R2, RZ, RZ, R161 ;  /* 0x000000ffff027224 */ /* 0x002fca00078e00a1 */
[----:B------:R1:W-:Y:S04]  /*18110*/  STL [R1+0xc9c], R2 ;  /* 0x000c9c0201007387 */ /* 0x0003e80000100800 */
[----:B------:R-:W-:Y:S04]  /*18120*/  STL [R1+0xca4], R18 ;  /* 0x000ca41201007387 */ /* 0x000fe80000100800 */
[----:B------:R-:W-:Y:S04]  /*18130*/  STL [R1+0xc68], R19 ;  /* 0x000c681301007387 */ /* 0x000fe80000100800 */
[----:B------:R-:W3:Y:S04]  /*18140*/  LDL.LU.64 R148, [R1+0x598] ;  /* 0x0005980001947983 */ /* 0x000ee80000300a00 */
[----:B------:R-:W-:Y:S04]  /*18150*/  STL [R1+0xc6c], R16 ;  /* 0x000c6c1001007387 */ /* 0x000fe80000100800 */
[----:B------:R-:W-:Y:S04]  /*18160*/  STL [R1+0xc30], R17 ;  /* 0x000c301101007387 */ /* 0x000fe80000100800 */
[----:B------:R-:W3:Y:S04]  /*18170*/  LDL.LU.64 R158, [R1+0x5a0] ;  /* 0x0005a000019e7983 */ /* 0x000ee80000300a00 */
[----:B--2---:R2:W-:Y:S04]  /*18180*/  STL [R1+0xc38], R162 ;  /* 0x000c38a201007387 */ /* 0x0045e80000100800 */
[----:B----4-:R-:W4:Y:S01]  /*18190*/  LDL.LU.64 R160, [R1+0xd8] ;  /* 0x0000d80001a07983 */ /* 0x010f220000300a00 */
[----:B-1----:R-:W-:-:S03]  /*181a0*/  MOV R2, R163 ;  /* 0x000000a300027202 */ /* 0x002fc60000000f00 */
[----:B------:R-:W-:Y:S04]  /*181b0*/  STL [R1+0xc40], R146 ;  /* 0x000c409201007387 */ /* 0x000fe80000100800 */
[----:B------:R1:W-:Y:S04]  /*181c0*/  STL [R1+0xc34], R2 ;  /* 0x000c340201007387 */ /* 0x0003e80000100800 */
[----:B--2---:R-:W2:Y:S01]  /*181d0*/  LDL.LU.64 R162, [R1+0xe0] ;  /* 0x0000e00001a27983 */ /* 0x004ea20000300a00 */
[----:B-1----:R-:W-:-:S03]  /*181e0*/  IMAD.MOV.U32 R2, RZ, RZ, R147 ;  /* 0x000000ffff027224 */ /* 0x002fc600078e0093 */
[----:B------:R-:W-:Y:S04]  /*181f0*/  STL [R1+0xc48], R150 ;  /* 0x000c489601007387 */ /* 0x000fe80000100800 */
[----:B------:R1:W-:Y:S04]  /*18200*/  STL [R1+0xc3c], R2 ;  /* 0x000c3c0201007387 */ /* 0x0003e80000100800 */
[----:B------:R-:W-:Y:S01]  /*18210*/  STL [R1+0xc50], R152 ;  /* 0x000c509801007387 */ /* 0x000fe20000100800 */
[----:B-1----:R-:W-:-:S05]  /*18220*/  IMAD.MOV.U32 R2, RZ, RZ, R151 ;  /* 0x000000ffff027224 */ /* 0x002fca00078e0097 */
[----:B------:R1:W-:Y:S02]  /*18230*/  STL [R1+0xc44], R2 ;  /* 0x000c440201007387 */ /* 0x0003e40000100800 */
[----:B-1----:R-:W-:Y:S02]  /*18240*/  MOV R2, R153 ;  /* 0x0000009900027202 */ /* 0x002fe40000000f00 */
[----:B------:R-:W-:Y:S04]  /*18250*/  STL [R1+0xc58], R164 ;  /* 0x000c58a401007387 */ /* 0x000fe80000100800 */
[----:B------:R1:W-:Y:S04]  /*18260*/  STL [R1+0xc4c], R2 ;  /* 0x000c4c0201007387 */ /* 0x0003e80000100800 */
[----:B---3--:R-:W-:Y:S01]  /*18270*/  STL [R1+0xc60], R166 ;  /* 0x000c60a601007387 */ /* 0x008fe20000100800 */
[----:B-1----:R-:W-:-:S05]  /*18280*/  IMAD.MOV.U32 R2, RZ, RZ, R165 ;  /* 0x000000ffff027224 */ /* 0x002fca00078e00a5 */
[----:B------:R1:W-:Y:S04]  /*18290*/  STL [R1+0xc54], R2 ;  /* 0x000c540201007387 */ /* 0x0003e80000100800 */
[----:B------:R-:W3:Y:S01]  /*182a0*/  LDL.LU.64 R164, [R1+0x658] ;  /* 0x0006580001a47983 */ /* 0x000ee20000300a00 */
[----:B-1----:R-:W-:-:S03]  /*182b0*/  IMAD.MOV.U32 R2, RZ, RZ, R167 ;  /* 0x000000ffff027224 */ /* 0x002fc600078e00a7 */
[----:B------:R-:W-:Y:S04]  /*182c0*/  STL [R1+0xc64], R14 ;  /* 0x000c640e01007387 */ /* 0x000fe80000100800 */
[----:B------:R1:W-:Y:S04]  /*182d0*/  STL [R1+0xc5c], R2 ;  /* 0x000c5c0201007387 */ /* 0x0003e80000100800 */
[----:B------:R-:W3:Y:S04]  /*182e0*/  LDL.LU.64 R150, [R1+0x660] ;  /* 0x0006600001967983 */ /* 0x000ee80000300a00 */
[----:B------:R-:W-:Y:S04]  /*182f0*/  STL [R1+0xc28], R15 ;  /* 0x000c280f01007387 */ /* 0x000fe80000100800 */
[----:B------:R-:W-:Y:S04]  /*18300*/  STL [R1+0xc2c], R12 ;  /* 0x000c2c0c01007387 */ /* 0x000fe80000100800 */
[----:B------:R-:W3:Y:S04]  /*18310*/  LDL.LU.64 R166, [R1+0x5b8] ;  /* 0x0005b80001a67983 */ /* 0x000ee80000300a00 */
[----:B------:R-:W-:Y:S04]  /*18320*/  STL [R1+0xbf0], R13 ;  /* 0x000bf00d01007387 */ /* 0x000fe80000100800 */
[----:B------:R1:W-:Y:S02]  /*18330*/  STL [R1+0xbf8], R154 ;  /* 0x000bf89a01007387 */ /* 0x0003e40000100800 */
[----:B-1----:R-:W-:-:S02]  /*18340*/  MOV R2, R155 ;  /* 0x0000009b00027202 */ /* 0x002fc40000000f00 */
[----:B------:R-:W3:Y:S04]  /*18350*/  LDL.LU.64 R152, [R1+0x5c0] ;  /* 0x0005c00001987983 */ /* 0x000ee80000300a00 */
[----:B------:R-:W-:Y:S04]  /*18360*/  STL [R1+0xc00], R156 ;  /* 0x000c009c01007387 */ /* 0x000fe80000100800 */
[----:B------:R1:W-:Y:S04]  /*18370*/  STL [R1+0xbf4], R2 ;  /* 0x000bf40201007387 */ /* 0x0003e80000100800 */
[----:B------:R-:W3:Y:S01]  /*18380*/  LDL.LU.64 R154, [R1+0xf8] ;  /* 0x0000f800019a7983 */ /* 0x000ee20000300a00 */
[----:B-1----:R-:W-:-:S03]  /*18390*/  IMAD.MOV.U32 R2, RZ, RZ, R157 ;  /* 0x000000ffff027224 */ /* 0x002fc600078e009d */
[----:B------:R-:W-:Y:S04]  /*183a0*/  STL [R1+0xc08], R148 ;  /* 0x000c089401007387 */ /* 0x000fe80000100800 */
[----:B------:R1:W-:Y:S04]  /*183b0*/  STL [R1+0xbfc], R2 ;  /* 0x000bfc0201007387 */ /* 0x0003e80000100800 */
[----:B------:R-:W3:Y:S01]  /*183c0*/  LDL.LU.64 R156, [R1+0x100] ;  /* 0x00010000019c7983 */ /* 0x000ee20000300a00 */
[----:B-1----:R-:W-:-:S03]  /*183d0*/  IMAD.MOV.U32 R2, RZ, RZ, R149 ;  /* 0x000000ffff027224 */ /* 0x002fc600078e0095 */
[----:B------:R-:W-:Y:S04]  /*183e0*/  STL [R1+0xc10], R158 ;  /* 0x000c109e01007387 */ /* 0x000fe80000100800 */
[----:B------:R1:W-:Y:S02]  /*183f0*/  STL [R1+0xc04], R2 ;  /* 0x000c040201007387 */ /* 0x0003e40000100800 */
[----:B-1----:R-:W-:Y:S02]  /*18400*/  MOV R2, R159 ;  /* 0x0000009f00027202 */ /* 0x002fe40000000f00 */
[----:B----4-:R-:W-:Y:S04]  /*18410*/  STL [R1+0xc18], R160 ;  /* 0x000c18a001007387 */ /* 0x010fe80000100800 */
[----:B------:R1:W-:Y:S04]  /*18420*/  STL [R1+0xc0c], R2 ;  /* 0x000c0c0201007387 */ /* 0x0003e80000100800 */
[----:B------:R-:W4:Y:S01]  /*18430*/  LDL.LU.64 R148, [R1+0x20] ;  /* 0x0000200001947983 */ /* 0x000f220000300a00 */
[----:B-1----:R-:W-:-:S05]  /*18440*/  IMAD.MOV.U32 R2, RZ, RZ, R161 ;  /* 0x000000ffff027224 */ /* 0x002fca00078e00a1 */
[----:B------:R1:W-:Y:S04]  /*18450*/  STL [R1+0xc14], R2 ;  /* 0x000c140201007387 */ /* 0x0003e80000100800 */
[----:B--2---:R2:W-:Y:S04]  /*18460*/  STL [R1+0xc20], R162 ;  /* 0x000c20a201007387 */ /* 0x0045e80000100800 */
[----:B------:R-:W4:Y:S01]  /*18470*/  LDL.LU.64 R158, [R1+0x678] ;  /* 0x00067800019e7983 */ /* 0x000f220000300a00 */
[----:B-1----:R-:W-:-:S05]  /*18480*/  IMAD.MOV.U32 R2, RZ, RZ, R163 ;  /* 0x000000ffff027224 */ /* 0x002fca00078e00a3 */
[----:B------:R1:W-:Y:S04]  /*18490*/  STL [R1+0xc1c], R2 ;  /* 0x000c1c0201007387 */ /* 0x0003e80000100800 */
[----:B------:R-:W-:Y:S04]  /*184a0*/  STL [R1+0xc24], R10 ;  /* 0x000c240a01007387 */ /* 0x000fe80000100800 */
[----:B------:R-:W-:Y:S04]  /*184b0*/  STL [R1+0xbe8], R11 ;  /* 0x000be80b01007387 */ /* 0x000fe80000100800 */
[----:B------:R-:W4:Y:S04]  /*184c0*/  LDL.LU.64 R160, [R1+0x680] ;  /* 0x0006800001a07983 */ /* 0x000f280000300a00 */
[----:B------:R-:W-:Y:S04]  /*184d0*/  STL [R1+0xbec], R8 ;  /* 0x000bec0801007387 */ /* 0x000fe80000100800 */
[----:B------:R-:W-:Y:S04]  /*184e0*/  STL [R1+0xbb0], R9 ;  /* 0x000bb00901007387 */ /* 0x000fe80000100800 */
[----:B--2---:R-:W2:Y:S04]  /*184f0*/  LDL.LU.64 R162, [R1+0x5e8] ;  /* 0x0005e80001a27983 */ /* 0x004ea80000300a00 */
[----:B---3--:R3:W-:Y:S01]  /*18500*/  STL [R1+0xbb8], R164 ;  /* 0x000bb8a401007387 */ /* 0x0087e20000100800 */
[----:B-1----:R-:W-:-:S03]  /*18510*/  MOV R2, R165 ;  /* 0x000000a500027202 */ /* 0x002fc60000000f00 */
[----:B---3--:R-:W3:Y:S04]  /*18520*/  LDL.LU.64 R164, [R1+0x5f0] ;  /* 0x0005f00001a47983 */ /* 0x008ee80000300a00 */
[----:B------:R1:W-:Y:S04]  /*18530*/  STL [R1+0xbb4], R2 ;  /* 0x000bb40201007387 */ /* 0x0003e80000100800 */
[----:B------:R1:W-:Y:S02]  /*18540*/  STL [R1+0xbc0], R150 ;  /* 0x000bc09601007387 */ /* 0x0003e40000100800 */
[----:B-1----:R-:W-:-:S02]  /*18550*/  IMAD.MOV.U32 R2, RZ, RZ, R151 ;  /* 0x000000ffff027224 */ /* 0x002fc400078e0097 */
[----:B------:R-:W3:Y:S04]  /*18560*/  LDL.LU.64 R150, [R1+0x118] ;  /* 0x0001180001967983 */ /* 0x000ee80000300a00 */
[----:B------:R1:W-:Y:S04]  /*18570*/  STL [R1+0xbbc], R2 ;  /* 0x000bbc0201007387 */ /* 0x0003e80000100800 */
[----:B------:R1:W-:Y:S02]  /*18580*/  STL [R1+0xbc8], R166 ;  /* 0x000bc8a601007387 */ /* 0x0003e40000100800 */
[----:B-1----:R-:W-:-:S02]  /*18590*/  IMAD.MOV.U32 R2, RZ, RZ, R167 ;  /* 0x000000ffff027224 */ /* 0x002fc400078e00a7 */
[----:B------:R-:W3:Y:S04]  /*185a0*/  LDL.LU.64 R166, [R1+0x120] ;  /* 0x0001200001a67983 */ /* 0x000ee80000300a00 */
[----:B------:R1:W-:Y:S04]  /*185b0*/  STL [R1+0xbc4], R2 ;  /* 0x000bc40201007387 */ /* 0x0003e80000100800 */
[----:B------:R1:W-:Y:S02]  /*185c0*/  STL [R1+0xbd0], R152 ;  /* 0x000bd09801007387 */ /* 0x0003e40000100800 */
[----:B-1----:R-:W-:-:S02]  /*185d0*/  MOV R2, R153 ;  /* 0x0000009900027202 */ /* 0x002fc40000000f00 */
[----:B------:R-:W3:Y:S04]  /*185e0*/  LDL.LU.64 R152, [R1+0x30] ;  /* 0x0000300001987983 */ /* 0x000ee80000300a00 */
        /* <DEDUP_REMOVED lines=9> */
[----:B------:R-:W-:Y:S04]  /*18680*/  STL [R1+0xbe4], R4 ;  /* 0x000be40401007387 */ /* 0x000fe80000100800 */
[----:B------:R-:W3:Y:S01]  /*18690*/  LDL.LU.64 R146, [R1+0x6a0] ;  /* 0x0006a00001927983 */ /* 0x000ee20000300a00 */
[----:B----4-:R-:W-:-:S02]  /*186a0*/  IMAD.MOV.U32 R232, RZ, RZ, R148 ;  /* 0x000000ffffe87224 */ /* 0x010fc400078e0094 */
[----:B------:R-:W-:Y:S02]  /*186b0*/  IMAD.MOV.U32 R231, RZ, RZ, R149 ;  /* 0x000000ffffe77224 */ /* 0x000fe400078e0095 */
[----:B------:R-:W4:Y:S01]  /*186c0*/  LDL.LU.64 R148, [R1+0x608] ;  /* 0x0006080001947983 */ /* 0x000f220000300a00 */
[----:B------:R-:W-:Y:S01]  /*186d0*/  MOV R234, R158 ;  /* 0x0000009e00ea7202 */ /* 0x000fe20000000f00 */
[----:B------:R-:W-:Y:S02]  /*186e0*/  IMAD.MOV.U32 R233, RZ, RZ, R159 ;  /* 0x000000ffffe97224 */ /* 0x000fe400078e009f */
[----:B------:R-:W4:Y:S01]  /*186f0*/  LDL.LU.64 R158, [R1+0x610] ;  /* 0x00061000019e7983 */ /* 0x000f220000300a00 */
[----:B------:R-:W-:Y:S01]  /*18700*/  IMAD.MOV.U32 R236, RZ, RZ, R160 ;  /* 0x000000ffffec7224 */ /* 0x000fe200078e00a0 */
[----:B------:R-:W-:Y:S02]  /*18710*/  MOV R235, R161 ;  /* 0x000000a100eb7202 */ /* 0x000fe40000000f00 */
[----:B------:R-:W4:Y:S01]  /*18720*/  LDL.LU.64 R160, [R1+0x138] ;  /* 0x0001380001a07983 */ /* 0x000f220000300a00 */
[----:B--2---:R-:W-:-:S02]  /*18730*/  IMAD.MOV.U32 R238, RZ, RZ, R162 ;  /* 0x000000ffffee7224 */ /* 0x004fc400078e00a2 */
[----:B------:R-:W-:Y:S02]  /*18740*/  IMAD.MOV.U32 R237, RZ, RZ, R163 ;  /* 0x000000ffffed7224 */ /* 0x000fe400078e00a3 */
[----:B------:R-:W2:Y:S01]  /*18750*/  LDL.LU.64 R162, [R1+0x140] ;  /* 0x0001400001a27983 */ /* 0x000ea20000300a00 */
[----:B---3--:R-:W-:Y:S01]  /*18760*/  MOV R240, R164 ;  /* 0x000000a400f07202 */ /* 0x008fe20000000f00 */
[----:B------:R-:W-:Y:S02]  /*18770*/  IMAD.MOV.U32 R239, RZ, RZ, R165 ;  /* 0x000000ffffef7224 */ /* 0x000fe400078e00a5 */
[----:B------:R-:W3:Y:S01]  /*18780*/  LDL.LU.64 R164, [R1+0x60] ;  /* 0x0000600001a47983 */ /* 0x000ee20000300a00 */
[----:B------:R-:W-:Y:S01]  /*18790*/  IMAD.MOV.U32 R242, RZ, RZ, R150 ;  /* 0x000000fffff27224 */ /* 0x000fe200078e0096 */
[----:B------:R-:W-:Y:S02]  /*187a0*/  MOV R241, R151 ;  /* 0x0000009700f17202 */ /* 0x000fe40000000f00 */
[----:B------:R-:W3:Y:S01]  /*187b0*/  LDL.LU.64 R150, [R1+0xa0] ;  /* 0x0000a00001967983 */ /* 0x000ee20000300a00 */
[----:B------:R-:W-:-:S02]  /*187c0*/  IMAD.MOV.U32 R244, RZ, RZ, R166 ;  /* 0x000000fffff47224 */ /* 0x000fc400078e00a6 */
[----:B------:R-:W-:Y:S02]  /*187d0*/  IMAD.MOV.U32 R243, RZ, RZ, R167 ;  /* 0x000000fffff37224 */ /* 0x000fe400078e00a7 */
[----:B------:R-:W3:Y:S01]  /*187e0*/  LDL.LU.64 R166, [R1+0x6b8] ;  /* 0x0006b80001a67983 */ /* 0x000ee20000300a00 */
[----:B------:R-:W-:Y:S01]  /*187f0*/  MOV R246, R152 ;  /* 0x0000009800f67202 */ /* 0x000fe20000000f00 */
        /* <DEDUP_REMOVED lines=10> */
[----:B------:R-:W3:Y:S04]  /*188a0*/  LDL.LU.64 R146, [R1+0x148] ;  /* 0x0001480001927983 */ /* 0x000ee80000300a00 */
[----:B----4-:R4:W-:Y:S01]  /*188b0*/  STL [R1+0x4], R148 ;  /* 0x0000049401007387 */ /* 0x0109e20000100800 */
[----:B-1----:R-:W-:-:S03]  /*188c0*/  IMAD.MOV.U32 R2, RZ, RZ, R149 ;  /* 0x000000ffff027224 */ /* 0x002fc600078e0095 */
[----:B----4-:R-:W4:Y:S04]  /*188d0*/  LDL.LU.64 R148, [R1+0x150] ;  /* 0x0001500001947983 */ /* 0x010f280000300a00 */
[----:B------:R1:W-:Y:S04]  /*188e0*/  STL [R1], R2 ;  /* 0x0000000201007387 */ /* 0x0003e80000100800 */
[----:B------:R1:W-:Y:S02]  /*188f0*/  STL [R1+0xc], R158 ;  /* 0x00000c9e01007387 */ /* 0x0003e40000100800 */
[----:B-1----:R-:W-:-:S02]  /*18900*/  MOV R2, R159 ;  /* 0x0000009f00027202 */ /* 0x002fc40000000f00 */
[----:B------:R-:W4:Y:S04]  /*18910*/  LDL.LU.64 R158, [R1+0xc8] ;  /* 0x0000c800019e7983 */ /* 0x000f280000300a00 */
[----:B------:R1:W-:Y:S04]  /*18920*/  STL [R1+0x8], R2 ;  /* 0x0000080201007387 */ /* 0x0003e80000100800 */
[----:B------:R2:W-:Y:S01]  /*18930*/  STL [R1+0x14], R160 ;  /* 0x000014a001007387 */ /* 0x0005e20000100800 */
[----:B-1----:R-:W-:-:S03]  /*18940*/  IMAD.MOV.U32 R2, RZ, RZ, R161 ;  /* 0x000000ffff027224 */ /* 0x002fc600078e00a1 */
[----:B--2---:R-:W2:Y:S04]  /*18950*/  LDL.LU.64 R160, [R1+0xd0] ;  /* 0x0000d00001a07983 */ /* 0x004ea80000300a00 */
[----:B------:R1:W-:Y:S04]  /*18960*/  STL [R1+0x10], R2 ;  /* 0x0000100201007387 */ /* 0x0003e80000100800 */
[----:B------:R1:W-:Y:S02]  /*18970*/  STL [R1+0x1c], R162 ;  /* 0x00001ca201007387 */ /* 0x0003e40000100800 */
[----:B-1----:R-:W-:-:S02]  /*18980*/  IMAD.MOV.U32 R2, RZ, RZ, R163 ;  /* 0x000000ffff027224 */ /* 0x002fc400078e00a3 */
[----:B------:R-:W2:Y:S04]  /*18990*/  LDL.LU.64 R162, [R1+0x6d8] ;  /* 0x0006d80001a27983 */ /* 0x000ea80000300a00 */
[----:B------:R1:W-:Y:S04]  /*189a0*/  STL [R1+0x18], R2 ;  /* 0x0000180201007387 */ /* 0x0003e80000100800 */
        /* <DEDUP_REMOVED lines=28> */
[----:B----4-:R4:W-:Y:S01]  /*18b70*/  STL [R1+0x5c], R148 ;  /* 0x00005c9401007387 */ /* 0x0109e20000100800 */
[----:B-1----:R-:W-:-:S03]  /*18b80*/  IMAD.MOV.U32 R2, RZ, RZ, R149 ;  /* 0x000000ffff027224 */ /* 0x002fc600078e0095 */
[----:B----4-:R-:W4:Y:S04]  /*18b90*/  LDL.LU.64 R148, [R1+0x708] ;  /* 0x0007080001947983 */ /* 0x010f280000300a00 */
[----:B------:R1:W-:Y:S04]  /*18ba0*/  STL [R1+0x58], R2 ;  /* 0x0000580201007387 */ /* 0x0003e80000100800 */
[----:B------:R1:W-:Y:S02]  /*18bb0*/  STL [R1+0x64], R158 ;  /* 0x0000649e01007387 */ /* 0x0003e40000100800 */
[----:B-1----:R-:W-:-:S02]  /*18bc0*/  IMAD.MOV.U32 R2, RZ, RZ, R159 ;  /* 0x000000ffff027224 */ /* 0x002fc400078e009f */
[----:B------:R-:W4:Y:S04]  /*18bd0*/  LDL.LU.64 R158, [R1+0x710] ;  /* 0x00071000019e7983 */ /* 0x000f280000300a00 */
[----:B------:R1:W-:Y:S04]  /*18be0*/  STL [R1+0x60], R2 ;  /* 0x0000600201007387 */ /* 0x0003e80000100800 */
[----:B--2---:R2:W-:Y:S01]  /*18bf0*/  STL [R1+0x6c], R160 ;  /* 0x00006ca001007387 */ /* 0x0045e20000100800 */
[----:B-1----:R-:W-:-:S03]  /*18c00*/  MOV R2, R161 ;  /* 0x000000a100027202 */ /* 0x002fc60000000f00 */
[----:B--2---:R-:W2:Y:S04]  /*18c10*/  LDL.LU.64 R160, [R1+0x668] ;  /* 0x0006680001a07983 */ /* 0x004ea80000300a00 */
[----:B------:R1:W-:Y:S04]  /*18c20*/  STL [R1+0x68], R2 ;  /* 0x0000680201007387 */ /* 0x0003e80000100800 */
[----:B------:R1:W-:Y:S02]  /*18c30*/  STL [R1+0x74], R162 ;  /* 0x000074a201007387 */ /* 0x0003e40000100800 */
[----:B-1----:R-:W-:-:S02]  /*18c40*/  IMAD.MOV.U32 R2, RZ, RZ, R163 ;  /* 0x000000ffff027224 */ /* 0x002fc400078e00a3 */
[----:B------:R-:W2:Y:S04]  /*18c50*/  LDL.LU.64 R162, [R1+0x670] ;  /* 0x0006700001a27983 */ /* 0x000ea80000300a00 */
[----:B------:R1:W-:Y:S04]  /*18c60*/  STL [R1+0x70], R2 ;  /* 0x0000700201007387 */ /* 0x0003e80000100800 */
[----:B---3--:R3:W-:Y:S01]  /*18c70*/  STL [R1+0x7c], R164 ;  /* 0x00007ca401007387 */ /* 0x0087e20000100800 */
[----:B-1----:R-:W-:-:S03]  /*18c80*/  IMAD.MOV.U32 R2, RZ, RZ, R165 ;  /* 0x000000ffff027224 */ /* 0x002fc600078e00a5 */
[----:B---3--:R-:W3:Y:S04]  /*18c90*/  LDL.LU.64 R164, [R1+0x220] ;  /* 0x0002200001a47983 */ /* 0x008ee80000300a00 */
        /* <DEDUP_REMOVED lines=25> */
[----:B----4-:R4:W-:Y:S01]  /*18e30*/  STL [R1+0xb4], R148 ;  /* 0x0000b49401007387 */ /* 0x0109e20000100800 */
[----:B-1----:R-:W-:-:S03]  /*18e40*/  MOV R2, R149 ;  /* 0x0000009500027202 */ /* 0x002fc60000000f00 */
[----:B----4-:R-:W4:Y:S04]  /*18e50*/  LDL.LU.64 R148, [R1+0x690] ;  /* 0x0006900001947983 */ /* 0x010f280000300a00 */
[----:B------:R1:W-:Y:S04]  /*18e60*/  STL [R1+0xb0], R2 ;  /* 0x0000b00201007387 */ /* 0x0003e80000100800 */
[----:B------:R1:W-:Y:S02]  /*18e70*/  STL [R1+0xbc], R158 ;  /* 0x0000bc9e01007387 */ /* 0x0003e40000100800 */
[----:B-1----:R-:W-:-:S02]  /*18e80*/  IMAD.MOV.U32 R2, RZ, RZ, R159 ;  /* 0x000000ffff027224 */ /* 0x002fc400078e009f */
[----:B------:R-:W4:Y:S04]  /*18e90*/  LDL.LU.64 R158, [R1+0x210] ;  /* 0x00021000019e7983 */ /* 0x000f280000300a00 */
[----:B------:R1:W-:Y:S04]  /*18ea0*/  STL [R1+0xb8], R2 ;  /* 0x0000b80201007387 */ /* 0x0003e80000100800 */
[----:B--2---:R2:W-:Y:S01]  /*18eb0*/  STL [R1+0xc4], R160 ;  /* 0x0000c4a001007387 */ /* 0x0045e20000100800 */
[----:B-1----:R-:W-:-:S03]  /*18ec0*/  IMAD.MOV.U32 R2, RZ, RZ, R161 ;  /* 0x000000ffff027224 */ /* 0x002fc600078e00a1 */
[----:B--2---:R-:W2:Y:S04]  /*18ed0*/  LDL.LU.64 R160, [R1+0x208] ;  /* 0x0002080001a07983 */ /* 0x004ea80000300a00 */
[----:B------:R1:W-:Y:S04]  /*18ee0*/  STL [R1+0xc0], R2 ;  /* 0x0000c00201007387 */ /* 0x0003e80000100800 */
[----:B------:R1:W-:Y:S02]  /*18ef0*/  STL [R1+0xcc], R162 ;  /* 0x0000cca201007387 */ /* 0x0003e40000100800 */
[----:B-1----:R-:W-:-:S02]  /*18f00*/  MOV R2, R163 ;  /* 0x000000a300027202 */ /* 0x002fc40000000f00 */
[----:B------:R-:W2:Y:S04]  /*18f10*/  LDL.LU.64 R162, [R1+0x128] ;  /* 0x0001280001a27983 */ /* 0x000ea80000300a00 */
[----:B------:R1:W-:Y:S04]  /*18f20*/  STL [R1+0xc8], R2 ;  /* 0x0000c80201007387 */ /* 0x0003e80000100800 */
[----:B---3--:R3:W-:Y:S01]  /*18f30*/  STL [R1+0xd4], R164 ;  /* 0x0000d4a401007387 */ /* 0x0087e20000100800 */
[----:B-1----:R-:W-:-:S03]  /*18f40*/  IMAD.MOV.U32 R2, RZ, RZ, R165 ;  /* 0x000000ffff027224 */ /* 0x002fc600078e00a5 */
[----:B---3--:R-:W3:Y:S04]  /*18f50*/  LDL.LU.64 R164, [R1+0x130] ;  /* 0x0001300001a47983 */ /* 0x008ee80000300a00 */
        /* <DEDUP_REMOVED lines=25> */
[----:B----4-:R4:W-:Y:S01]  /*190f0*/  STL [R1+0x10c], R148 ;  /* 0x00010c9401007387 */ /* 0x0109e20000100800 */
[----:B-1----:R-:W-:-:S03]  /*19100*/  IMAD.MOV.U32 R2, RZ, RZ, R149 ;  /* 0x000000ffff027224 */ /* 0x002fc600078e0095 */
[----:B----4-:R-:W4:Y:S04]  /*19110*/  LDL.LU.64 R148, [R1+0x168] ;  /* 0x0001680001947983 */ /* 0x010f280000300a00 */
[----:B------:R1:W-:Y:S04]  /*19120*/  STL [R1+0x108], R2 ;  /* 0x0001080201007387 */ /* 0x0003e80000100800 */
[----:B------:R1:W-:Y:S02]  /*19130*/  STL [R1+0x114], R158 ;  /* 0x0001149e01007387 */ /* 0x0003e40000100800 */
[----:B-1----:R-:W-:-:S02]  /*19140*/  MOV R2, R159 ;  /* 0x0000009f00027202 */ /* 0x002fc40000000f00 */
[----:B------:R-:W4:Y:S04]  /*19150*/  LDL.LU.64 R158, [R1+0x170] ;  /* 0x00017000019e7983 */ /* 0x000f280000300a00 */
[----:B------:R1:W-:Y:S04]  /*19160*/  STL [R1+0x110], R2 ;  /* 0x0001100201007387 */ /* 0x0003e80000100800 */
[----:B--2---:R2:W-:Y:S01]  /*19170*/  STL [R1+0x11c], R160 ;  /* 0x00011ca001007387 */ /* 0x0045e20000100800 */
        /* <DEDUP_REMOVED lines=417> */
[----:B------:R-:W3:Y:S04]  /*1ab90*/  LDL.64 R152, [R1+0xfa8] ;  /* 0x000fa80001987983 */ /* 0x000ee80000100a00 */
        /* <DEDUP_REMOVED lines=673> */
[----:B----4-:R-:W-:Y:S04]  /*1d5b0*/  STL [R1+0x9a4], R148 ;  /* 0x0009a49401007387 */ /* 0x010fe80000100800 */
[----:B------:R-:W4:Y:S01]  /*1d5c0*/  LDL.LU.64 R144, [R1+0x1268] ;  /* 0x0012680001907983 */ /* 0x000f220000300a00 */
[----:B-1----:R-:W-:-:S05]  /*1d5d0*/  IMAD.MOV.U32 R2, RZ, RZ, R149 ;  /* 0x000000ffff027224 */ /* 0x002fca00078e0095 */
[----:B------:R1:W-:Y:S04]  /*1d5e0*/  STL [R1+0x9a0], R2 ;  /* 0x0009a00201007387 */ /* 0x0003e80000100800 */
[----:B------:R1:W-:Y:S02]  /*1d5f0*/  STL [R1+0x9ac], R158 ;  /* 0x0009ac9e01007387 */ /* 0x0003e40000100800 */
[----:B-1----:R-:W-:Y:S02]  /*1d600*/  IMAD.MOV.U32 R2, RZ, RZ, R159 ;  /* 0x000000ffff027224 */ /* 0x002fe400078e009f */
        /* <DEDUP_REMOVED lines=14> */
[----:B------:R-:W-:Y:S04]  /*1d6f0*/  STL [R1+0x9cc], R150 ;  /* 0x0009cc9601007387 */ /* 0x000fe80000100800 */
[----:B------:R-:W3:Y:S01]  /*1d700*/  LDL.LU.64 R148, [R1+0x1200] ;  /* 0x0012000001947983 */ /* 0x000ee20000300a00 */
[----:B-1----:R-:W-:-:S05]  /*1d710*/  MOV R2, R151 ;  /* 0x0000009700027202 */ /* 0x002fca0000000f00 */
[----:B------:R1:W-:Y:S02]  /*1d720*/  STL [R1+0x9c8], R2 ;  /* 0x0009c80201007387 */ /* 0x0003e40000100800 */
[----:B-1----:R-:W-:Y:S02]  /*1d730*/  IMAD.MOV.U32 R2, RZ, RZ, R167 ;  /* 0x000000ffff027224 */ /* 0x002fe400078e00a7 */
[----:B------:R1:W-:Y:S04]  /*1d740*/  STL [R1+0x9d4], R166 ;  /* 0x0009d4a601007387 */ /* 0x0003e80000100800 */
[----:B-1----:R-:W3:Y:S04]  /*1d750*/  LDL.LU.64 R166, [R1+0x1208] ;  /* 0x0012080001a67983 */ /* 0x002ee80000300a00 */
[----:B------:R1:W-:Y:S04]  /*1d760*/  STL [R1+0x9d0], R2 ;  /* 0x0009d00201007387 */ /* 0x0003e80000100800 */
[----:B------:R1:W-:Y:S04]  /*1d770*/  STL [R1+0x9dc], R152 ;  /* 0x0009dc9801007387 */ /* 0x0003e80000100800 */
[----:B------:R-:W3:Y:S01]  /*1d780*/  LDL.LU.64 R150, [R1+0x1170] ;  /* 0x0011700001967983 */ /* 0x000ee20000300a00 */
[----:B-1----:R-:W-:-:S03]  /*1d790*/  IMAD.MOV.U32 R2, RZ, RZ, R153 ;  /* 0x000000ffff027224 */ /* 0x002fc600078e0099 */
[----:B------:R-:W-:Y:S04]  /*1d7a0*/  STL [R1+0x9e4], R154 ;  /* 0x0009e49a01007387 */ /* 0x000fe80000100800 */
[----:B------:R1:W-:Y:S04]  /*1d7b0*/  STL [R1+0x9d8], R2 ;  /* 0x0009d80201007387 */ /* 0x0003e80000100800 */
[----:B------:R-:W3:Y:S01]  /*1d7c0*/  LDL.LU.64 R152, [R1+0x1178] ;  /* 0x0011780001987983 */ /* 0x000ee20000300a00 */
[----:B-1----:R-:W-:-:S03]  /*1d7d0*/  MOV R2, R155 ;  /* 0x0000009b00027202 */ /* 0x002fc60000000f00 */
        /* <DEDUP_REMOVED lines=8> */
[----:B----4-:R-:W-:Y:S04]  /*1d860*/  STL [R1+0x9fc], R144 ;  /* 0x0009fc9001007387 */ /* 0x010fe80000100800 */
[----:B------:R1:W-:Y:S04]  /*1d870*/  STL [R1+0x9f0], R2 ;  /* 0x0009f00201007387 */ /* 0x0003e80000100800 */
[----:B------:R-:W4:Y:S01]  /*1d880*/  LDL.LU.64 R146, [R1+0x1110] ;  /* 0x0011100001927983 */ /* 0x000f220000300a00 */
[----:B-1----:R-:W-:-:S03]  /*1d890*/  MOV R2, R145 ;  /* 0x0000009100027202 */ /* 0x002fc60000000f00 */
[----:B------:R-:W-:Y:S04]  /*1d8a0*/  STL [R1+0xa04], R158 ;  /* 0x000a049e01007387 */ /* 0x000fe80000100800 */
[----:B------:R1:W-:Y:S02]  /*1d8b0*/  STL [R1+0x9f8], R2 ;  /* 0x0009f80201007387 */ /* 0x0003e40000100800 */
[----:B-1----:R-:W-:Y:S02]  /*1d8c0*/  IMAD.MOV.U32 R2, RZ, RZ, R159 ;  /* 0x000000ffff027224 */ /* 0x002fe400078e009f */
        /* <DEDUP_REMOVED lines=36> */
[----:B----4-:R-:W-:Y:S04]  /*1db10*/  STL [R1+0xa54], R146 ;  /* 0x000a549201007387 */ /* 0x010fe80000100800 */
[----:B------:R1:W-:Y:S04]  /*1db20*/  STL [R1+0xa48], R2 ;  /* 0x000a480201007387 */ /* 0x0003e80000100800 */
[----:B------:R-:W4:Y:S04]  /*1db30*/  LDL.LU.64 R156, [R1+0x10d8] ;  /* 0x0010d800019c7983 */ /* 0x000f280000300a00 */
[----:B------:R-:W4:Y:S01]  /*1db40*/  LDL.LU.64 R144, [R1+0x10e8] ;  /* 0x0010e80001907983 */ /* 0x000f220000300a00 */
[----:B-1----:R-:W-:-:S05]  /*1db50*/  IMAD.MOV.U32 R2, RZ, RZ, R147 ;  /* 0x000000ffff027224 */ /* 0x002fca00078e0093 */
[----:B------:R1:W-:Y:S04]  /*1db60*/  STL [R1+0xa50], R2 ;  /* 0x000a500201007387 */ /* 0x0003e80000100800 */
[----:B------:R2:W-:Y:S01]  /*1db70*/  STL [R1+0xa5c], R158 ;  /* 0x000a5c9e01007387 */ /* 0x0005e20000100800 */
[----:B-1----:R-:W-:-:S03]  /*1db80*/  MOV R2, R159 ;  /* 0x0000009f00027202 */ /* 0x002fc60000000f00 */
[----:B--2---:R-:W2:Y:S04]  /*1db90*/  LDL.LU.64 R158, [R1+0x13b8] ;  /* 0x0013b800019e7983 */ /* 0x004ea80000300a00 */
[----:B------:R1:W-:Y:S04]  /*1dba0*/  STL [R1+0xa58], R2 ;  /* 0x000a580201007387 */ /* 0x0003e80000100800 */
[----:B------:R1:W-:Y:S02]  /*1dbb0*/  STL [R1+0xa64], R160 ;  /* 0x000a64a001007387 */ /* 0x0003e40000100800 */
[----:B-1----:R-:W-:-:S02]  /*1dbc0*/  IMAD.MOV.U32 R2, RZ, RZ, R161 ;  /* 0x000000ffff027224 */ /* 0x002fc400078e00a1 */
[----:B------:R-:W2:Y:S04]  /*1dbd0*/  LDL.LU.64 R160, [R1+0x13c0] ;  /* 0x0013c00001a07983 */ /* 0x000ea80000300a00 */
[----:B------:R1:W-:Y:S04]  /*1dbe0*/  STL [R1+0xa60], R2 ;  /* 0x000a600201007387 */ /* 0x0003e80000100800 */
[----:B------:R3:W-:Y:S04]  /*1dbf0*/  STL [R1+0xa6c], R162 ;  /* 0x000a6ca201007387 */ /* 0x0007e80000100800 */
[----:B------:R-:W2:Y:S01]  /*1dc00*/  LDL.LU.64 R146, [R1+0x13c8] ;  /* 0x0013c80001927983 */ /* 0x000ea20000300a00 */
[----:B-1----:R-:W-:-:S03]  /*1dc10*/  IMAD.MOV.U32 R2, RZ, RZ, R163 ;  /* 0x000000ffff027224 */ /* 0x002fc600078e00a3 */
[----:B---3--:R-:W-:Y:S04]  /*1dc20*/  STL [R1+0xa74], R164 ;  /* 0x000a74a401007387 */ /* 0x008fe80000100800 */
[----:B------:R1:W-:Y:S04]  /*1dc30*/  STL [R1+0xa68], R2 ;  /* 0x000a680201007387 */ /* 0x0003e80000100800 */
[----:B------:R-:W3:Y:S01]  /*1dc40*/  LDL.LU.64 R162, [R1+0x13d0] ;  /* 0x0013d00001a27983 */ /* 0x000ee20000300a00 */
[----:B-1----:R-:W-:-:S03]  /*1dc50*/  MOV R2, R165 ;  /* 0x000000a500027202 */ /* 0x002fc60000000f00 */
[----:B------:R-:W-:Y:S04]  /*1dc60*/  STL [R1+0xa7c], R148 ;  /* 0x000a7c9401007387 */ /* 0x000fe80000100800 */
[----:B------:R1:W-:Y:S04]  /*1dc70*/  STL [R1+0xa70], R2 ;  /* 0x000a700201007387 */ /* 0x0003e80000100800 */
[----:B------:R-:W3:Y:S01]  /*1dc80*/  LDL.LU.64 R164, [R1+0x1398] ;  /* 0x0013980001a47983 */ /* 0x000ee20000300a00 */
[----:B-1----:R-:W-:-:S03]  /*1dc90*/  IMAD.MOV.U32 R2, RZ, RZ, R149 ;  /* 0x000000ffff027224 */ /* 0x002fc600078e0095 */
        /* <DEDUP_REMOVED lines=17> */
[----:B------:R4:W-:Y:S02]  /*1ddb0*/  STL [R1+0xa98], R2 ;  /* 0x000a980201007387 */ /* 0x0009e40000100800 */
[----:B----4-:R-:W-:Y:S02]  /*1ddc0*/  MOV R2, R157 ;  /* 0x0000009d00027202 */ /* 0x010fe40000000f00 */
[----:B------:R1:W-:Y:S04]  /*1ddd0*/  STL [R1+0xaa4], R156 ;  /* 0x000aa49c01007387 */ /* 0x0003e80000100800 */
[----:B------:R-:W-:Y:S04]  /*1dde0*/  STL [R1+0xaac], R144 ;  /* 0x000aac9001007387 */ /* 0x000fe80000100800 */
[----:B------:R4:W-:Y:S04]  /*1ddf0*/  STL [R1+0xaa0], R2 ;  /* 0x000aa00201007387 */ /* 0x0009e80000100800 */
[----:B-1----:R-:W3:Y:S01]  /*1de00*/  LDL.LU.64 R156, [R1+0x1388] ;  /* 0x00138800019c7983 */ /* 0x002ee20000300a00 */
[----:B----4-:R-:W-:-:S03]  /*1de10*/  IMAD.MOV.U32 R2, RZ, RZ, R145 ;  /* 0x000000ffff027224 */ /* 0x010fc600078e0091 */
[----:B--2---:R-:W-:Y:S04]  /*1de20*/  STL [R1+0xab4], R158 ;  /* 0x000ab49e01007387 */ /* 0x004fe80000100800 */
[----:B------:R1:W-:Y:S02]  /*1de30*/  STL [R1+0xaa8], R2 ;  /* 0x000aa80201007387 */ /* 0x0003e40000100800 */
[----:B-1----:R-:W-:Y:S02]  /*1de40*/  IMAD.MOV.U32 R2, RZ, RZ, R159 ;  /* 0x000000ffff027224 */ /* 0x002fe400078e009f */
[----:B------:R-:W2:Y:S04]  /*1de50*/  LDL.LU.64 R158, [R1+0x1390] ;  /* 0x00139000019e7983 */ /* 0x000ea80000300a00 */
[----:B------:R1:W-:Y:S04]  /*1de60*/  STL [R1+0xab0], R2 ;  /* 0x000ab00201007387 */ /* 0x0003e80000100800 */
[----:B------:R4:W-:Y:S01]  /*1de70*/  STL [R1+0xabc], R160 ;  /* 0x000abca001007387 */ /* 0x0009e20000100800 */
[----:B-1----:R-:W-:-:S03]  /*1de80*/  MOV R2, R161 ;  /* 0x000000a100027202 */ /* 0x002fc60000000f00 */
[----:B------:R-:W-:Y:S04]  /*1de90*/  STL [R1+0xac4], R146 ;  /* 0x000ac49201007387 */ /* 0x000fe80000100800 */
[----:B------:R1:W-:Y:S04]  /*1dea0*/  STL [R1+0xab8], R2 ;  /* 0x000ab80201007387 */ /* 0x0003e80000100800 */
[----:B----4-:R-:W4:Y:S01]  /*1deb0*/  LDL.LU.64 R160, [R1+0x1320] ;  /* 0x0013200001a07983 */ /* 0x010f220000300a00 */
[----:B-1----:R-:W-:-:S03]  /*1dec0*/  IMAD.MOV.U32 R2, RZ, RZ, R147 ;  /* 0x000000ffff027224 */ /* 0x002fc600078e0093 */
[----:B---3--:R-:W-:Y:S04]  /*1ded0*/  STL [R1+0xacc], R162 ;  /* 0x000acca201007387 */ /* 0x008fe80000100800 */
[----:B------:R1:W-:Y:S02]  /*1dee0*/  STL [R1+0xac0], R2 ;  /* 0x000ac00201007387 */ /* 0x0003e40000100800 */
[----:B-1----:R-:W-:Y:S02]  /*1def0*/  IMAD.MOV.U32 R2, RZ, RZ, R163 ;  /* 0x000000ffff027224 */ /* 0x002fe400078e00a3 */
        /* <DEDUP_REMOVED lines=9> */
[----:B------:R1:W-:Y:S02]  /*1df90*/  STL [R1+0xad8], R2 ;  /* 0x000ad80201007387 */ /* 0x0003e40000100800 */
[----:B-1----:R-:W-:Y:S02]  /*1dfa0*/  IMAD.MOV.U32 R2, RZ, RZ, R167 ;  /* 0x000000ffff027224 */ /* 0x002fe400078e00a7 */
[----:B------:R-:W3:Y:S04]  /*1dfb0*/  LDL.LU.64 R166, [R1+0x1338] ;  /* 0x0013380001a67983 */ /* 0x000ee80000300a00 */
[----:B------:R1:W-:Y:S04]  /*1dfc0*/  STL [R1+0xae0], R2 ;  /* 0x000ae00201007387 */ /* 0x0003e80000100800 */
[----:B------:R-:W-:Y:S04]  /*1dfd0*/  STL [R1+0xaec], R150 ;  /* 0x000aec9601007387 */ /* 0x000fe80000100800 */
[----:B------:R-:W3:Y:S01]  /*1dfe0*/  LDL.LU.64 R136, [R1+0x1298] ;  /* 0x0012980001887983 */ /* 0x000ee20000300a00 */
[----:B-1----:R-:W-:-:S05]  /*1dff0*/  MOV R2, R151 ;  /* 0x0000009700027202 */ /* 0x002fca0000000f00 */
[----:B------:R1:W-:Y:S04]  /*1e000*/  STL [R1+0xae8], R2 ;  /* 0x000ae80201007387 */ /* 0x0003e80000100800 */
[----:B------:R-:W-:Y:S01]  /*1e010*/  STL [R1+0xaf4], R152 ;  /* 0x000af49801007387 */ /* 0x000fe20000100800 */
[----:B-1----:R-:W-:-:S03]  /*1e020*/  IMAD.MOV.U32 R2, RZ, RZ, R153 ;  /* 0x000000ffff027224 */ /* 0x002fc600078e0099 */
[----:B------:R-:W3:Y:S04]  /*1e030*/  LDL.LU.64 R138, [R1+0x12a0] ;  /* 0x0012a000018a7983 */ /* 0x000ee80000300a00 */
[----:B------:R1:W-:Y:S04]  /*1e040*/  STL [R1+0xaf0], R2 ;  /* 0x000af00201007387 */ /* 0x0003e80000100800 */
[----:B------:R-:W-:Y:S04]  /*1e050*/  STL [R1+0xafc], R154 ;  /* 0x000afc9a01007387 */ /* 0x000fe80000100800 */
[----:B------:R-:W3:Y:S01]  /*1e060*/  LDL.LU.64 R140, [R1+0x12b0] ;  /* 0x0012b000018c7983 */ /* 0x000ee20000300a00 */
[----:B-1----:R-:W-:-:S03]  /*1e070*/  IMAD.MOV.U32 R2, RZ, RZ, R155 ;  /* 0x000000ffff027224 */ /* 0x002fc600078e009b */
[----:B------:R-:W3:Y:S04]  /*1e080*/  LDL.LU.64 R142, [R1+0x12c0] ;  /* 0x0012c000018e7983 */ /* 0x000ee80000300a00 */
[----:B------:R1:W-:Y:S04]  /*1e090*/  STL [R1+0xaf8], R2 ;  /* 0x000af80201007387 */ /* 0x0003e80000100800 */
[----:B------:R-:W-:Y:S04]  /*1e0a0*/  STL [R1+0xb04], R156 ;  /* 0x000b049c01007387 */ /* 0x000fe80000100800 */
[----:B------:R-:W3:Y:S01]  /*1e0b0*/  LDL.LU.64 R144, [R1+0x1210] ;  /* 0x0012100001907983 */ /* 0x000ee20000300a00 */
[----:B-1----:R-:W-:-:S03]  /*1e0c0*/  MOV R2, R157 ;  /* 0x0000009d00027202 */ /* 0x002fc60000000f00 */
[----:B------:R-:W3:Y:S04]  /*1e0d0*/  LDL.LU.64 R146, [R1+0x1218] ;  /* 0x0012180001927983 */ /* 0x000ee80000300a00 */
[----:B------:R1:W-:Y:S04]  /*1e0e0*/  STL [R1+0xb00], R2 ;  /* 0x000b000201007387 */ /* 0x0003e80000100800 */
[----:B--2---:R-:W-:Y:S04]  /*1e0f0*/  STL [R1+0xb0c], R158 ;  /* 0x000b0c9e01007387 */ /* 0x004fe80000100800 */
[----:B------:R-:W2:Y:S01]  /*1e100*/  LDL.LU.64 R148, [R1+0x1220] ;  /* 0x0012200001947983 */ /* 0x000ea20000300a00 */
[----:B-1----:R-:W-:-:S03]  /*1e110*/  IMAD.MOV.U32 R2, RZ, RZ, R159 ;  /* 0x000000ffff027224 */ /* 0x002fc600078e009f */
[----:B------:R-:W2:Y:S04]  /*1e120*/  LDL.LU.64 R150, [R1+0x1228] ;  /* 0x0012280001967983 */ /* 0x000ea80000300a00 */
[----:B------:R1:W-:Y:S04]  /*1e130*/  STL [R1+0xb08], R2 ;  /* 0x000b080201007387 */ /* 0x0003e80000100800 */
[----:B----4-:R-:W-:Y:S04]  /*1e140*/  STL [R1+0xb14], R160 ;  /* 0x000b14a001007387 */ /* 0x010fe80000100800 */
[----:B------:R-:W4:Y:S01]  /*1e150*/  LDL.LU.64 R152, [R1+0x1198] ;  /* 0x0011980001987983 */ /* 0x000f220000300a00 */
[----:B-1----:R-:W-:-:S03]  /*1e160*/  IMAD.MOV.U32 R2, RZ, RZ, R161 ;  /* 0x000000ffff027224 */ /* 0x002fc600078e00a1 */
[----:B------:R-:W4:Y:S04]  /*1e170*/  LDL.LU.64 R154, [R1+0x11b0] ;  /* 0x0011b000019a7983 */ /* 0x000f280000300a00 */
[----:B------:R1:W-:Y:S04]  /*1e180*/  STL [R1+0xb10], R2 ;  /* 0x000b100201007387 */ /* 0x0003e80000100800 */
[----:B---3--:R-:W-:Y:S04]  /*1e190*/  STL [R1+0xb1c], R162 ;  /* 0x000b1ca201007387 */ /* 0x008fe80000100800 */
[----:B------:R-:W3:Y:S01]  /*1e1a0*/  LDL.LU.64 R156, [R1+0x11c0] ;  /* 0x0011c000019c7983 */ /* 0x000ee20000300a00 */
[----:B-1----:R-:W-:-:S03]  /*1e1b0*/  MOV R2, R163 ;  /* 0x000000a300027202 */ /* 0x002fc60000000f00 */
[----:B------:R-:W3:Y:S04]  /*1e1c0*/  LDL.LU.64 R158, [R1+0x11c8] ;  /* 0x0011c800019e7983 */ /* 0x000ee80000300a00 */
[----:B------:R1:W-:Y:S04]  /*1e1d0*/  STL [R1+0xb18], R2 ;  /* 0x000b180201007387 */ /* 0x0003e80000100800 */
[----:B------:R-:W-:Y:S01]  /*1e1e0*/  STL [R1+0xb24], R164 ;  /* 0x000b24a401007387 */ /* 0x000fe20000100800 */
[----:B-1----:R-:W-:-:S03]  /*1e1f0*/  IMAD.MOV.U32 R2, RZ, RZ, R165 ;  /* 0x000000ffff027224 */ /* 0x002fc600078e00a5 */
[----:B------:R-:W3:Y:S04]  /*1e200*/  LDL.LU.64 R160, [R1+0x1190] ;  /* 0x0011900001a07983 */ /* 0x000ee80000300a00 */
[----:B------:R-:W3:Y:S04]  /*1e210*/  LDL.LU.64 R162, [R1+0x11a0] ;  /* 0x0011a00001a27983 */ /* 0x000ee80000300a00 */
[----:B------:R1:W-:Y:S02]  /*1e220*/  STL [R1+0xb20], R2 ;  /* 0x000b200201007387 */ /* 0x0003e40000100800 */
[----:B-1----:R-:W-:-:S02]  /*1e230*/  IMAD.MOV.U32 R2, RZ, RZ, R167 ;  /* 0x000000ffff027224 */ /* 0x002fc400078e00a7 */
[----:B------:R1:W-:Y:S04]  /*1e240*/  STL [R1+0xb2c], R166 ;  /* 0x000b2ca601007387 */ /* 0x0003e80000100800 */
[----:B------:R-:W3:Y:S04]  /*1e250*/  LDL.LU.64 R164, [R1+0x11a8] ;  /* 0x0011a80001a47983 */ /* 0x000ee80000300a00 */
[----:B------:R1:W-:Y:S04]  /*1e260*/  STL [R1+0xb28], R2 ;  /* 0x000b280201007387 */ /* 0x0003e80000100800 */
[----:B------:R-:W-:Y:S04]  /*1e270*/  STL [R1+0xb34], R136 ;  /* 0x000b348801007387 */ /* 0x000fe80000100800 */
[----:B-1----:R-:W3:Y:S01]  /*1e280*/  LDL.LU.64 R166, [R1+0x11b8] ;  /* 0x0011b80001a67983 */ /* 0x002ee20000300a00 */
[----:B------:R-:W-:-:S03]  /*1e290*/  MOV R2, R137 ;  /* 0x0000008900027202 */ /* 0x000fc60000000f00 */
[----:B------:R-:W-:Y:S04]  /*1e2a0*/  STL [R1+0xb3c], R138 ;  /* 0x000b3c8a01007387 */ /* 0x000fe80000100800 */
[----:B------:R1:W-:Y:S02]  /*1e2b0*/  STL [R1+0xb30], R2 ;  /* 0x000b300201007387 */ /* 0x0003e40000100800 */
[----:B-1----:R-:W-:Y:S02]  /*1e2c0*/  IMAD.MOV.U32 R2, RZ, RZ, R139 ;  /* 0x000000ffff027224 */ /* 0x002fe400078e008b */
[----:B------:R-:W-:Y:S04]  /*1e2d0*/  STL [R1+0xb44], R140 ;  /* 0x000b448c01007387 */ /* 0x000fe80000100800 */
[----:B------:R1:W-:Y:S04]  /*1e2e0*/  STL [R1+0xb38], R2 ;  /* 0x000b380201007387 */ /* 0x0003e80000100800 */
[----:B------:R-:W-:Y:S01]  /*1e2f0*/  STL [R1+0xb4c], R142 ;  /* 0x000b4c8e01007387 */ /* 0x000fe20000100800 */
[----:B-1----:R-:W-:-:S05]  /*1e300*/  IMAD.MOV.U32 R2, RZ, RZ, R141 ;  /* 0x000000ffff027224 */ /* 0x002fca00078e008d */
[----:B------:R1:W-:Y:S02]  /*1e310*/  STL [R1+0xb40], R2 ;  /* 0x000b400201007387 */ /* 0x0003e40000100800 */
[----:B-1----:R-:W-:Y:S01]  /*1e320*/  MOV R2, R143 ;  /* 0x0000008f00027202 */ /* 0x002fe20000000f00 */
[----:B------:R-:W1:Y:S01]  /*1e330*/  S2R R227, SR_TID.X ;  /* 0x0000000000e37919 */ /* 0x000e620000002100 */
[----:B------:R-:W-:Y:S04]  /*1e340*/  STL [R1+0xb54], R144 ;  /* 0x000b549001007387 */ /* 0x000fe80000100800 */
[----:B------:R1:W-:Y:S04]  /*1e350*/  STL [R1+0xb48], R2 ;  /* 0x000b480201007387 */ /* 0x0003e80000100800 */
[----:B------:R-:W-:Y:S01]  /*1e360*/  STL [R1+0xb5c], R146 ;  /* 0x000b5c9201007387 */ /* 0x000fe20000100800 */
[----:B-1----:R-:W-:-:S05]  /*1e370*/  IMAD.MOV.U32 R2, RZ, RZ, R145 ;  /* 0x000000ffff027224 */ /* 0x002fca00078e0091 */
[----:B------:R1:W-:Y:S02]  /*1e380*/  STL [R1+0xb50], R2 ;  /* 0x000b500201007387 */ /* 0x0003e40000100800 */
[----:B-1----:R-:W-:Y:S02]  /*1e390*/  IMAD.MOV.U32 R2, RZ, RZ, R147 ;  /* 0x000000ffff027224 */ /* 0x002fe400078e0093 */
[----:B--2---:R-:W-:Y:S04]  /*1e3a0*/  STL [R1+0xb64], R148 ;  /* 0x000b649401007387 */ /* 0x004fe80000100800 */
[----:B------:R1:W-:Y:S04]  /*1e3b0*/  STL [R1+0xb58], R2 ;  /* 0x000b580201007387 */ /* 0x0003e80000100800 */
[----:B------:R-:W-:Y:S01]  /*1e3c0*/  STL [R1+0xb6c], R150 ;  /* 0x000b6c9601007387 */ /* 0x000fe20000100800 */
[----:B-1----:R-:W-:-:S05]  /*1e3d0*/  MOV R2, R149 ;  /* 0x0000009500027202 */ /* 0x002fca0000000f00 */
[----:B------:R1:W-:Y:S04]  /*1e3e0*/  STL [R1+0xb60], R2 ;  /* 0x000b600201007387 */ /* 0x0003e80000100800 */
[----:B----4-:R-:W-:Y:S01]  /*1e3f0*/  STL [R1+0xb74], R152 ;  /* 0x000b749801007387 */ /* 0x010fe20000100800 */
[----:B-1----:R-:W-:-:S05]  /*1e400*/  IMAD.MOV.U32 R2, RZ, RZ, R151 ;  /* 0x000000ffff027224 */ /* 0x002fca00078e0097 */
[----:B------:R1:W-:Y:S04]  /*1e410*/  STL [R1+0xb68], R2 ;  /* 0x000b680201007387 */ /* 0x0003e80000100800 */
[----:B------:R-:W-:Y:S01]  /*1e420*/  STL [R1+0xb7c], R154 ;  /* 0x000b7c9a01007387 */ /* 0x000fe20000100800 */
[----:B-1----:R-:W-:-:S05]  /*1e430*/  IMAD.MOV.U32 R2, RZ, RZ, R153 ;  /* 0x000000ffff027224 */ /* 0x002fca00078e0099 */
[----:B------:R1:W-:Y:S02]  /*1e440*/  STL [R1+0xb70], R2 ;  /* 0x000b700201007387 */ /* 0x0003e40000100800 */
[----:B-1----:R-:W-:Y:S02]  /*1e450*/  MOV R2, R155 ;  /* 0x0000009b00027202 */ /* 0x002fe40000000f00 */
[----:B---3--:R-:W-:Y:S04]  /*1e460*/  STL [R1+0xb84], R156 ;  /* 0x000b849c01007387 */ /* 0x008fe80000100800 */
        /* <DEDUP_REMOVED lines=9> */
[----:B------:R1:W-:Y:S02]  /*1e500*/  STL [R1+0xb90], R2 ;  /* 0x000b900201007387 */ /* 0x0003e40000100800 */
[----:B-1----:R-:W-:Y:S01]  /*1e510*/  IMAD.MOV.U32 R2, RZ, RZ, R163 ;  /* 0x000000ffff027224 */ /* 0x002fe200078e00a3 */
[----:B------:R-:W-:-:S04]  /*1e520*/  MOV R9, R167 ;  /* 0x000000a700097202 */ /* 0x000fc80000000f00 */
[----:B------:R1:W-:Y:S04]  /*1e530*/  STL [R1+0xb98], R2 ;  /* 0x000b980201007387 */ /* 0x0003e80000100800 */
[----:B------:R-:W-:Y:S01]  /*1e540*/  STL [R1+0xba4], R164 ;  /* 0x000ba4a401007387 */ /* 0x000fe20000100800 */
[----:B-1----:R-:W-:-:S03]  /*1e550*/  IMAD.MOV.U32 R2, RZ, RZ, R165 ;  /* 0x000000ffff027224 */ /* 0x002fc600078e00a5 */
[----:B------:R-:W-:Y:S04]  /*1e560*/  STL [R1+0xbac], R166 ;  /* 0x000baca601007387 */ /* 0x000fe80000100800 */
[----:B------:R1:W-:Y:S04]  /*1e570*/  STL [R1+0xba0], R2 ;  /* 0x000ba00201007387 */ /* 0x0003e80000100800 */
[----:B------:R2:W-:Y:S01]  /*1e580*/  STL [R1+0xba8], R9 ;  /* 0x000ba80901007387 */ /* 0x0005e20000100800 */
[C---:B------:R-:W-:Y:S01]  /*1e590*/  LOP3.LUT R6, R227.reuse, 0x7, RZ, 0xc0, !PT ;  /* 0x00000007e3067812 */ /* 0x040fe200078ec0ff */
[----:B------:R-:W-:Y:S01]  /*1e5a0*/  IMAD.SHL.U32 R4, R227, 0x2, RZ ;  /* 0x00000002e3047824 */ /* 0x000fe200078e00ff */
[----:B------:R-:W-:-:S02]  /*1e5b0*/  MOV R230, R5 ;  /* 0x0000000500e67202 */ /* 0x000fc40000000f00 */
[C---:B------:R-:W-:Y:S01]  /*1e5c0*/  LOP3.LUT R5, R227.reuse, 0x1c, RZ, 0xc0, !PT ;  /* 0x0000001ce3057812 */ /* 0x040fe200078ec0ff */
[----:B------:R-:W-:Y:S01]  /*1e5d0*/  IMAD R6, R6, 0x210, RZ ;  /* 0x0000021006067824 */ /* 0x000fe200078e02ff */
[----:B-1----:R-:W-:Y:S02]  /*1e5e0*/  LOP3.LUT R2, R227, 0x3, RZ, 0xc0, !PT ;  /* 0x00000003e3027812 */ /* 0x002fe400078ec0ff */
[----:B------:R-:W-:Y:S02]  /*1e5f0*/  SHF.R.S32.HI R8, RZ, 0x1f, R224 ;  /* 0x0000001fff087819 */ /* 0x000fe400000114e0 */
[----:B------:R-:W-:Y:S01]  /*1e600*/  LOP3.LUT R6, R6, 0x30, R4, 0x78, !PT ;  /* 0x0000003006067812 */ /* 0x000fe200078e7804 */
[----:B------:R-:W-:Y:S01]  /*1e610*/  IMAD R5, R2, 0x120, R5 ;  /* 0x0000012002057824 */ /* 0x000fe200078e0205 */
[----:B------:R-:W-:Y:S02]  /*1e620*/  LEA.HI R8, R8, R224, RZ, 0x7 ;  /* 0x000000e008087211 */ /* 0x000fe400078f38ff */
[----:B------:R-:W-:-:S02]  /*1e630*/  SHF.R.S32.HI R2, RZ, 0x1f, R3 ;  /* 0x0000001fff027819 */ /* 0x000fc40000011403 */
[----:B------:R-:W-:Y:S01]  /*1e640*/  SHF.R.S32.HI R4, RZ, 0x1f, R0 ;  /* 0x0000001fff047819 */ /* 0x000fe20000011400 */
[----:B------:R-:W-:Y:S01]  /*1e650*/  IMAD.MOV.U32 R224, RZ, RZ, RZ ;  /* 0x000000ffffe07224 */ /* 0x000fe200078e00ff */
[C---:B------:R-:W-:Y:S01]  /*1e660*/  SHF.L.U64.HI R2, R3.reuse, 0x2, R2 ;  /* 0x0000000203027819 */ /* 0x040fe20000010202 */
[----:B------:R-:W-:Y:S01]  /*1e670*/  IMAD.SHL.U32 R3, R3, 0x4, RZ ;  /* 0x0000000403037824 */ /* 0x000fe200078e00ff */
[----:B------:R-:W-:Y:S02]  /*1e680*/  SHF.L.U64.HI R4, R0, 0x2, R4 ;  /* 0x0000000200047819 */ /* 0x000fe40000010204 */
[----:B------:R-:W-:Y:S02]  /*1e690*/  CS2R R196, SRZ ;  /* 0x0000000000c47805 */ /* 0x000fe4000001ff00 */
[----:B------:R-:W-:Y:S02]  /*1e6a0*/  SHF.R.S32.HI R8, RZ, 0x7, R8 ;  /* 0x00000007ff087819 */ /* 0x000fe40000011408 */
[----:B------:R-:W-:-:S02]  /*1e6b0*/  CS2R R198, SRZ ;  /* 0x0000000000c67805 */ /* 0x000fc4000001ff00 */
[----:B------:R-:W-:Y:S02]  /*1e6c0*/  SHF.L.U32 R0, R0, 0x2, RZ ;  /* 0x0000000200007819 */ /* 0x000fe400000006ff */
        /* <DEDUP_REMOVED lines=62> */
[----:B------:R-:W-:Y:S01]  /*1eab0*/  LOP3.LUT R8, R6, 0x40, RZ, 0x3c, !PT ;  /* 0x0000004006087812 */ /* 0x000fe200078e3cff */
[----:B------:R-:W-:Y:S01]  /*1eac0*/  UMOV UR5, 0x1 ;  /* 0x0000000100057882 */ /* 0x000fe20000000000 */
[----:B--2---:R-:W-:-:S05]  /*1ead0*/  UMOV UR6, 0xffffffff ;  /* 0xffffffff00067882 */ /* 0x004fca0000000000 */
.L_x_1:
[----:B------:R-:W-:-:S04]  /*1eae0*/  DEPBAR.LE SB0, 0x2 ;  /* 0x000080800000791a */ /* 0x000fc80000000000 */
[----:B------:R-:W-:Y:S01]  /*1eaf0*/  UIADD3 UR6, UR6, 0x1, URZ ;  /* 0x0000000106067890 */ /* 0x000fe2000fffe03f */
[C---:B------:R-:W-:Y:S02]  /*1eb00*/  LOP3.LUT R227, R5.reuse, 0x20, RZ, 0x3c, !PT ;  /* 0x0000002005e37812 */ /* 0x040fe400078e3cff */
[C---:B------:R-:W-:Y:S01]  /*1eb10*/  LOP3.LUT R229, R5.reuse, 0x60, RZ, 0x3c, !PT ;  /* 0x0000006005e57812 */ /* 0x040fe200078e3cff */
[----:B------:R-:W-:Y:S01]  /*1eb20*/  UISETP.GT.AND UP0, UPT, UR6, 0x1, UPT ;  /* 0x000000010600788c */ /* 0x000fe2000bf04270 */
[----:B------:R-:W-:Y:S02]  /*1eb30*/  LOP3.LUT R228, R5, 0x40, RZ, 0x3c, !PT ;  /* 0x0000004005e47812 */ /* 0x000fe400078e3cff */
[----:B------:R-:W-:Y:S01]  /*1eb40*/  LOP3.LUT R208, R6, 0x40, RZ, 0x3c, !PT ;  /* 0x0000004006d07812 */ /* 0x000fe200078e3cff */
[----:B------:R-:W-:-:S04]  /*1eb50*/  USEL UR6, UR6, URZ, !UP0 ;  /* 0x0000003f06067287 */ /* 0x000fc8000c000000 */
[----:B------:R-:W-:Y:S01]  /*1eb60*/  ULEA UR7, UR6, UR4, 0xf ;  /* 0x0000000406077291 */ /* 0x000fe2000f8e783f */
[----:B------:R-:W-:Y:S08]  /*1eb70*/  BAR.SYNC.DEFER_BLOCKING 0x0 ;  /* 0x0000000000007b1d */ /* 0x000ff00000010000 */
[----:B------:R-:W-:Y:S04]  /*1eb80*/  LDS R172, [R5+UR7] ;  /* 0x0000000705ac7984 */ /* 0x000fe80008000800 */
[----:B------:R-:W-:Y:S04]  /*1eb90*/  LDS R174, [R5+UR7+0x400] ;  /* 0x0004000705ae7984 */ /* 0x000fe80008000800 */
[----:B------:R-:W-:Y:S04]  /*1eba0*/  LDS R173, [R227+UR7] ;  /* 0x00000007e3ad7984 */ /* 0x000fe80008000800 */
[----:B------:R-:W-:Y:S04]  /*1ebb0*/  LDS R175, [R227+UR7+0x400] ;  /* 0x00040007e3af7984 */ /* 0x000fe80008000800 */
[----:B------:R-:W-:Y:S04]  /*1ebc0*/  LDS R168, [R228+UR7] ;  /* 0x00000007e4a87984 */ /* 0x000fe80008000800 */
[----:B------:R-:W-:Y:S04]  /*1ebd0*/  LDS R170, [R228+UR7+0x400] ;  /* 0x00040007e4aa7984 */ /* 0x000fe80008000800 */
[----:B------:R-:W-:Y:S04]  /*1ebe0*/  LDS R169, [R229+UR7] ;  /* 0x00000007e5a97984 */ /* 0x000fe80008000800 */
[----:B------:R-:W-:Y:S04]  /*1ebf0*/  LDS R171, [R229+UR7+0x400] ;  /* 0x00040007e5ab7984 */ /* 0x000fe80008000800 */
[----:B------:R-:W1:Y:S04]  /*1ec00*/  LDSM.16.M88.4 R8, [R6+UR7+0x10000] ;  /* 0x010000070608783b */ /* 0x000e680008000200 */
[----:B------:R-:W2:Y:S04]  /*1ec10*/  LDSM.16.M88.4 R60, [R6+UR7+0x11000] ;  /* 0x01100007063c783b */ /* 0x000ea80008000200 */
[----:B------:R-:W3:Y:S04]  /*1ec20*/  LDSM.16.M88.4 R56, [R6+UR7+0x12000] ;  /* 0x012000070638783b */ /* 0x000ee80008000200 */
[----:B------:R-:W4:Y:S04]  /*1ec30*/  LDSM.16.M88.4 R52, [R6+UR7+0x13000] ;  /* 0x013000070634783b */ /* 0x000f280008000200 */
[----:B------:R-:W4:Y:S04]  /*1ec40*/  LDSM.16.M88.4 R48, [R6+UR7+0x14000] ;  /* 0x014000070630783b */ /* 0x000f280008000200 */
[----:B------:R-:W4:Y:S04]  /*1ec50*/  LDSM.16.M88.4 R44, [R6+UR7+0x15000] ;  /* 0x01500007062c783b */ /* 0x000f280008000200 */
[----:B------:R-:W4:Y:S04]  /*1ec60*/  LDSM.16.M88.4 R40, [R6+UR7+0x16000] ;  /* 0x016000070628783b */ /* 0x000f280008000200 */
[----:B------:R-:W4:Y:S04]  /*1ec70*/  LDSM.16.M88.4 R36, [R6+UR7+0x17000] ;  /* 0x017000070624783b */ /* 0x000f280008000200 */
[----:B------:R-:W-:Y:S04]  /*1ec80*/  LDS R204, [R228+UR7+0x800] ;  /* 0x00080007e4cc7984 */ /* 0x000fe80008000800 */
[----:B------:R-:W-:Y:S01]  /*1ec90*/  LDS R206, [R228+UR7+0xc00] ;  /* 0x000c0007e4ce7984 */ /* 0x000fe20008000800 */
[C---:B-1----:R-:W-:Y:S03]  /*1eca0*/  HMMA.1688.F32.TF32 R32, R172.reuse, R8, R196 ;  /* 0x00000008ac20723c */ /* 0x042fe600000810c4 */
[----:B------:R-:W-:Y:S04]  /*1ecb0*/  LDS R205, [R229+UR7+0x800] ;  /* 0x00080007e5cd7984 */ /* 0x000fe80008000800 */
[----:B------:R-:W-:Y:S01]  /*1ecc0*/  LDS R207, [R229+UR7+0xc00] ;  /* 0x000c0007e5cf7984 */ /* 0x000fe20008000800 */
[C---:B--2---:R-:W-:Y:S03]  /*1ecd0*/  HMMA.1688.F32.TF32 R12, R172.reuse, R60, R192 ;  /* 0x0000003cac0c723c */ /* 0x044fe600000810c0 */
[----:B------:R-:W-:Y:S03]  /*1ece0*/  LDS R220, [R228+UR7+0x1800] ;  /* 0x00180007e4dc7984 */ /* 0x000fe60008000800 */
[C---:B---3--:R-:W-:Y:S01]  /*1ecf0*/  HMMA.1688.F32.TF32 R24, R172.reuse, R56, R188 ;  /* 0x00000038ac18723c */ /* 0x048fe200000810bc */
[----:B------:R-:W-:Y:S04]  /*1ed00*/  LDS R222, [R228+UR7+0x1c00] ;  /* 0x001c0007e4de7984 */ /* 0x000fe80008000800 */
[----:B------:R-:W-:Y:S01]  /*1ed10*/  LDS R221, [R229+UR7+0x1800] ;  /* 0x00180007e5dd7984 */ /* 0x000fe20008000800 */
[C---:B----4-:R-:W-:Y:S03]  /*1ed20*/  HMMA.1688.F32.TF32 R16, R172.reuse, R52, R184 ;  /* 0x00000034ac10723c */ /* 0x050fe600000810b8 */
[----:B------:R-:W-:Y:S03]  /*1ed30*/  LDS R223, [R229+UR7+0x1c00] ;  /* 0x001c0007e5df7984 */ /* 0x000fe60008000800 */
[C---:B------:R-:W-:Y:S01]  /*1ed40*/  HMMA.1688.F32.TF32 R28, R172.reuse, R48, R180 ;  /* 0x00000030ac1c723c */ /* 0x040fe200000810b4 */
[----:B------:R-:W-:Y:S04]  /*1ed50*/  LDS R180, [R5+UR7+0x800] ;  /* 0x0008000705b47984 */ /* 0x000fe80008000800 */
[----:B------:R-:W-:Y:S01]  /*1ed60*/  LDS R182, [R5+UR7+0xc00] ;  /* 0x000c000705b67984 */ /* 0x000fe20008000800 */
[C---:B------:R-:W-:Y:S03]  /*1ed70*/  HMMA.1688.F32.TF32 R20, R172.reuse, R44, R176 ;  /* 0x0000002cac14723c */ /* 0x040fe600000810b0 */
[----:B------:R-:W-:Y:S03]  /*1ed80*/  LDS R181, [R227+UR7+0x800] ;  /* 0x00080007e3b57984 */ /* 0x000fe60008000800 */
[C---:B------:R-:W-:Y:S01]  /*1ed90*/  HMMA.1688.F32.TF32 R64, R172.reuse, R40, R64 ;  /* 0x00000028ac40723c */ /* 0x040fe20000081040 */
[----:B------:R-:W-:Y:S05]  /*1eda0*/  LDS R183, [R227+UR7+0xc00] ;  /* 0x000c0007e3b77984 */ /* 0x000fea0008000800 */
[----:B------:R-:W-:Y:S01]  /*1edb0*/  HMMA.1688.F32.TF32 R68, R172, R36, R68 ;  /* 0x00000024ac44723c */ /* 0x000fe20000081044 */
[----:B------:R-:W-:Y:S04]  /*1edc0*/  LDS R172, [R5+UR7+0x80] ;  /* 0x0000800705ac7984 */ /* 0x000fe80008000800 */
[----:B------:R-:W-:Y:S01]  /*1edd0*/  LDS R174, [R5+UR7+0x480] ;  /* 0x0004800705ae7984 */ /* 0x000fe20008000800 */
[C---:B------:R-:W-:Y:S03]  /*1ede0*/  HMMA.1688.F32.TF32 R72, R168.reuse, R8, R72 ;  /* 0x00000008a848723c */ /* 0x040fe60000081048 */
[----:B------:R-:W-:Y:S03]  /*1edf0*/  LDS R173, [R227+UR7+0x80] ;  /* 0x00008007e3ad7984 */ /* 0x000fe60008000800 */
[C---:B------:R-:W-:Y:S01]  /*1ee00*/  HMMA.1688.F32.TF32 R76, R168.reuse, R60, R76 ;  /* 0x0000003ca84c723c */ /* 0x040fe2000008104c */
[----:B------:R-:W1:Y:S05]  /*1ee10*/  LDS R175, [R227+UR7+0x480] ;  /* 0x00048007e3af7984 */ /* 0x000e6a0008000800 */
[C---:B------:R-:W-:Y:S06]  /*1ee20*/  HMMA.1688.F32.TF32 R80, R168.reuse, R56, R80 ;  /* 0x00000038a850723c */ /* 0x040fec0000081050 */
[C---:B------:R-:W-:Y:S06]  /*1ee30*/  HMMA.1688.F32.TF32 R84, R168.reuse, R52, R84 ;  /* 0x00000034a854723c */ /* 0x040fec0000081054 */
[C---:B------:R-:W-:Y:S06]  /*1ee40*/  HMMA.1688.F32.TF32 R88, R168.reuse, R48, R88 ;  /* 0x00000030a858723c */ /* 0x040fec0000081058 */
[C---:B------:R-:W-:Y:S06]  /*1ee50*/  HMMA.1688.F32.TF32 R92, R168.reuse, R44, R92 ;  /* 0x0000002ca85c723c */ /* 0x040fec000008105c */
[C---:B------:R-:W-:Y:S06]  /*1ee60*/  HMMA.1688.F32.TF32 R96, R168.reuse, R40, R96 ;  /* 0x00000028a860723c */ /* 0x040fec0000081060 */
[----:B------:R-:W-:Y:S01]  /*1ee70*/  HMMA.1688.F32.TF32 R100, R168, R36, R100 ;  /* 0x00000024a864723c */ /* 0x000fe20000081064 */
[----:B------:R-:W-:Y:S04]  /*1ee80*/  LDS R168, [R228+UR7+0x80] ;  /* 0x00008007e4a87984 */ /* 0x000fe80008000800 */
[----:B------:R-:W-:Y:S01]  /*1ee90*/  LDS R170, [R228+UR7+0x480] ;  /* 0x00048007e4aa7984 */ /* 0x000fe20008000800 */
[C---:B-1----:R-:W-:Y:S03]  /*1eea0*/  HMMA.1688.F32.TF32 R104, R172.reuse, R8, R104 ;  /* 0x00000008ac68723c */ /* 0x042fe60000081068 */
        /* <DEDUP_REMOVED lines=16> */
[C---:B------:R-:W-:Y:S01]  /*1efb0*/  HMMA.1688.F32.TF32 R148, R168.reuse, R52, R148 ;  /* 0x00000034a894723c */ /* 0x040fe20000081094 */
[----:B------:R-:W-:Y:S04]  /*1efc0*/  LDS R52, [R5+UR7+0x1000] ;  /* 0x0010000705347984 */ /* 0x000fe80008000800 */
[----:B------:R-:W-:Y:S01]  /*1efd0*/  LDS R53, [R227+UR7+0x1000] ;  /* 0x00100007e3357984 */ /* 0x000fe20008000800 */
[C---:B------:R-:W-:Y:S06]  /*1efe0*/  HMMA.1688.F32.TF32 R152, R168.reuse, R48, R152 ;  /* 0x00000030a898723c */ /* 0x040fec0000081098 */
[C---:B------:R-:W-:Y:S06]  /*1eff0*/  HMMA.1688.F32.TF32 R156, R168.reuse, R44, R156 ;  /* 0x0000002ca89c723c */ /* 0x040fec000008109c */
[C---:B------:R-:W-:Y:S06]  /*1f000*/  HMMA.1688.F32.TF32 R160, R168.reuse, R40, R160 ;  /* 0x00000028a8a0723c */ /* 0x040fec00000810a0 */
[----:B------:R-:W-:Y:S01]  /*1f010*/  HMMA.1688.F32.TF32 R168, R168, R36, R164 ;  /* 0x00000024a8a8723c */ /* 0x000fe200000810a4 */
[----:B------:R-:W-:Y:S04]  /*1f020*/  LDS R164, [R228+UR7+0x880] ;  /* 0x00088007e4a47984 */ /* 0x000fe80008000800 */
[----:B------:R-:W-:Y:S01]  /*1f030*/  LDS R166, [R228+UR7+0xc80] ;  /* 0x000c8007e4a67984 */ /* 0x000fe20008000800 */
[C---:B------:R-:W-:Y:S03]  /*1f040*/  HMMA.1688.F32.TF32 R200, R180.reuse, R10, R32 ;  /* 0x0000000ab4c8723c */ /* 0x040fe60000081020 */
[----:B------:R-:W-:Y:S03]  /*1f050*/  LDS R165, [R229+UR7+0x880] ;  /* 0x00088007e5a57984 */ /* 0x000fe60008000800 */
[C---:B------:R-:W-:Y:S01]  /*1f060*/  HMMA.1688.F32.TF32 R12, R180.reuse, R62, R12 ;  /* 0x0000003eb40c723c */ /* 0x040fe2000008100c */
[----:B------:R-:W2:Y:S04]  /*1f070*/  LDS R167, [R229+UR7+0xc80] ;  /* 0x000c8007e5a77984 */ /* 0x000ea80008000800 */
[----:B------:R-:W-:Y:S01]  /*1f080*/  LDSM.16.M88.4 R32, [R208+UR7+0x13000] ;  /* 0x01300007d020783b */ /* 0x000fe20008000200 */
[C---:B------:R-:W-:Y:S03]  /*1f090*/  HMMA.1688.F32.TF32 R196, R180.reuse, R58, R24 ;  /* 0x0000003ab4c4723c */ /* 0x040fe60000081018 */
[----:B------:R-:W-:Y:S03]  /*1f0a0*/  LDSM.16.M88.4 R24, [R208+UR7+0x15000] ;  /* 0x01500007d018783b */ /* 0x000fe60008000200 */
[C---:B------:R-:W-:Y:S06]  /*1f0b0*/  HMMA.1688.F32.TF32 R16, R180.reuse, R54, R16 ;  /* 0x00000036b410723c */ /* 0x040fec0000081010 */
[C---:B------:R-:W-:Y:S01]  /*1f0c0*/  HMMA.1688.F32.TF32 R192, R180.reuse, R50, R28 ;  /* 0x00000032b4c0723c */ /* 0x040fe2000008101c */
[----:B------:R-:W-:Y:S05]  /*1f0d0*/  LDSM.16.M88.4 R28, [R208+UR7+0x14000] ;  /* 0x01400007d01c783b */ /* 0x000fea0008000200 */
[C---:B------:R-:W-:Y:S01]  /*1f0e0*/  HMMA.1688.F32.TF32 R188, R180.reuse, R46, R20 ;  /* 0x0000002eb4bc723c */ /* 0x040fe20000081014 */
[----:B------:R-:W-:Y:S05]  /*1f0f0*/  LDSM.16.M88.4 R20, [R208+UR7+0x16000] ;  /* 0x01600007d014783b */ /* 0x000fea0008000200 */
[----:B------:R-:W-:Y:S06]  /*1f100*/  HMMA.1688.F32.TF32 R184, R180, R42, R64 ;  /* 0x0000002ab4b8723c */ /* 0x000fec0000081040 */
[C---:B-1----:R-:W-:Y:S06]  /*1f110*/  HMMA.1688.F32.TF32 R104, R172.reuse, R10, R104 ;  /* 0x0000000aac68723c */ /* 0x042fec0000081068 */
[C---:B------:R-:W-:Y:S06]  /*1f120*/  HMMA.1688.F32.TF32 R108, R172.reuse, R62, R108 ;  /* 0x0000003eac6c723c */ /* 0x040fec000008106c */
[C---:B------:R-:W-:Y:S06]  /*1f130*/  HMMA.1688.F32.TF32 R112, R172.reuse, R58, R112 ;  /* 0x0000003aac70723c */ /* 0x040fec0000081070 */
[C---:B------:R-:W-:Y:S06]  /*1f140*/  HMMA.1688.F32.TF32 R116, R172.reuse, R54, R116 ;  /* 0x00000036ac74723c */ /* 0x040fec0000081074 */
[C---:B------:R-:W-:Y:S06]  /*1f150*/  HMMA.1688.F32.TF32 R120, R172.reuse, R50, R120 ;  /* 0x00000032ac78723c */ /* 0x040fec0000081078 */
[C---:B------:R-:W-:Y:S06]  /*1f160*/  HMMA.1688.F32.TF32 R124, R172.reuse, R46, R124 ;  /* 0x0000002eac7c723c */ /* 0x040fec000008107c */
[C---:B------:R-:W-:Y:S06]  /*1f170*/  HMMA.1688.F32.TF32 R128, R172.reuse, R42, R128 ;  /* 0x0000002aac80723c */ /* 0x040fec0000081080 */
[-C--:B------:R-:W-:Y:S06]  /*1f180*/  HMMA.1688.F32.TF32 R132, R172, R38.reuse, R132 ;  /* 0x00000026ac84723c */ /* 0x080fec0000081084 */
[----:B------:R-:W-:Y:S06]  /*1f190*/  HMMA.1688.F32.TF32 R180, R180, R38, R68 ;  /* 0x00000026b4b4723c */ /* 0x000fec0000081044 */
[C---:B------:R-:W-:Y:S06]  /*1f1a0*/  HMMA.1688.F32.TF32 R72, R204.reuse, R10, R72 ;  /* 0x0000000acc48723c */ /* 0x040fec0000081048 */
[C---:B------:R-:W-:Y:S06]  /*1f1b0*/  HMMA.1688.F32.TF32 R92, R204.reuse, R46, R92 ;  /* 0x0000002ecc5c723c */ /* 0x040fec000008105c */
[C---:B------:R-:W-:Y:S06]  /*1f1c0*/  HMMA.1688.F32.TF32 R96, R204.reuse, R42, R96 ;  /* 0x0000002acc60723c */ /* 0x040fec0000081060 */
[----:B------:R-:W-:Y:S06]  /*1f1d0*/  HMMA.1688.F32.TF32 R100, R204, R38, R100 ;  /* 0x00000026cc64723c */ /* 0x000fec0000081064 */
[C---:B--2---:R-:W-:Y:S01]  /*1f1e0*/  HMMA.1688.F32.TF32 R136, R164.reuse, R10, R136 ;  /* 0x0000000aa488723c */ /* 0x044fe20000081088 */
[----:B------:R-:W-:Y:S05]  /*1f1f0*/  LDSM.16.M88.4 R8, [R208+UR7+0x17000] ;  /* 0x01700007d008783b */ /* 0x000fea0008000200 */
[C---:B------:R-:W-:Y:S06]  /*1f200*/  HMMA.1688.F32.TF32 R140, R164.reuse, R62, R140 ;  /* 0x0000003ea48c723c */ /* 0x040fec000008108c */
[C---:B------:R-:W-:Y:S06]  /*1f210*/  HMMA.1688.F32.TF32 R144, R164.reuse, R58, R144 ;  /* 0x0000003aa490723c */ /* 0x040fec0000081090 */
[C---:B------:R-:W-:Y:S06]  /*1f220*/  HMMA.1688.F32.TF32 R148, R164.reuse, R54, R148 ;  /* 0x00000036a494723c */ /* 0x040fec0000081094 */
[C---:B------:R-:W-:Y:S06]  /*1f230*/  HMMA.1688.F32.TF32 R152, R164.reuse, R50, R152 ;  /* 0x00000032a498723c */ /* 0x040fec0000081098 */
[C---:B------:R-:W-:Y:S01]  /*1f240*/  HMMA.1688.F32.TF32 R156, R164.reuse, R46, R156 ;  /* 0x0000002ea49c723c */ /* 0x040fe2000008109c */
[----:B------:R-:W-:Y:S05]  /*1f250*/  LDSM.16.M88.4 R44, [R208+UR7+0x10000] ;  /* 0x01000007d02c783b */ /* 0x000fea0008000200 */
[C---:B------:R-:W-:Y:S01]  /*1f260*/  HMMA.1688.F32.TF32 R160, R164.reuse, R42, R160 ;  /* 0x0000002aa4a0723c */ /* 0x040fe200000810a0 */
[----:B------:R-:W-:Y:S05]  /*1f270*/  LDSM.16.M88.4 R40, [R208+UR7+0x11000] ;  /* 0x01100007d028783b */ /* 0x000fea0008000200 */
[----:B------:R-:W-:Y:S01]  /*1f280*/  HMMA.1688.F32.TF32 R172, R164, R38, R168 ;  /* 0x00000026a4ac723c */ /* 0x000fe200000810a8 */
[----:B------:R-:W-:Y:S04]  /*1f290*/  LDS R164, [R228+UR7+0x1000] ;  /* 0x00100007e4a47984 */ /* 0x000fe80008000800 */
[----:B------:R-:W-:Y:S01]  /*1f2a0*/  LDS R166, [R228+UR7+0x1400] ;  /* 0x00140007e4a67984 */ /* 0x000fe20008000800 */
[C---:B------:R-:W-:Y:S03]  /*1f2b0*/  HMMA.1688.F32.TF32 R176, R204.reuse, R62, R76 ;  /* 0x0000003eccb0723c */ /* 0x040fe6000008104c */
[----:B------:R-:W-:Y:S03]  /*1f2c0*/  LDS R165, [R229+UR7+0x1000] ;  /* 0x00100007e5a57984 */ /* 0x000fe60008000800 */
[C---:B------:R-:W-:Y:S01]  /*1f2d0*/  HMMA.1688.F32.TF32 R76, R204.reuse, R58, R80 ;  /* 0x0000003acc4c723c */ /* 0x040fe20000081050 */
[----:B------:R-:W1:Y:S04]  /*1f2e0*/  LDS R167, [R229+UR7+0x1400] ;  /* 0x00140007e5a77984 */ /* 0x000e680008000800 */
[----:B------:R-:W2:Y:S01]  /*1f2f0*/  LDSM.16.M88.4 R36, [R208+UR7+0x12000] ;  /* 0x01200007d024783b */ /* 0x000ea20008000200 */
[C---:B------:R-:W-:Y:S03]  /*1f300*/  HMMA.1688.F32.TF32 R80, R204.reuse, R54, R84 ;  /* 0x00000036cc50723c */ /* 0x040fe60000081054 */
[----:B------:R-:W-:Y:S03]  /*1f310*/  LDS R54, [R5+UR7+0x1400] ;  /* 0x0014000705367984 */ /* 0x000fe60008000800 */
[----:B------:R-:W-:Y:S01]  /*1f320*/  HMMA.1688.F32.TF32 R84, R204, R50, R88 ;  /* 0x00000032cc54723c */ /* 0x000fe20000081058 */
[----:B------:R-:W3:Y:S05]  /*1f330*/  LDS R55, [R227+UR7+0x1400] ;  /* 0x00140007e3377984 */ /* 0x000eea0008000800 */
[C---:B-1----:R-:W-:Y:S06]  /*1f340*/  HMMA.1688.F32.TF32 R72, R164.reuse, R44, R72 ;  /* 0x0000002ca448723c */ /* 0x042fec0000081048 */
[C---:B------:R-:W-:Y:S01]  /*1f350*/  HMMA.1688.F32.TF32 R56, R164.reuse, R40, R176 ;  /* 0x00000028a438723c */ /* 0x040fe200000810b0 */
[----:B------:R-:W-:Y:S04]  /*1f360*/  LDS R176, [R228+UR7+0x1080] ;  /* 0x00108007e4b07984 */ /* 0x000fe80008000800 */
[----:B------:R-:W-:Y:S01]  /*1f370*/  LDS R178, [R228+UR7+0x1480] ;  /* 0x00148007e4b27984 */ /* 0x000fe20008000800 */
[C---:B--2---:R-:W-:Y:S03]  /*1f380*/  HMMA.1688.F32.TF32 R76, R164.reuse, R36, R76 ;  /* 0x00000024a44c723c */ /* 0x044fe6000008104c */
[----:B------:R-:W-:Y:S03]  /*1f390*/  LDS R177, [R229+UR7+0x1080] ;  /* 0x00108007e5b17984 */ /* 0x000fe60008000800 */
[C---:B------:R-:W-:Y:S01]  /*1f3a0*/  HMMA.1688.F32.TF32 R80, R164.reuse, R32, R80 ;  /* 0x00000020a450723c */ /* 0x040fe20000081050 */
[----:B------:R-:W1:Y:S05]  /*1f3b0*/  LDS R179, [R229+UR7+0x1480] ;  /* 0x00148007e5b37984 */ /* 0x000e6a0008000800 */
[C---:B------:R-:W-:Y:S06]  /*1f3c0*/  HMMA.1688.F32.TF32 R84, R164.reuse, R28, R84 ;  /* 0x0000001ca454723c */ /* 0x040fec0000081054 */
[C---:B------:R-:W-:Y:S06]  /*1f3d0*/  HMMA.1688.F32.TF32 R92, R164.reuse, R24, R92 ;  /* 0x00000018a45c723c */ /* 0x040fec000008105c */
[C---:B------:R-:W-:Y:S06]  /*1f3e0*/  HMMA.1688.F32.TF32 R96, R164.reuse, R20, R96 ;  /* 0x00000014a460723c */ /* 0x040fec0000081060 */
[----:B------:R-:W-:Y:S01]  /*1f3f0*/  HMMA.1688.F32.TF32 R100, R164, R8, R100 ;  /* 0x00000008a464723c */ /* 0x000fe20000081064 */
[----:B------:R-:W-:Y:S04]  /*1f400*/  LDS R164, [R5+UR7+0x1080] ;  /* 0x0010800705a47984 */ /* 0x000fe80008000800 */
[----:B------:R-:W-:Y:S01]  /*1f410*/  LDS R166, [R5+UR7+0x1480] ;  /* 0x0014800705a67984 */ /* 0x000fe20008000800 */
[C---:B---3--:R-:W-:Y:S03]  /*1f420*/  HMMA.1688.F32.TF32 R64, R52.reuse, R28, R192 ;  /* 0x0000001c3440723c */ /* 0x048fe600000810c0 */
[----:B------:R-:W-:Y:S03]  /*1f430*/  LDS R165, [R227+UR7+0x1080] ;  /* 0x00108007e3a57984 */ /* 0x000fe60008000800 */
[C---:B------:R-:W-:Y:S01]  /*1f440*/  HMMA.1688.F32.TF32 R48, R52.reuse, R24, R188 ;  /* 0x000000183430723c */ /* 0x040fe200000810bc */
[----:B------:R-:W2:Y:S04]  /*1f450*/  LDS R167, [R227+UR7+0x1480] ;  /* 0x00148007e3a77984 */ /* 0x000ea80008000800 */
[----:B------:R-:W-:Y:S01]  /*1f460*/  LDS R188, [R5+UR7+0x1800] ;  /* 0x0018000705bc7984 */ /* 0x000fe20008000800 */
[C---:B------:R-:W-:Y:S03]  /*1f470*/  HMMA.1688.F32.TF32 R60, R52.reuse, R36, R196 ;  /* 0x00000024343c723c */ /* 0x040fe600000810c4 */
[----:B------:R-:W-:Y:S03]  /*1f480*/  LDS R190, [R5+UR7+0x1c00] ;  /* 0x001c000705be7984 */ /* 0x000fe60008000800 */
[C---:B------:R-:W-:Y:S01]  /*1f490*/  HMMA.1688.F32.TF32 R88, R52.reuse, R44, R200 ;  /* 0x0000002c3458723c */ /* 0x040fe200000810c8 */
[----:B------:R-:W-:Y:S04]  /*1f4a0*/  LDS R189, [R227+UR7+0x1800] ;  /* 0x00180007e3bd7984 */ /* 0x000fe80008000800 */
[----:B------:R-:W3:Y:S01]  /*1f4b0*/  LDS R191, [R227+UR7+0x1c00] ;  /* 0x001c0007e3bf7984 */ /* 0x000ee20008000800 */
[C---:B------:R-:W-:Y:S03]  /*1f4c0*/  HMMA.1688.F32.TF32 R16, R52.reuse, R32, R16 ;  /* 0x000000203410723c */ /* 0x040fe60000081010 */
[----:B------:R-:W-:Y:S03]  /*1f4d0*/  LDS R192, [R5+UR7+0x1880] ;  /* 0x0018800705c07984 */ /* 0x000fe60008000800 */
[C---:B------:R-:W-:Y:S01]  /*1f4e0*/  HMMA.1688.F32.TF32 R12, R52.reuse, R40, R12 ;  /* 0x00000028340c723c */ /* 0x040fe2000008100c */
[----:B------:R-:W-:Y:S04]  /*1f4f0*/  LDS R194, [R5+UR7+0x1c80] ;  /* 0x001c800705c27984 */ /* 0x000fe80008000800 */
[----:B------:R-:W-:Y:S01]  /*1f500*/  LDS R193, [R227+UR7+0x1880] ;  /* 0x00188007e3c17984 */ /* 0x000fe20008000800 */
[----:B------:R-:W-:Y:S03]  /*1f510*/  HMMA.1688.F32.TF32 R68, R52, R20, R184 ;  /* 0x000000143444723c */ /* 0x000fe600000810b8 */
[----:B------:R-:W4:Y:S03]  /*1f520*/  LDS R195, [R227+UR7+0x1c80] ;  /* 0x001c8007e3c37984 */ /* 0x000f260008000800 */
[----:B-1----:R-:W-:Y:S01]  /*1f530*/  HMMA.1688.F32.TF32 R168, R176, R40, R140 ;  /* 0x00000028b0a8723c */ /* 0x002fe2000008108c */
        /* <DEDUP_REMOVED lines=11> */
[-C--:B------:R-:W-:Y:S06]  /*1f5f0*/  HMMA.1688.F32.TF32 R132, R164, R8.reuse, R132 ;  /* 0x00000008a484723c */ /* 0x080fec0000081084 */
[----:B------:R-:W-:Y:S06]  /*1f600*/  HMMA.1688.F32.TF32 R52, R52, R8, R180 ;  /* 0x000000083434723c */ /* 0x000fec00000810b4 */
[----:B---3--:R-:W-:Y:S01]  /*1f610*/  HMMA.1688.F32.TF32 R208, R188, R38, R60 ;  /* 0x00000026bcd0723c */ /* 0x008fe2000008103c */
[----:B------:R-:W-:Y:S05]  /*1f620*/  LDSM.16.M88.4 R60, [R6+UR7+0x13080] ;  /* 0x01308007063c783b */ /* 0x000fea0008000200 */
[C---:B----4-:R-:W-:Y:S06]  /*1f630*/  HMMA.1688.F32.TF32 R104, R192.reuse, R46, R104 ;  /* 0x0000002ec068723c */ /* 0x050fec0000081068 */
[C---:B------:R-:W-:Y:S06]  /*1f640*/  HMMA.1688.F32.TF32 R108, R192.reuse, R42, R108 ;  /* 0x0000002ac06c723c */ /* 0x040fec000008106c */
        /* <DEDUP_REMOVED lines=8> */
[----:B------:R-:W-:Y:S03]  /*1f6d0*/  HMMA.1688.F32.TF32 R180, R220, R42, R56 ;  /* 0x0000002adcb4723c */ /* 0x000fe60000081038 */
[----:B------:R-:W-:Y:S03]  /*1f6e0*/  LDS R193, [R229+UR7+0x2000] ;  /* 0x00200007e5c17984 */ /* 0x000fe60008000800 */
[C---:B------:R-:W-:Y:S01]  /*1f6f0*/  HMMA.1688.F32.TF32 R164, R176.reuse, R44, R136 ;  /* 0x0000002cb0a4723c */ /* 0x040fe20000081088 */
[----:B------:R-:W2:Y:S04]  /*1f700*/  LDS R195, [R229+UR7+0x2400] ;  /* 0x00240007e5c37984 */ /* 0x000ea80008000800 */
[----:B------:R-:W3:Y:S01]  /*1f710*/  LDSM.16.M88.4 R56, [R6+UR7+0x14080] ;  /* 0x014080070638783b */ /* 0x000ee20008000200 */
[----:B------:R-:W-:Y:S06]  /*1f720*/  HMMA.1688.F32.TF32 R136, R176, R8, R172 ;  /* 0x00000008b088723c */ /* 0x000fec00000810ac */
[C---:B------:R-:W-:Y:S06]  /*1f730*/  HMMA.1688.F32.TF32 R216, R188.reuse, R46, R88 ;  /* 0x0000002ebcd8723c */ /* 0x040fec0000081058 */
[-C--:B------:R-:W-:Y:S06]  /*1f740*/  HMMA.1688.F32.TF32 R88, R188, R34.reuse, R16 ;  /* 0x00000022bc58723c */ /* 0x080fec0000081010 */
[C---:B------:R-:W-:Y:S06]  /*1f750*/  HMMA.1688.F32.TF32 R172, R220.reuse, R34, R80 ;  /* 0x00000022dcac723c */ /* 0x040fec0000081050 */
[----:B------:R-:W-:Y:S06]  /*1f760*/  HMMA.1688.F32.TF32 R16, R220, R30, R84 ;  /* 0x0000001edc10723c */ /* 0x000fec0000081054 */
[C---:B------:R-:W-:Y:S06]  /*1f770*/  HMMA.1688.F32.TF32 R148, R176.reuse, R32, R148 ;  /* 0x00000020b094723c */ /* 0x040fec0000081094 */
[C---:B------:R-:W-:Y:S06]  /*1f780*/  HMMA.1688.F32.TF32 R144, R176.reuse, R36, R144 ;  /* 0x00000024b090723c */ /* 0x040fec0000081090 */
[C---:B------:R-:W-:Y:S06]  /*1f790*/  HMMA.1688.F32.TF32 R152, R176.reuse, R28, R152 ;  /* 0x0000001cb098723c */ /* 0x040fec0000081098 */
[C---:B------:R-:W-:Y:S06]  /*1f7a0*/  HMMA.1688.F32.TF32 R156, R176.reuse, R24, R156 ;  /* 0x00000018b09c723c */ /* 0x040fec000008109c */
[----:B------:R-:W-:Y:S06]  /*1f7b0*/  HMMA.1688.F32.TF32 R160, R176, R20, R160 ;  /* 0x00000014b0a0723c */ /* 0x000fec00000810a0 */
[----:B------:R-:W-:Y:S01]  /*1f7c0*/  HMMA.1688.F32.TF32 R184, R220, R46, R72 ;  /* 0x0000002edcb8723c */ /* 0x000fe20000081048 */
[----:B------:R-:W-:Y:S05]  /*1f7d0*/  LDSM.16.M88.4 R72, [R6+UR7+0x10080] ;  /* 0x010080070648783b */ /* 0x000fea0008000200 */
[C---:B------:R-:W-:Y:S01]  /*1f7e0*/  HMMA.1688.F32.TF32 R212, R188.reuse, R42, R12 ;  /* 0x0000002abcd4723c */ /* 0x040fe2000008100c */
[----:B------:R-:W-:Y:S05]  /*1f7f0*/  LDSM.16.M88.4 R12, [R6+UR7+0x17080] ;  /* 0x01708007060c783b */ /* 0x000fea0008000200 */
[C---:B------:R-:W-:Y:S01]  /*1f800*/  HMMA.1688.F32.TF32 R204, R188.reuse, R30, R64 ;  /* 0x0000001ebccc723c */ /* 0x040fe20000081040 */
[----:B------:R-:W-:Y:S05]  /*1f810*/  LDSM.16.M88.4 R64, [R6+UR7+0x12080] ;  /* 0x012080070640783b */ /* 0x000fea0008000200 */
[C---:B------:R-:W-:Y:S01]  /*1f820*/  HMMA.1688.F32.TF32 R200, R188.reuse, R26, R48 ;  /* 0x0000001abcc8723c */ /* 0x040fe20000081030 */
[----:B------:R-:W-:Y:S05]  /*1f830*/  LDSM.16.M88.4 R48, [R6+UR7+0x16080] ;  /* 0x016080070630783b */ /* 0x000fea0008000200 */
[----:B------:R-:W-:Y:S01]  /*1f840*/  HMMA.1688.F32.TF32 R196, R188, R22, R68 ;  /* 0x00000016bcc4723c */ /* 0x000fe20000081044 */
[----:B------:R-:W4:Y:S05]  /*1f850*/  LDSM.16.M88.4 R68, [R6+UR7+0x11080] ;  /* 0x011080070644783b */ /* 0x000f2a0008000200 */
[----:B-1----:R-:W-:Y:S06]  /*1f860*/  HMMA.1688.F32.TF32 R44, R140, R46, R164 ;  /* 0x0000002e8c2c723c */ /* 0x002fec00000810a4 */
[----:B------:R-:W-:Y:S01]  /*1f870*/  HMMA.1688.F32.TF32 R188, R188, R10, R52 ;  /* 0x0000000abcbc723c */ /* 0x000fe20000081034 */
[----:B------:R-:W-:Y:S05]  /*1f880*/  LDSM.16.M88.4 R52, [R6+UR7+0x15080] ;  /* 0x015080070634783b */ /* 0x000fea0008000200 */
[----:B------:R-:W-:Y:S06]  /*1f890*/  HMMA.1688.F32.TF32 R40, R140, R42, R168 ;  /* 0x0000002a8c28723c */ /* 0x000fec00000810a8 */
[C---:B--2---:R-:W-:Y:S01]  /*1f8a0*/  HMMA.1688.F32.TF32 R164, R192.reuse, R60, R172 ;  /* 0x0000003cc0a4723c */ /* 0x044fe200000810ac */
[----:B------:R-:W-:Y:S04]  /*1f8b0*/  LDS R172, [R5+UR7+0x2080] ;  /* 0x0020800705ac7984 */ /* 0x000fe80008000800 */
[----:B------:R-:W-:Y:S01]  /*1f8c0*/  LDS R174, [R5+UR7+0x2480] ;  /* 0x0024800705ae7984 */ /* 0x000fe20008000800 */
[----:B---3--:R-:W-:Y:S03]  /*1f8d0*/  HMMA.1688.F32.TF32 R168, R192, R56, R16 ;  /* 0x00000038c0a8723c */ /* 0x008fe60000081010 */
[----:B------:R-:W-:Y:S03]  /*1f8e0*/  LDS R173, [R227+UR7+0x2080] ;  /* 0x00208007e3ad7984 */ /* 0x000fe60008000800 */
[----:B------:R-:W-:Y:S01]  /*1f8f0*/  HMMA.1688.F32.TF32 R32, R140, R34, R148 ;  /* 0x000000228c20723c */ /* 0x000fe20000081094 */
[----:B------:R-:W1:Y:S04]  /*1f900*/  LDS R175, [R227+UR7+0x2480] ;  /* 0x00248007e3af7984 */ /* 0x000e680008000800 */
[----:B------:R-:W-:Y:S01]  /*1f910*/  LDS R16, [R228+UR7+0x2080] ;  /* 0x00208007e4107984 */ /* 0x000fe20008000800 */
[C---:B------:R-:W-:Y:S03]  /*1f920*/  HMMA.1688.F32.TF32 R176, R220.reuse, R38, R76 ;  /* 0x00000026dcb0723c */ /* 0x040fe6000008104c */
[----:B------:R-:W-:Y:S03]  /*1f930*/  LDS R18, [R228+UR7+0x2480] ;  /* 0x00248007e4127984 */ /* 0x000fe60008000800 */
[C---:B------:R-:W-:Y:S01]  /*1f940*/  HMMA.1688.F32.TF32 R92, R220.reuse, R26, R92 ;  /* 0x0000001adc5c723c */ /* 0x040fe2000008105c */
[----:B------:R-:W-:Y:S04]  /*1f950*/  LDS R17, [R229+UR7+0x2080] ;  /* 0x00208007e5117984 */ /* 0x000fe80008000800 */
[----:B------:R-:W2:Y:S01]  /*1f960*/  LDS R19, [R229+UR7+0x2480] ;  /* 0x00248007e5137984 */ /* 0x000ea20008000800 */
[C---:B------:R-:W-:Y:S03]  /*1f970*/  HMMA.1688.F32.TF32 R96, R220.reuse, R22, R96 ;  /* 0x00000016dc60723c */ /* 0x040fe60000081060 */
[----:B------:R-:W-:Y:S03]  /*1f980*/  LDS R148, [R5+UR7+0x2000] ;  /* 0x0020000705947984 */ /* 0x000fe60008000800 */
[----:B------:R-:W-:Y:S01]  /*1f990*/  HMMA.1688.F32.TF32 R100, R220, R10, R100 ;  /* 0x0000000adc64723c */ /* 0x000fe20000081064 */
[----:B------:R-:W-:Y:S04]  /*1f9a0*/  LDS R150, [R5+UR7+0x2400] ;  /* 0x0024000705967984 */ /* 0x000fe80008000800 */
[----:B------:R-:W-:Y:S01]  /*1f9b0*/  LDS R149, [R227+UR7+0x2000] ;  /* 0x00200007e3957984 */ /* 0x000fe20008000800 */
[----:B------:R-:W-:Y:S01]  /*1f9c0*/  HMMA.1688.F32.TF32 R36, R140, R38, R144 ;  /* 0x000000268c24723c */ /* 0x000fe20000081090 */
[----:B------:R-:W-:-:S02]  /*1f9d0*/  LOP3.LUT R223, R6, 0x40, RZ, 0x3c, !PT ;  /* 0x0000004006df7812 */ /* 0x000fc400078e3cff */
[----:B------:R-:W3:Y:S03]  /*1f9e0*/  LDS R151, [R227+UR7+0x2400] ;  /* 0x00240007e3977984 */ /* 0x000ee60008000800 */
[C---:B------:R-:W-:Y:S06]  /*1f9f0*/  HMMA.1688.F32.TF32 R28, R140.reuse, R30, R152 ;  /* 0x0000001e8c1c723c */ /* 0x040fec0000081098 */
[C---:B------:R-:W-:Y:S06]  /*1fa00*/  HMMA.1688.F32.TF32 R24, R140.reuse, R26, R156 ;  /* 0x0000001a8c18723c */ /* 0x040fec000008109c */
[C---:B------:R-:W-:Y:S06]  /*1fa10*/  HMMA.1688.F32.TF32 R20, R140.reuse, R22, R160 ;  /* 0x000000168c14723c */ /* 0x040fec00000810a0 */
[----:B------:R-:W-:Y:S06]  /*1fa20*/  HMMA.1688.F32.TF32 R8, R140, R10, R136 ;  /* 0x0000000a8c08723c */ /* 0x000fec0000081088 */
[C---:B----4-:R-:W-:Y:S01]  /*1fa30*/  HMMA.1688.F32.TF32 R156, R192.reuse, R68, R180 ;  /* 0x00000044c09c723c */ /* 0x050fe200000810b4 */
[----:B------:R-:W-:Y:S04]  /*1fa40*/  LDS R180, [R5+UR7+0x2800] ;  /* 0x0028000705b47984 */ /* 0x000fe80008000800 */
[----:B------:R-:W-:Y:S01]  /*1fa50*/  LDS R182, [R5+UR7+0x2c00] ;  /* 0x002c000705b67984 */ /* 0x000fe20008000800 */
[----:B------:R-:W-:Y:S03]  /*1fa60*/  HMMA.1688.F32.TF32 R160, R192, R64, R176 ;  /* 0x00000040c0a0723c */ /* 0x000fe600000810b0 */
[----:B------:R-:W-:Y:S03]  /*1fa70*/  LDS R181, [R227+UR7+0x2800] ;  /* 0x00280007e3b57984 */ /* 0x000fe60008000800 */
[C---:B-1----:R-:W-:Y:S01]  /*1fa80*/  HMMA.1688.F32.TF32 R104, R172.reuse, R72, R104 ;  /* 0x00000048ac68723c */ /* 0x042fe20000081068 */
[----:B------:R-:W1:Y:S04]  /*1fa90*/  LDS R183, [R227+UR7+0x2c00] ;  /* 0x002c0007e3b77984 */ /* 0x000e680008000800 */
[----:B------:R-:W-:Y:S01]  /*1faa0*/  LDS R176, [R228+UR7+0x2800] ;  /* 0x00280007e4b07984 */ /* 0x000fe20008000800 */
[C---:B------:R-:W-:Y:S03]  /*1fab0*/  HMMA.1688.F32.TF32 R108, R172.reuse, R68, R108 ;  /* 0x00000044ac6c723c */ /* 0x040fe6000008106c */
[----:B------:R-:W-:Y:S03]  /*1fac0*/  LDS R178, [R228+UR7+0x2c00] ;  /* 0x002c0007e4b27984 */ /* 0x000fe60008000800 */
[C---:B------:R-:W-:Y:S01]  /*1fad0*/  HMMA.1688.F32.TF32 R112, R172.reuse, R64, R112 ;  /* 0x00000040ac70723c */ /* 0x040fe20000081070 */
[----:B------:R-:W-:Y:S04]  /*1fae0*/  LDS R177, [R229+UR7+0x2800] ;  /* 0x00280007e5b17984 */ /* 0x000fe80008000800 */
[----:B------:R-:W4:Y:S01]  /*1faf0*/  LDS R179, [R229+UR7+0x2c00] ;  /* 0x002c0007e5b37984 */ /* 0x000f220008000800 */
[C---:B------:R-:W-:Y:S06]  /*1fb00*/  HMMA.1688.F32.TF32 R116, R172.reuse, R60, R116 ;  /* 0x0000003cac74723c */ /* 0x040fec0000081074 */
[C---:B------:R-:W-:Y:S06]  /*1fb10*/  HMMA.1688.F32.TF32 R120, R172.reuse, R56, R120 ;  /* 0x00000038ac78723c */ /* 0x040fec0000081078 */
[C---:B------:R-:W-:Y:S06]  /*1fb20*/  HMMA.1688.F32.TF32 R124, R172.reuse, R52, R124 ;  /* 0x00000034ac7c723c */ /* 0x040fec000008107c */
[C---:B------:R-:W-:Y:S06]  /*1fb30*/  HMMA.1688.F32.TF32 R128, R172.reuse, R48, R128 ;  /* 0x00000030ac80723c */ /* 0x040fec0000081080 */
[----:B------:R-:W-:Y:S01]  /*1fb40*/  HMMA.1688.F32.TF32 R132, R172, R12, R132 ;  /* 0x0000000cac84723c */ /* 0x000fe20000081084 */
[----:B------:R-:W-:Y:S04]  /*1fb50*/  LDS R172, [R5+UR7+0x2880] ;  /* 0x0028800705ac7984 */ /* 0x000fe80008000800 */
[----:B------:R-:W-:Y:S01]  /*1fb60*/  LDS R174, [R5+UR7+0x2c80] ;  /* 0x002c800705ae7984 */ /* 0x000fe20008000800 */
[C---:B--2---:R-:W-:Y:S03]  /*1fb70*/  HMMA.1688.F32.TF32 R44, R16.reuse, R72, R44 ;  /* 0x00000048102c723c */ /* 0x044fe6000008102c */
[----:B------:R-:W-:Y:S03]  /*1fb80*/  LDS R173, [R227+UR7+0x2880] ;  /* 0x00288007e3ad7984 */ /* 0x000fe60008000800 */
[C---:B------:R-:W-:Y:S01]  /*1fb90*/  HMMA.1688.F32.TF32 R40, R16.reuse, R68, R40 ;  /* 0x000000441028723c */ /* 0x040fe20000081028 */
[----:B------:R-:W2:Y:S05]  /*1fba0*/  LDS R175, [R227+UR7+0x2c80] ;  /* 0x002c8007e3af7984 */ /* 0x000eaa0008000800 */
        /* <DEDUP_REMOVED lines=11> */
[----:B------:R-:W3:Y:S05]  /*1fc60*/  LDS R19, [R229+UR7+0x2c80] ;  /* 0x002c8007e5137984 */ /* 0x000eea0008000800 */
[C---:B------:R-:W-:Y:S01]  /*1fc70*/  HMMA.1688.F32.TF32 R84, R148.reuse, R64, R208 ;  /* 0x000000409454723c */ /* 0x040fe200000810d0 */
[----:B------:R-:W-:Y:S04]  /*1fc80*/  LDS R208, [R228+UR7+0x5800] ;  /* 0x00580007e4d07984 */ /* 0x000fe80008000800 */
[----:B------:R-:W-:Y:S01]  /*1fc90*/  LDS R210, [R228+UR7+0x5c00] ;  /* 0x005c0007e4d27984 */ /* 0x000fe20008000800 */
[C---:B------:R-:W-:Y:S03]  /*1fca0*/  HMMA.1688.F32.TF32 R88, R148.reuse, R60, R88 ;  /* 0x0000003c9458723c */ /* 0x040fe60000081058 */
[----:B------:R-:W-:Y:S03]  /*1fcb0*/  LDS R209, [R229+UR7+0x5800] ;  /* 0x00580007e5d17984 */ /* 0x000fe60008000800 */
[C---:B------:R-:W-:Y:S01]  /*1fcc0*/  HMMA.1688.F32.TF32 R136, R148.reuse, R56, R204 ;  /* 0x000000389488723c */ /* 0x040fe200000810cc */
[----:B------:R-:W-:Y:S05]  /*1fcd0*/  LDS R211, [R229+UR7+0x5c00] ;  /* 0x005c0007e5d37984 */ /* 0x000fea0008000800 */
[C---:B------:R-:W-:Y:S06]  /*1fce0*/  HMMA.1688.F32.TF32 R140, R148.reuse, R52, R200 ;  /* 0x00000034948c723c */ /* 0x040fec00000810c8 */
[C---:B------:R-:W-:Y:S06]  /*1fcf0*/  HMMA.1688.F32.TF32 R144, R148.reuse, R48, R196 ;  /* 0x000000309490723c */ /* 0x040fec00000810c4 */
[----:B------:R-:W-:Y:S06]  /*1fd00*/  HMMA.1688.F32.TF32 R148, R148, R12, R188 ;  /* 0x0000000c9494723c */ /* 0x000fec00000810bc */
[C---:B------:R-:W-:Y:S06]  /*1fd10*/  HMMA.1688.F32.TF32 R152, R192.reuse, R72, R184 ;  /* 0x00000048c098723c */ /* 0x040fec00000810b8 */
[C---:B------:R-:W-:Y:S06]  /*1fd20*/  HMMA.1688.F32.TF32 R92, R192.reuse, R52, R92 ;  /* 0x00000034c05c723c */ /* 0x040fec000008105c */
[C---:B------:R-:W-:Y:S06]  /*1fd30*/  HMMA.1688.F32.TF32 R96, R192.reuse, R48, R96 ;  /* 0x00000030c060723c */ /* 0x040fec0000081060 */
        /* <DEDUP_REMOVED lines=11> */
[C---:B----4-:R-:W-:Y:S03]  /*1fdf0*/  HMMA.1688.F32.TF32 R152, R176.reuse, R74, R152 ;  /* 0x0000004ab098723c */ /* 0x050fe60000081098 */
[----:B------:R-:W-:Y:S03]  /*1fe00*/  LDS R181, [R227+UR7+0x3800] ;  /* 0x00380007e3b57984 */ /* 0x000fe60008000800 */
[C---:B------:R-:W-:Y:S01]  /*1fe10*/  HMMA.1688.F32.TF32 R156, R176.reuse, R70, R156 ;  /* 0x00000046b09c723c */ /* 0x040fe2000008109c */
[----:B------:R-:W-:Y:S05]  /*1fe20*/  LDS R183, [R227+UR7+0x3c00] ;  /* 0x003c0007e3b77984 */ /* 0x000fea0008000800 */
        /* <DEDUP_REMOVED lines=23> */
[----:B------:R-:W-:Y:S04]  /*1ffa0*/  LDS R175, [R227+UR7+0x3400] ;  /* 0x00340007e3af7984 */ /* 0x000fe80008000800 */
[----:B------:R-:W1:Y:S01]  /*1ffb0*/  LDSM.16.M88.4 R44, [R223+UR7+0x10080] ;  /* 0x01008007df2c783b */ /* 0x000e620008000200 */
[C---:B------:R-:W-:Y:S03]  /*1ffc0*/  HMMA.1688.F32.TF32 R64, R16.reuse, R66, R36 ;  /* 0x000000421040723c */ /* 0x040fe60000081024 */
[----:B------:R-:W2:Y:S03]  /*1ffd0*/  LDSM.16.M88.4 R40, [R223+UR7+0x11080] ;  /* 0x01108007df28783b */ /* 0x000ea60008000200 */
[C---:B------:R-:W-:Y:S01]  /*1ffe0*/  HMMA.1688.F32.TF32 R60, R16.reuse, R62, R32 ;  /* 0x0000003e103c723c */ /* 0x040fe20000081020 */
[----:B------:R-:W3:Y:S04]  /*1fff0*/  LDSM.16.M88.4 R36, [R223+UR7+0x12080] ;  /* 0x01208007df24783b */ /* 0x000ee80008000200 */
[----:B------:R-:W4:Y:S01]  /*20000*/  LDSM.16.M88.4 R32, [R223+UR7+0x13080] ;  /* 0x01308007df20783b */ /* 0x000f220008000200 */
[C---:B------:R-:W-:Y:S03]  /*20010*/  HMMA.1688.F32.TF32 R56, R16.reuse, R58, R28 ;  /* 0x0000003a1038723c */ /* 0x040fe6000008101c */
[----:B------:R-:W4:Y:S03]  /*20020*/  LDSM.16.M88.4 R28, [R223+UR7+0x14080] ;  /* 0x01408007df1c783b */ /* 0x000f260008000200 */
[C---:B------:R-:W-:Y:S01]  /*20030*/  HMMA.1688.F32.TF32 R52, R16.reuse, R54, R24 ;  /* 0x000000361034723c */ /* 0x040fe20000081018 */
[----:B------:R-:W4:Y:S05]  /*20040*/  LDSM.16.M88.4 R24, [R223+UR7+0x15080] ;  /* 0x01508007df18783b */ /* 0x000f2a0008000200 */
[C---:B------:R-:W-:Y:S01]  /*20050*/  HMMA.1688.F32.TF32 R48, R16.reuse, R50, R20 ;  /* 0x000000321030723c */ /* 0x040fe20000081014 */
[----:B------:R-:W4:Y:S05]  /*20060*/  LDSM.16.M88.4 R20, [R223+UR7+0x16080] ;  /* 0x01608007df14783b */ /* 0x000f2a0008000200 */
[----:B------:R-:W-:Y:S01]  /*20070*/  HMMA.1688.F32.TF32 R12, R16, R14, R8 ;  /* 0x0000000e100c723c */ /* 0x000fe20000081008 */
[----:B------:R-:W4:Y:S04]  /*20080*/  LDSM.16.M88.4 R8, [R223+UR7+0x17080] ;  /* 0x01708007df08783b */ /* 0x000f280008000200 */
[----:B------:R-:W-:Y:S04]  /*20090*/  LDS R16, [R228+UR7+0x3000] ;  /* 0x00300007e4107984 */ /* 0x000fe80008000800 */
[----:B------:R-:W-:Y:S01]  /*200a0*/  LDS R18, [R228+UR7+0x3400] ;  /* 0x00340007e4127984 */ /* 0x000fe20008000800 */
[C---:B-1----:R-:W-:Y:S03]  /*200b0*/  HMMA.1688.F32.TF32 R76, R172.reuse, R44, R76 ;  /* 0x0000002cac4c723c */ /* 0x042fe6000008104c */
[----:B------:R-:W-:Y:S03]  /*200c0*/  LDS R17, [R229+UR7+0x3000] ;  /* 0x00300007e5117984 */ /* 0x000fe60008000800 */
[C---:B--2---:R-:W-:Y:S01]  /*200d0*/  HMMA.1688.F32.TF32 R80, R172.reuse, R40, R80 ;  /* 0x00000028ac50723c */ /* 0x044fe20000081050 */
[----:B------:R-:W1:Y:S05]  /*200e0*/  LDS R19, [R229+UR7+0x3400] ;  /* 0x00340007e5137984 */ /* 0x000e6a0008000800 */
[C---:B---3--:R-:W-:Y:S06]  /*200f0*/  HMMA.1688.F32.TF32 R84, R172.reuse, R36, R84 ;  /* 0x00000024ac54723c */ /* 0x048fec0000081054 */
[C---:B----4-:R-:W-:Y:S06]  /*20100*/  HMMA.1688.F32.TF32 R88, R172.reuse, R32, R88 ;  /* 0x00000020ac58723c */ /* 0x050fec0000081058 */
        /* <DEDUP_REMOVED lines=155> */
[----:B------:R-:W-:Y:S06]  /*20ac0*/  HMMA.1688.F32.TF32 R148, R180, R14, R148 ;  /* 0x0000000eb494723c */ /* 0x000fec0000081094 */
[C---:B------:R-:W-:Y:S06]  /*20ad0*/  HMMA.1688.F32.TF32 R152, R176.reuse, R74, R152 ;  /* 0x0000004ab098723c */ /* 0x040fec0000081098 */
        /* <DEDUP_REMOVED lines=30> */
[----:B------:R-:W-:Y:S01]  /*20cc0*/  LDS R44, [R228+UR7+0x5000] ;  /* 0x00500007e42c7984 */ /* 0x000fe20008000800 */
[C---:B------:R-:W-:Y:S03]  /*20cd0*/  HMMA.1688.F32.TF32 R56, R16.reuse, R58, R28 ;  /* 0x0000003a1038723c */ /* 0x040fe6000008101c */
[----:B------:R-:W4:Y:S03]  /*20ce0*/  LDSM.16.M88.4 R28, [R223+UR7+0x13100] ;  /* 0x01310007df1c783b */ /* 0x000f260008000200 */
[C---:B------:R-:W-:Y:S01]  /*20cf0*/  HMMA.1688.F32.TF32 R52, R16.reuse, R54, R24 ;  /* 0x000000361034723c */ /* 0x040fe20000081018 */
[----:B------:R-:W4:Y:S04]  /*20d00*/  LDSM.16.M88.4 R24, [R223+UR7+0x14100] ;  /* 0x01410007df18783b */ /* 0x000f280008000200 */
[----:B------:R-:W-:Y:S01]  /*20d10*/  LDS R46, [R228+UR7+0x5400] ;  /* 0x00540007e42e7984 */ /* 0x000fe20008000800 */
[C---:B------:R-:W-:Y:S03]  /*20d20*/  HMMA.1688.F32.TF32 R48, R16.reuse, R50, R20 ;  /* 0x000000321030723c */ /* 0x040fe60000081014 */
[----:B------:R-:W4:Y:S03]  /*20d30*/  LDSM.16.M88.4 R20, [R223+UR7+0x15100] ;  /* 0x01510007df14783b */ /* 0x000f260008000200 */
[----:B------:R-:W-:Y:S01]  /*20d40*/  HMMA.1688.F32.TF32 R12, R16, R14, R8 ;  /* 0x0000000e100c723c */ /* 0x000fe20000081008 */
[----:B------:R-:W4:Y:S04]  /*20d50*/  LDSM.16.M88.4 R16, [R223+UR7+0x16100] ;  /* 0x01610007df10783b */ /* 0x000f280008000200 */
[----:B------:R-:W4:Y:S04]  /*20d60*/  LDSM.16.M88.4 R8, [R223+UR7+0x17100] ;  /* 0x01710007df08783b */ /* 0x000f280008000200 */
[----:B------:R-:W-:Y:S01]  /*20d70*/  LDS R45, [R229+UR7+0x5000] ;  /* 0x00500007e52d7984 */ /* 0x000fe20008000800 */
[C---:B-1----:R-:W-:Y:S03]  /*20d80*/  HMMA.1688.F32.TF32 R76, R172.reuse, R40, R76 ;  /* 0x00000028ac4c723c */ /* 0x042fe6000008104c */
[----:B------:R-:W1:Y:S03]  /*20d90*/  LDS R47, [R229+UR7+0x5400] ;  /* 0x00540007e52f7984 */ /* 0x000e660008000800 */
[C---:B--2---:R-:W-:Y:S06]  /*20da0*/  HMMA.1688.F32.TF32 R80, R172.reuse, R36, R80 ;  /* 0x00000024ac50723c */ /* 0x044fec0000081050 */
        /* <DEDUP_REMOVED lines=49> */
[----:B------:R-:W-:Y:S06]  /*210c0*/  HMMA.1688.F32.TF32 R192, R172, R30, R88 ;  /* 0x0000001eacc0723c */ /* 0x000fec0000081058 */
[C---:B------:R-:W-:Y:S01]  /*210d0*/  HMMA.1688.F32.TF32 R76, R208.reuse, R42, R152 ;  /* 0x0000002ad04c723c */ /* 0x040fe20000081098 */
[----:B------:R-:W-:Y:S05]  /*210e0*/  LDSM.16.M88.4 R152, [R6+UR7+0x14180] ;  /* 0x014180070698783b */ /* 0x000fea0008000200 */
[C---:B------:R-:W-:Y:S01]  /*210f0*/  HMMA.1688.F32.TF32 R80, R208.reuse, R38, R156 ;  /* 0x00000026d050723c */ /* 0x040fe2000008109c */
[----:B------:R-:W-:Y:S05]  /*21100*/  LDSM.16.M88.4 R156, [R6+UR7+0x15180] ;  /* 0x01518007069c783b */ /* 0x000fea0008000200 */
[C---:B------:R-:W-:Y:S01]  /*21110*/  HMMA.1688.F32.TF32 R84, R208.reuse, R34, R160 ;  /* 0x00000022d054723c */ /* 0x040fe200000810a0 */
[----:B------:R-:W-:Y:S05]  /*21120*/  LDSM.16.M88.4 R160, [R6+UR7+0x16180] ;  /* 0x0161800706a0783b */ /* 0x000fea0008000200 */
[C---:B------:R-:W-:Y:S01]  /*21130*/  HMMA.1688.F32.TF32 R88, R208.reuse, R30, R164 ;  /* 0x0000001ed058723c */ /* 0x040fe200000810a4 */
[----:B------:R-:W-:Y:S05]  /*21140*/  LDSM.16.M88.4 R164, [R6+UR7+0x17180] ;  /* 0x0171800706a4783b */ /* 0x000fea0008000200 */
[C---:B------:R-:W-:Y:S06]  /*21150*/  HMMA.1688.F32.TF32 R168, R208.reuse, R26, R168 ;  /* 0x0000001ad0a8723c */ /* 0x040fec00000810a8 */
[C---:B------:R-:W-:Y:S06]  /*21160*/  HMMA.1688.F32.TF32 R92, R208.reuse, R22, R92 ;  /* 0x00000016d05c723c */ /* 0x040fec000008105c */
[C---:B------:R-:W-:Y:S06]  /*21170*/  HMMA.1688.F32.TF32 R96, R208.reuse, R18, R96 ;  /* 0x00000012d060723c */ /* 0x040fec0000081060 */
[----:B------:R-:W-:Y:S01]  /*21180*/  HMMA.1688.F32.TF32 R100, R208, R10, R100 ;  /* 0x0000000ad064723c */ /* 0x000fe20000081064 */
[----:B------:R-:W2:Y:S01]  /*21190*/  LDL.LU R210, [R1+0xf90] ;  /* 0x000f900001d27983 */ /* 0x000ea20000300800 */
[----:B------:R-:W3:Y:S03]  /*211a0*/  LDC R211, c[0x0][0x230] ;  /* 0x00008c00ffd37b82 */ /* 0x000ee60000000800 */
[----:B------:R-:W4:Y:S01]  /*211b0*/  LDL.LU R209, [R1+0xf94] ;  /* 0x000f940001d17983 */ /* 0x000f220000300800 */
[C---:B------:R-:W-:Y:S03]  /*211c0*/  HMMA.1688.F32.TF32 R188, R172.reuse, R26, R136 ;  /* 0x0000001aacbc723c */ /* 0x040fe60000081088 */
[----:B------:R-:W-:Y:S03]  /*211d0*/  LDSM.16.M88.4 R136, [R6+UR7+0x10180] ;  /* 0x010180070688783b */ /* 0x000fe60008000200 */
[C---:B------:R-:W-:Y:S01]  /*211e0*/  HMMA.1688.F32.TF32 R184, R172.reuse, R22, R140 ;  /* 0x00000016acb8723c */ /* 0x040fe2000008108c */
[----:B------:R-:W-:Y:S05]  /*211f0*/  LDSM.16.M88.4 R140, [R6+UR7+0x11180] ;  /* 0x01118007068c783b */ /* 0x000fea0008000200 */
[----:B------:R-:W-:Y:S01]  /*21200*/  HMMA.1688.F32.TF32 R180, R172, R18, R144 ;  /* 0x00000012acb4723c */ /* 0x000fe20000081090 */
[----:B------:R-:W-:Y:S05]  /*21210*/  LDSM.16.M88.4 R144, [R6+UR7+0x12180] ;  /* 0x012180070690783b */ /* 0x000fea0008000200 */
[----:B------:R-:W-:Y:S06]  /*21220*/  HMMA.1688.F32.TF32 R104, R176, R42, R104 ;  /* 0x0000002ab068723c */ /* 0x000fec0000081068 */
[----:B------:R-:W-:Y:S01]  /*21230*/  HMMA.1688.F32.TF32 R172, R172, R10, R148 ;  /* 0x0000000aacac723c */ /* 0x000fe20000081094 */
[----:B------:R-:W-:Y:S05]  /*21240*/  LDSM.16.M88.4 R148, [R6+UR7+0x13180] ;  /* 0x013180070694783b */ /* 0x000fea0008000200 */
[----:B-1----:R-:W-:Y:S01]  /*21250*/  HMMA.1688.F32.TF32 R40, R44, R42, R72 ;  /* 0x0000002a2c28723c */ /* 0x002fe20000081048 */
[----:B------:R-:W-:Y:S04]  /*21260*/  LDS R72, [R5+UR7+0x6000] ;  /* 0x0060000705487984 */ /* 0x000fe80008000800 */
[----:B------:R-:W-:Y:S01]  /*21270*/  LDS R74, [R5+UR7+0x6400] ;  /* 0x00640007054a7984 */ /* 0x000fe20008000800 */
[-C--:B------:R-:W-:Y:S03]  /*21280*/  HMMA.1688.F32.TF32 R132, R176, R10.reuse, R132 ;  /* 0x0000000ab084723c */ /* 0x080fe60000081084 */
        /* <DEDUP_REMOVED lines=8> */
[----:B------:R-:W3:Y:S01]  /*21310*/  LDS R15, [R229+UR7+0x6400] ;  /* 0x00640007e50f7984 */ /* 0x000ee20008000800 */
        /* <DEDUP_REMOVED lines=9> */
[----:B------:R-:W-:Y:S06]  /*213b0*/  HMMA.1688.F32.TF32 R16, R44, R18, R48 ;  /* 0x000000122c10723c */ /* 0x000fec0000081030 */
[C---:B-1----:R-:W-:Y:S01]  /*213c0*/  HMMA.1688.F32.TF32 R44, R72.reuse, R136, R204 ;  /* 0x00000088482c723c */ /* 0x042fe200000810cc */
[----:B------:R-:W-:Y:S04]  /*213d0*/  LDS R204, [R5+UR7+0x7800] ;  /* 0x0078000705cc7984 */ /* 0x000fe80008000800 */
[----:B------:R-:W-:Y:S01]  /*213e0*/  LDS R206, [R5+UR7+0x7c00] ;  /* 0x007c000705ce7984 */ /* 0x000fe20008000800 */
[C---:B------:R-:W-:Y:S03]  /*213f0*/  HMMA.1688.F32.TF32 R48, R72.reuse, R140, R200 ;  /* 0x0000008c4830723c */ /* 0x040fe600000810c8 */
[----:B------:R-:W-:Y:S03]  /*21400*/  LDS R205, [R227+UR7+0x7800] ;  /* 0x00780007e3cd7984 */ /* 0x000fe60008000800 */
[C---:B------:R-:W-:Y:S01]  /*21410*/  HMMA.1688.F32.TF32 R52, R72.reuse, R144, R196 ;  /* 0x000000904834723c */ /* 0x040fe200000810c4 */
        /* <DEDUP_REMOVED lines=12> */
[----:B------:R-:W-:Y:S03]  /*214e0*/  HMMA.1688.F32.TF32 R72, R72, R164, R172 ;  /* 0x000000a44848723c */ /* 0x000fe600000810ac */
[----:B------:R-:W-:Y:S03]  /*214f0*/  LDS R172, [R5+UR7+0x6080] ;  /* 0x0060800705ac7984 */ /* 0x000fe60008000800 */
[C---:B---3--:R-:W-:Y:S01]  /*21500*/  HMMA.1688.F32.TF32 R76, R12.reuse, R136, R76 ;  /* 0x000000880c4c723c */ /* 0x048fe2000008104c */
[----:B------:R-:W-:Y:S04]  /*21510*/  LDS R174, [R5+UR7+0x6480] ;  /* 0x0064800705ae7984 */ /* 0x000fe80008000800 */
[----:B------:R-:W-:Y:S01]  /*21520*/  LDS R173, [R227+UR7+0x6080] ;  /* 0x00608007e3ad7984 */ /* 0x000fe20008000800 */
[C---:B------:R-:W-:Y:S03]  /*21530*/  HMMA.1688.F32.TF32 R80, R12.reuse, R140, R80 ;  /* 0x0000008c0c50723c */ /* 0x040fe60000081050 */
[----:B------:R-:W1:Y:S03]  /*21540*/  LDS R175, [R227+UR7+0x6480] ;  /* 0x00648007e3af7984 */ /* 0x000e660008000800 */
        /* <DEDUP_REMOVED lines=8> */
[C---:B------:R-:W-:Y:S06]  /*215d0*/  HMMA.1688.F32.TF32 R92, R12.reuse, R156, R92 ;  /* 0x0000009c0c5c723c */ /* 0x040fec000008105c */
[C---:B------:R-:W-:Y:S06]  /*215e0*/  HMMA.1688.F32.TF32 R96, R12.reuse, R160, R96 ;  /* 0x000000a00c60723c */ /* 0x040fec0000081060 */
[----:B------:R-:W-:Y:S01]  /*215f0*/  HMMA.1688.F32.TF32 R100, R12, R164, R100 ;  /* 0x000000a40c64723c */ /* 0x000fe20000081064 */
[----:B------:R-:W-:Y:S04]  /*21600*/  LDS R12, [R228+UR7+0x6080] ;  /* 0x00608007e40c7984 */ /* 0x000fe80008000800 */
[----:B------:R-:W-:Y:S01]  /*21610*/  LDS R14, [R228+UR7+0x6480] ;  /* 0x00648007e40e7984 */ /* 0x000fe20008000800 */
[C---:B-1----:R-:W-:Y:S03]  /*21620*/  HMMA.1688.F32.TF32 R104, R172.reuse, R136, R104 ;  /* 0x00000088ac68723c */ /* 0x042fe60000081068 */
[----:B------:R-:W-:Y:S04]  /*21630*/  LDS R13, [R229+UR7+0x6080] ;  /* 0x00608007e50d7984 */ /* 0x000fe80008000800 */
[----:B------:R-:W1:Y:S01]  /*21640*/  LDS R15, [R229+UR7+0x6480] ;  /* 0x00648007e50f7984 */ /* 0x000e620008000800 */
        /* <DEDUP_REMOVED lines=24> */
[----:B------:R-:W3:Y:S05]  /*217d0*/  LDS R15, [R229+UR7+0x6c80] ;  /* 0x006c8007e50f7984 */ /* 0x000eea0008000800 */
        /* <DEDUP_REMOVED lines=10> */
[C---:B------:R-:W-:Y:S01]  /*21880*/  HMMA.1688.F32.TF32 R88, R180.reuse, R154, R168 ;  /* 0x0000009ab458723c */ /* 0x040fe200000810a8 */
[----:B------:R-:W-:Y:S04]  /*21890*/  LDS R168, [R228+UR7+0x7000] ;  /* 0x00700007e4a87984 */ /* 0x000fe80008000800 */
[----:B------:R-:W-:Y:S01]  /*218a0*/  LDS R170, [R228+UR7+0x7400] ;  /* 0x00740007e4aa7984 */ /* 0x000fe20008000800 */
[C---:B------:R-:W-:Y:S03]  /*218b0*/  HMMA.1688.F32.TF32 R92, R180.reuse, R158, R92 ;  /* 0x0000009eb45c723c */ /* 0x040fe6000008105c */
[----:B------:R-:W-:Y:S03]  /*218c0*/  LDS R169, [R229+UR7+0x7000] ;  /* 0x00700007e5a97984 */ /* 0x000fe60008000800 */
[C---:B------:R-:W-:Y:S01]  /*218d0*/  HMMA.1688.F32.TF32 R96, R180.reuse, R162, R96 ;  /* 0x000000a2b460723c */ /* 0x040fe20000081060 */
[----:B------:R-:W-:Y:S05]  /*218e0*/  LDS R171, [R229+UR7+0x7400] ;  /* 0x00740007e5ab7984 */ /* 0x000fea0008000800 */
        /* <DEDUP_REMOVED lines=17> */
[----:B------:R-:W3:Y:S03]  /*21a00*/  LDSM.16.M88.4 R32, [R223+UR7+0x16180] ;  /* 0x01618007df20783b */ /* 0x000ee60008000200 */
[C---:B------:R-:W-:Y:S01]  /*21a10*/  HMMA.1688.F32.TF32 R148, R12.reuse, R150, R28 ;  /* 0x000000960c94723c */ /* 0x040fe2000008101c */
[----:B------:R-:W2:Y:S05]  /*21a20*/  LDSM.16.M88.4 R28, [R223+UR7+0x15180] ;  /* 0x01518007df1c783b */ /* 0x000eaa0008000200 */
[C---:B------:R-:W-:Y:S01]  /*21a30*/  HMMA.1688.F32.TF32 R152, R12.reuse, R154, R24 ;  /* 0x0000009a0c98723c */ /* 0x040fe20000081018 */
[----:B------:R-:W4:Y:S05]  /*21a40*/  LDSM.16.M88.4 R24, [R223+UR7+0x14180] ;  /* 0x01418007df18783b */ /* 0x000f2a0008000200 */
[C---:B------:R-:W-:Y:S01]  /*21a50*/  HMMA.1688.F32.TF32 R156, R12.reuse, R158, R20 ;  /* 0x0000009e0c9c723c */ /* 0x040fe20000081014 */
[----:B------:R-:W4:Y:S05]  /*21a60*/  LDSM.16.M88.4 R20, [R223+UR7+0x13180] ;  /* 0x01318007df14783b */ /* 0x000f2a0008000200 */
[C---:B------:R-:W-:Y:S01]  /*21a70*/  HMMA.1688.F32.TF32 R160, R12.reuse, R162, R16 ;  /* 0x000000a20ca0723c */ /* 0x040fe20000081010 */
[----:B------:R-:W4:Y:S05]  /*21a80*/  LDSM.16.M88.4 R16, [R223+UR7+0x12180] ;  /* 0x01218007df10783b */ /* 0x000f2a0008000200 */
[----:B------:R-:W-:Y:S01]  /*21a90*/  HMMA.1688.F32.TF32 R164, R12, R166, R8 ;  /* 0x000000a60ca4723c */ /* 0x000fe20000081008 */
[----:B------:R-:W4:Y:S04]  /*21aa0*/  LDSM.16.M88.4 R8, [R223+UR7+0x10180] ;  /* 0x01018007df08783b */ /* 0x000f280008000200 */
[----:B------:R3:W4:Y:S01]  /*21ab0*/  LDSM.16.M88.4 R12, [R223+UR7+0x11180] ;  /* 0x01118007df0c783b */ /* 0x0007220008000200 */
[C---:B-1----:R-:W-:Y:S01]  /*21ac0*/  HMMA.1688.F32.TF32 R68, R172.reuse, R36, R68 ;  /* 0x00000024ac44723c */ /* 0x042fe20000081044 */
[----:B---3--:R-:W1:Y:S05]  /*21ad0*/  LDC R223, c[0x0][0x230] ;  /* 0x00008c00ffdf7b82 */ /* 0x008e6a0000000800 */
[C---:B------:R-:W-:Y:S06]  /*21ae0*/  HMMA.1688.F32.TF32 R64, R172.reuse, R32, R64 ;  /* 0x00000020ac40723c */ /* 0x040fec0000081040 */
[C---:B--2---:R-:W-:Y:S06]  /*21af0*/  HMMA.1688.F32.TF32 R60, R172.reuse, R28, R60 ;  /* 0x0000001cac3c723c */ /* 0x044fec000008103c */
[C---:B----4-:R-:W-:Y:S06]  /*21b00*/  HMMA.1688.F32.TF32 R56, R172.reuse, R24, R56 ;  /* 0x00000018ac38723c */ /* 0x050fec0000081038 */
        /* <DEDUP_REMOVED lines=17> */
[----:B------:R-:W-:Y:S04]  /*21c20*/  LDS R170, [R228+UR7+0x7480] ;  /* 0x00748007e4aa7984 */ /* 0x000fe80008000800 */
[----:B------:R-:W-:Y:S04]  /*21c30*/  LDS R169, [R229+UR7+0x7080] ;  /* 0x00708007e5a97984 */ /* 0x000fe80008000800 */
[----:B------:R-:W3:Y:S01]  /*21c40*/  LDS R171, [R229+UR7+0x7480] ;  /* 0x00748007e5ab7984 */ /* 0x000ee20008000800 */
[C---:B--2---:R-:W-:Y:S06]  /*21c50*/  HMMA.1688.F32.TF32 R104, R172.reuse, R8, R104 ;  /* 0x00000008ac68723c */ /* 0x044fec0000081068 */
        /* <DEDUP_REMOVED lines=12> */
[----:B------:R-:W2:Y:S05]  /*21d20*/  LDS R175, [R229+UR7+0x7c80] ;  /* 0x007c8007e5af7984 */ /* 0x000eaa0008000800 */
[C---:B------:R-:W-:Y:S06]  /*21d30*/  HMMA.1688.F32.TF32 R144, R168.reuse, R16, R144 ;  /* 0x00000010a890723c */ /* 0x040fec0000081090 */
[C---:B------:R-:W-:Y:S06]  /*21d40*/  HMMA.1688.F32.TF32 R148, R168.reuse, R20, R148 ;  /* 0x00000014a894723c */ /* 0x040fec0000081094 */
[C---:B------:R-:W-:Y:S01]  /*21d50*/  HMMA.1688.F32.TF32 R152, R168.reuse, R24, R152 ;  /* 0x00000018a898723c */ /* 0x040fe20000081098 */
[----:B------:R-:W3:Y:S05]  /*21d60*/  LDL.LU R24, [R1+0xf98] ;  /* 0x000f980001187983 */ /* 0x000eea0000300800 */
[C---:B------:R-:W-:Y:S06]  /*21d70*/  HMMA.1688.F32.TF32 R156, R168.reuse, R28, R156 ;  /* 0x0000001ca89c723c */ /* 0x040fec000008109c */
[C---:B------:R-:W-:Y:S06]  /*21d80*/  HMMA.1688.F32.TF32 R160, R168.reuse, R32, R160 ;  /* 0x00000020a8a0723c */ /* 0x040fec00000810a0 */
[----:B------:R-:W-:Y:S01]  /*21d90*/  HMMA.1688.F32.TF32 R164, R168, R36, R164 ;  /* 0x00000024a8a4723c */ /* 0x000fe200000810a4 */
[----:B------:R-:W-:Y:S04]  /*21da0*/  LDS R169, [R227+UR7+0x7880] ;  /* 0x00788007e3a97984 */ /* 0x000fe80008000800 */
[----:B------:R-:W-:Y:S04]  /*21db0*/  LDS R171, [R227+UR7+0x7c80] ;  /* 0x007c8007e3ab7984 */ /* 0x000fe80008000800 */
[----:B------:R-:W-:Y:S04]  /*21dc0*/  LDS R168, [R5+UR7+0x7880] ;  /* 0x0078800705a87984 */ /* 0x000fe80008000800 */
[----:B------:R-:W4:Y:S01]  /*21dd0*/  LDS R170, [R5+UR7+0x7c80] ;  /* 0x007c800705aa7984 */ /* 0x000f220008000800 */
[----:B------:R-:W-:Y:S01]  /*21de0*/  HMMA.1688.F32.TF32 R184, R204, R22, R52 ;  /* 0x00000016ccb8723c */ /* 0x000fe20000081034 */
[----:B-1----:R-:W-:-:S05]  /*21df0*/  VIADD R223, R223, 0x7f ;  /* 0x0000007fdfdf7836 */ /* 0x002fca0000000000 */
[-C--:B------:R-:W-:Y:S06]  /*21e00*/  HMMA.1688.F32.TF32 R84, R200, R22.reuse, R84 ;  /* 0x00000016c854723c */ /* 0x080fec0000081054 */
[----:B--2---:R-:W-:Y:S01]  /*21e10*/  HMMA.1688.F32.TF32 R148, R172, R22, R148 ;  /* 0x00000016ac94723c */ /* 0x004fe20000081094 */
[----:B------:R-:W-:Y:S02]  /*21e20*/  SHF.R.S32.HI R208, RZ, 0x1f, R223 ;  /* 0x0000001fffd07819 */ /* 0x000fe400000114df */
[----:B------:R-:W-:Y:S02]  /*21e30*/  IADD3 R211, R211, -0x100, RZ ;  /* 0xffffff00d3d37810 */ /* 0x000fe40007ffe0ff */
[----:B------:R-:W-:Y:S01]  /*21e40*/  LEA.HI R208, R208, R223, RZ, 0x7 ;  /* 0x000000dfd0d07211 */ /* 0x000fe200078f38ff */
[----:B------:R-:W-:Y:S03]  /*21e50*/  HMMA.1688.F32.TF32 R192, R204, R14, R44 ;  /* 0x0000000eccc0723c */ /* 0x000fe6000008102c */
[----:B------:R-:W-:Y:S01]  /*21e60*/  SHF.R.S32.HI R208, RZ, 0x7, R208 ;  /* 0x00000007ffd07819 */ /* 0x000fe200000114d0 */
[----:B------:R-:W-:-:S02]  /*21e70*/  IMAD R8, R224, -0x80, R211 ;  /* 0xffffff80e0087824 */ /* 0x000fc400078e02d3 */
[----:B------:R-:W-:Y:S06]  /*21e80*/  HMMA.1688.F32.TF32 R76, R200, R14, R76 ;  /* 0x0000000ec84c723c */ /* 0x000fec000008104c */
[C---:B----4-:R-:W-:Y:S01]  /*21e90*/  HMMA.1688.F32.TF32 R116, R168.reuse, R22, R116 ;  /* 0x00000016a874723c */ /* 0x050fe20000081074 */
[----:B------:R-:W2:Y:S04]  /*21ea0*/  LDL.LU R23, [R1+0xf9c] ;  /* 0x000f9c0001177983 */ /* 0x000ea80000300800 */
[----:B------:R-:W4:Y:S04]  /*21eb0*/  LDL.LU R16, [R1+0xf58] ;  /* 0x000f580001107983 */ /* 0x000f280000300800 */
[----:B------:R-:W4:Y:S01]  /*21ec0*/  LDL.LU R13, [R1+0xf64] ;  /* 0x000f6400010d7983 */ /* 0x000f220000300800 */
[-C--:B------:R-:W-:Y:S03]  /*21ed0*/  HMMA.1688.F32.TF32 R108, R168, R14.reuse, R108 ;  /* 0x0000000ea86c723c */ /* 0x080fe6000008106c */
[----:B------:R-:W4:Y:S03]  /*21ee0*/  LDL.LU R17, [R1+0xf50] ;  /* 0x000f500001117983 */ /* 0x000f260000300800 */
[----:B------:R-:W-:Y:S01]  /*21ef0*/  HMMA.1688.F32.TF32 R140, R172, R14, R140 ;  /* 0x0000000eac8c723c */ /* 0x000fe2000008108c */
[----:B------:R-:W4:Y:S01]  /*21f00*/  LDL.LU R15, [R1+0xf5c] ;  /* 0x000f5c00010f7983 */ /* 0x000f220000300800 */
[----:B------:R-:W-:Y:S01]  /*21f10*/  VIADD R9, R208, 0xfffffffe ;  /* 0xfffffffed0097836 */ /* 0x000fe20000000000 */
[----:B------:R-:W-:-:S02]  /*21f20*/  ISETP.GT.AND P1, PT, R8, RZ, PT ;  /* 0x000000ff0800720c */ /* 0x000fc40003f24270 */
[----:B------:R-:W4:Y:S04]  /*21f30*/  LDL.LU R22, [R1+0xf18] ;  /* 0x000f180001167983 */ /* 0x000f280000300800 */
[----:B------:R-:W4:Y:S01]  /*21f40*/  LDL.LU R14, [R1+0xf24] ;  /* 0x000f2400010e7983 */ /* 0x000f220000300800 */
[----:B------:R-:W-:Y:S02]  /*21f50*/  ISETP.GE.AND P0, PT, R224, R9, PT ;  /* 0x00000009e000720c */ /* 0x000fe40003f06270 */
[----:B------:R-:W-:Y:S02]  /*21f60*/  SEL R9, RZ, 0x4, !P1 ;  /* 0x00000004ff097807 */ /* 0x000fe40004800000 */
[----:B------:R-:W-:-:S04]  /*21f70*/  IADD3 R209, P1, R209, R3, RZ ;  /* 0x00000003d1d17210 */ /* 0x000fc80007f3e0ff */
[----:B------:R-:W-:Y:S01]  /*21f80*/  IADD3.X R210, R210, R2, RZ, P1, !PT ;  /* 0x00000002d2d27210 */ /* 0x000fe20000ffe4ff */
[----:B------:R-:W-:Y:S04]  /*21f90*/  STL [R1+0xf94], R209 ;  /* 0x000f94d101007387 */ /* 0x000fe80000100800 */
[----:B------:R-:W-:Y:S04]  /*21fa0*/  STL [R1+0xf90], R210 ;  /* 0x000f90d201007387 */ /* 0x000fe80000100800 */
[----:B------:R-:W4:Y:S04]  /*21fb0*/  LDL.LU R21, [R1+0xf10] ;  /* 0x000f100001157983 */ /* 0x000f280000300800 */
[----:B------:R-:W4:Y:S01]  /*21fc0*/  LDL.LU R20, [R1+0xf1c] ;  /* 0x000f1c0001147983 */ /* 0x000f220000300800 */
[-C--:B------:R-:W-:Y:S06]  /*21fd0*/  HMMA.1688.F32.TF32 R188, R204, R18.reuse, R48 ;  /* 0x00000012ccbc723c */ /* 0x080fec0000081030 */
[-C--:B------:R-:W-:Y:S06]  /*21fe0*/  HMMA.1688.F32.TF32 R80, R200, R18.reuse, R80 ;  /* 0x00000012c850723c */ /* 0x080fec0000081050 */
[-C--:B------:R-:W-:Y:S06]  /*21ff0*/  HMMA.1688.F32.TF32 R112, R168, R18.reuse, R112 ;  /* 0x00000012a870723c */ /* 0x080fec0000081070 */
[----:B------:R-:W-:Y:S01]  /*22000*/  HMMA.1688.F32.TF32 R144, R172, R18, R144 ;  /* 0x00000012ac90723c */ /* 0x000fe20000081090 */
[----:B------:R-:W4:Y:S04]  /*22010*/  LDL.LU R19, [R1+0xed4] ;  /* 0x000ed40001137983 */ /* 0x000f280000300800 */
[----:B------:R-:W4:Y:S01]  /*22020*/  LDL.LU R12, [R1+0xed8] ;  /* 0x000ed800010c7983 */ /* 0x000f220000300800 */
[----:B------:R-:W1:Y:S01]  /*22030*/  S2R R223, SR_TID.X ;  /* 0x0000000000df7919 */ /* 0x000e620000002100 */
[----:B------:R-:W-:Y:S01]  /*22040*/  UIADD3 UR5, UR5, 0x1, URZ ;  /* 0x0000000105057890 */ /* 0x000fe2000fffe03f */
[----:B------:R-:W-:-:S03]  /*22050*/  SEL R9, R9, RZ, !P0 ;  /* 0x000000ff09097207 */ /* 0x000fc60004000000 */
[----:B------:R-:W-:Y:S01]  /*22060*/  UISETP.GT.AND UP0, UPT, UR5, 0x1, UPT ;  /* 0x000000010500788c */ /* 0x000fe2000bf04270 */
[----:B------:R-:W-:-:S03]  /*22070*/  ISETP.NE.U32.AND P2, PT, R9, RZ, PT ;  /* 0x000000ff0900720c */ /* 0x000fc60003f45070 */
[----:B------:R-:W-:-:S04]  /*22080*/  USEL UR5, UR5, URZ, !UP0 ;  /* 0x0000003f05057287 */ /* 0x000fc8000c000000 */
[----:B------:R-:W-:Y:S01]  /*22090*/  ULEA UR7, UR5, UR4, 0xf ;  /* 0x0000000405077291 */ /* 0x000fe2000f8e783f */
[----:B------:R-:W-:Y:S01]  /*220a0*/  HMMA.1688.F32.TF32 R196, R204, R10, R40 ;  /* 0x0000000accc4723c */ /* 0x000fe20000081028 */
[----:B------:R-:W-:-:S05]  /*220b0*/  ISETP.GT.AND P1, PT, R8, 0x4, PT ;  /* 0x000000040800780c */ /* 0x000fca0003f24270 */
[----:B------:R-:W-:Y:S01]  /*220c0*/  HMMA.1688.F32.TF32 R72, R200, R10, R72 ;  /* 0x0000000ac848723c */ /* 0x000fe20000081048 */
[----:B-1----:R-:W-:-:S05]  /*220d0*/  LOP3.LUT R223, R223, 0x1f, RZ, 0xc0, !PT ;  /* 0x0000001fdfdf7812 */ /* 0x002fca00078ec0ff */
[----:B------:R-:W-:Y:S01]  /*220e0*/  HMMA.1688.F32.TF32 R104, R168, R10, R104 ;  /* 0x0000000aa868723c */ /* 0x000fe20000081068 */
[----:B------:R-:W-:-:S05]  /*220f0*/  IMAD.SHL.U32 R18, R223, 0x4, RZ ;  /* 0x00000004df127824 */ /* 0x000fca00078e00ff */
[----:B------:R-:W-:Y:S01]  /*22100*/  HMMA.1688.F32.TF32 R136, R172, R10, R136 ;  /* 0x0000000aac88723c */ /* 0x000fe20000081088 */
[----:B------:R-:W-:-:S06]  /*22110*/  VIADD R9, R18, UR7 ;  /* 0x0000000712097c36 */ /* 0x000fcc0008000000 */
[----:B------:R-:W-:Y:S01]  /*22120*/  IMAD.MOV.U32 R10, RZ, RZ, R209 ;  /* 0x000000ffff0a7224 */ /* 0x000fe200078e00d1 */
[----:B------:R-:W-:Y:S01]  /*22130*/  MOV R11, R210 ;  /* 0x000000d2000b7202 */ /* 0x000fe20000000f00 */
[----:B------:R-:W-:Y:S06]  /*22140*/  BAR.SYNC.DEFER_BLOCKING 0x0 ;  /* 0x0000000000007b1d */ /* 0x000fec0000010000 */
[----:B------:R-:W-:Y:S01]  /*22150*/  @!PT LDS RZ, [RZ] ;  /* 0x00000000fffff984 */ /* 0x000fe20000000800 */
[----:B------:R-:W-:Y:S01]  /*22160*/  @!PT LDS RZ, [RZ] ;  /* 0x00000000fffff984 */ /* 0x000fe20000000800 */
[----:B------:R-:W-:Y:S01]  /*22170*/  @!PT LDS RZ, [RZ] ;  /* 0x00000000fffff984 */ /* 0x000fe20000000800 */
[----:B------:R1:W-:Y:S02]  /*22180*/  LDGSTS.E [R9], desc[UR8][R10.64], P2 ;  /* 0x000000000a097fae */ /* 0x0003e40009121848 */
[----:B-1----:R-:W-:-:S04]  /*22190*/  SEL R10, RZ, 0x4, !P1 ;  /* 0x00000004ff0a7807 */ /* 0x002fc80004800000 */
[----:B------:R-:W-:-:S04]  /*221a0*/  SEL R10, R10, RZ, !P0 ;  /* 0x000000ff0a0a7207 */ /* 0x000fc80004000000 */
[----:B------:R-:W-:Y:S02]  /*221b0*/  ISETP.NE.U32.AND P1, PT, R10, RZ, PT ;  /* 0x000000ff0a00720c */ /* 0x000fe40003f25070 */
[----:B--2---:R-:W-:-:S05]  /*221c0*/  IADD3 R23, P3, R23, R3, RZ ;  /* 0x0000000317177210 */ /* 0x004fca0007f7e0ff */
[----:B---3--:R-:W-:Y:S01]  /*221d0*/  IMAD.X R24, R24, 0x1, R2, P3 ;  /* 0x0000000118187824 */ /* 0x008fe200018e0602 */
[----:B----4-:R-:W-:-:S03]  /*221e0*/  IADD3 R13, P4, R13, R3, RZ ;  /* 0x000000030d0d7210 */ /* 0x010fc60007f9e0ff */
[----:B------:R-:W-:Y:S01]  /*221f0*/  IMAD.MOV.U32 R11, RZ, RZ, R24 ;  /* 0x000000ffff0b7224 */ /* 0x000fe200078e0018 */
[----:B------:R-:W-:Y:S01]  /*22200*/  MOV R10, R23 ;  /* 0x00000017000a7202 */ /* 0x000fe20000000f00 */
[----:B------:R-:W-:-:S04]  /*22210*/  IMAD.X R16, R16, 0x1, R2, P4 ;  /* 0x0000000110107824 */ /* 0x000fc800020e0602 */
[----:B------:R1:W-:Y:S01]  /*22220*/  LDGSTS.E [R9+0x80], desc[UR8][R10.64], P2 ;  /* 0x000800000a097fae */ /* 0x0003e20009121848 */
[----:B------:R-:W-:Y:S02]  /*22230*/  IADD3 R15, P3, R15, R3, RZ ;  /* 0x000000030f0f7210 */ /* 0x000fe40007f7e0ff */
[----:B------:R-:W-:Y:S01]  /*22240*/  ISETP.GT.AND P2, PT, R8, 0x8, PT ;  /* 0x000000080800780c */ /* 0x000fe20003f44270 */
[----:B------:R-:W-:Y:S02]  /*22250*/  STL [R1+0xf9c], R23 ;  /* 0x000f9c1701007387 */ /* 0x000fe40000100800 */
[----:B------:R-:W-:Y:S02]  /*22260*/  IMAD.X R17, R17, 0x1, R2, P3 ;  /* 0x0000000111117824 */ /* 0x000fe400018e0602 */
[----:B------:R-:W-:Y:S01]  /*22270*/  STL [R1+0xf98], R24 ;  /* 0x000f981801007387 */ /* 0x000fe20000100800 */
[----:B-1----:R-:W-:Y:S01]  /*22280*/  IMAD.MOV.U32 R10, RZ, RZ, R13 ;  /* 0x000000ffff0a7224 */ /* 0x002fe200078e000d */
[----:B------:R-:W-:-:S02]  /*22290*/  MOV R11, R16 ;  /* 0x00000010000b7202 */ /* 0x000fc40000000f00 */
[----:B------:R-:W-:Y:S01]  /*222a0*/  STL [R1+0xf64], R13 ;  /* 0x000f640d01007387 */ /* 0x000fe20000100800 */
[----:B------:R-:W-:-:S03]  /*222b0*/  IADD3 R14, P4, R14, R3, RZ ;  /* 0x000000030e0e7210 */ /* 0x000fc60007f9e0ff */
[----:B------:R1:W-:Y:S04]  /*222c0*/  LDGSTS.E [R9+0x400], desc[UR8][R10.64], P1 ;  /* 0x004000000a097fae */ /* 0x0003e80008921848 */
[----:B------:R2:W-:Y:S01]  /*222d0*/  STL [R1+0xf58], R16 ;  /* 0x000f581001007387 */ /* 0x0005e20000100800 */
[----:B------:R-:W-:Y:S01]  /*222e0*/  IMAD.X R22, R22, 0x1, R2, P4 ;  /* 0x0000000116167824 */ /* 0x000fe200020e0602 */
[----:B-1----:R-:W-:Y:S02]  /*222f0*/  SEL R10, RZ, 0x4, !P2 ;  /* 0x00000004ff0a7807 */ /* 0x002fe40005000000 */
[----:B--2---:R-:W2:Y:S01]  /*22300*/  LDL.LU R16, [R1+0xee0] ;  /* 0x000ee00001107983 */ /* 0x004ea20000300800 */
[----:B------:R-:W-:Y:S01]  /*22310*/  IMAD.MOV.U32 R11, RZ, RZ, R17 ;  /* 0x000000ffff0b7224 */ /* 0x000fe200078e0011 */
[----:B------:R-:W-:-:S02]  /*22320*/  SEL R10, R10, RZ, !P0 ;  /* 0x000000ff0a0a7207 */ /* 0x000fc40004000000 */
[----:B------:R-:W3:Y:S04]  /*22330*/  LDL.LU R13, [R1+0xe98] ;  /* 0x000e9800010d7983 */ /* 0x000ee80000300800 */
[----:B------:R-:W-:Y:S04]  /*22340*/  STL [R1+0xf5c], R15 ;  /* 0x000f5c0f01007387 */ /* 0x000fe80000100800 */
[----:B------:R1:W-:Y:S01]  /*22350*/  STL [R1+0xf50], R17 ;  /* 0x000f501101007387 */ /* 0x0003e20000100800 */
[----:B------:R-:W-:-:S03]  /*22360*/  ISETP.NE.U32.AND P2, PT, R10, RZ, PT ;  /* 0x000000ff0a00720c */ /* 0x000fc60003f45070 */
[----:B------:R4:W-:Y:S01]  /*22370*/  STL [R1+0xf24], R14 ;  /* 0x000f240e01007387 */ /* 0x0009e20000100800 */
[----:B------:R-:W-:-:S03]  /*22380*/  MOV R10, R15 ;  /* 0x0000000f000a7202 */ /* 0x000fc60000000f00 */
[----:B-1----:R-:W3:Y:S04]  /*22390*/  LDL.LU R17, [R1+0xedc] ;  /* 0x000edc0001117983 */ /* 0x002ee80000300800 */
[----:B------:R-:W-:Y:S04]  /*223a0*/  STL [R1+0xf18], R22 ;  /* 0x000f181601007387 */ /* 0x000fe80000100800 */
[----:B------:R-:W3:Y:S01]  /*223b0*/  LDL.LU R15, [R1+0xe94] ;  /* 0x000e9400010f7983 */ /* 0x000ee20000300800 */
[----:B------:R-:W-:-:S03]  /*223c0*/  IADD3 R20, P3, R20, R3, RZ ;  /* 0x0000000314147210 */ /* 0x000fc60007f7e0ff */
[----:B------:R1:W-:Y:S01]  /*223d0*/  LDGSTS.E [R9+0x480], desc[UR8][R10.64], P1 ;  /* 0x004800000a097fae */ /* 0x0003e20008921848 */
[----:B------:R-:W-:Y:S01]  /*223e0*/  ISETP.GT.AND P1, PT, R8, 0xc, PT ;  /* 0x0000000c0800780c */ /* 0x000fe20003f24270 */
[----:B------:R-:W-:Y:S01]  /*223f0*/  IMAD.X R21, R21, 0x1, R2, P3 ;  /* 0x0000000115157824 */ /* 0x000fe200018e0602 */
[----:B------:R-:W-:Y:S01]  /*22400*/  IADD3 R12, P4, R12, R3, RZ ;  /* 0x000000030c0c7210 */ /* 0x000fe20007f9e0ff */
[----:B------:R-:W3:Y:S01]  /*22410*/  LDL.LU R23, [R1+0xea0] ;  /* 0x000ea00001177983 */ /* 0x000ee20000300800 */
[----:B-1----:R-:W-:Y:S01]  /*22420*/  IMAD.MOV.U32 R10, RZ, RZ, R14 ;  /* 0x000000ffff0a7224 */ /* 0x002fe200078e000e */
[----:B------:R-:W-:Y:S02]  /*22430*/  MOV R11, R22 ;  /* 0x00000016000b7202 */ /* 0x000fe40000000f00 */
[----:B----4-:R-:W4:Y:S04]  /*22440*/  LDL.LU R14, [R1+0xe58] ;  /* 0x000e5800010e7983 */ /* 0x010f280000300800 */
[----:B------:R1:W-:Y:S01]  /*22450*/  LDGSTS.E [R9+0x800], desc[UR8][R10.64], P2 ;  /* 0x008000000a097fae */ /* 0x0003e20009121848 */
[----:B------:R-:W-:-:S03]  /*22460*/  IMAD.X R19, R19, 0x1, R2, P4 ;  /* 0x0000000113137824 */ /* 0x000fc600020e0602 */
[----:B------:R1:W-:Y:S04]  /*22470*/  STL [R1+0xf1c], R20 ;  /* 0x000f1c1401007387 */ /* 0x0003e80000100800 */
[----:B------:R1:W-:Y:S02]  /*22480*/  STL [R1+0xf10], R21 ;  /* 0x000f101501007387 */ /* 0x0003e40000100800 */
[----:B-1----:R-:W-:Y:S02]  /*22490*/  SEL R10, RZ, 0x4, !P1 ;  /* 0x00000004ff0a7807 */ /* 0x002fe40004800000 */
[----:B------:R-:W-:Y:S02]  /*224a0*/  STL [R1+0xed8], R12 ;  /* 0x000ed80c01007387 */ /* 0x000fe40000100800 */
[----:B------:R-:W-:-:S02]  /*224b0*/  SEL R10, R10, RZ, !P0 ;  /* 0x000000ff0a0a7207 */ /* 0x000fc40004000000 */
[----:B------:R-:W4:Y:S01]  /*224c0*/  LDL.LU R24, [R1+0xe9c] ;  /* 0x000e9c0001187983 */ /* 0x000f220000300800 */
[----:B------:R-:W-:Y:S01]  /*224d0*/  IMAD.MOV.U32 R11, RZ, RZ, R21 ;  /* 0x000000ffff0b7224 */ /* 0x000fe200078e0015 */
[----:B------:R-:W-:Y:S02]  /*224e0*/  ISETP.NE.U32.AND P1, PT, R10, RZ, PT ;  /* 0x000000ff0a00720c */ /* 0x000fe40003f25070 */
[----:B------:R1:W-:Y:S01]  /*224f0*/  STL [R1+0xed4], R19 ;  /* 0x000ed41301007387 */ /* 0x0003e20000100800 */
[----:B------:R-:W-:-:S03]  /*22500*/  MOV R10, R20 ;  /* 0x00000014000a7202 */ /* 0x000fc60000000f00 */
[----:B------:R-:W4:Y:S04]  /*22510*/  LDL.LU R20, [R1+0xe54] ;  /* 0x000e540001147983 */ /* 0x000f280000300800 */
[----:B------:R1:W-:Y:S04]  /*22520*/  LDGSTS.E [R9+0x880], desc[UR8][R10.64], P2 ;  /* 0x008800000a097fae */ /* 0x0003e80009121848 */
[----:B------:R-:W4:Y:S01]  /*22530*/  LDL.LU R21, [R1+0xe5c] ;  /* 0x000e5c0001157983 */ /* 0x000f220000300800 */
[----:B-1----:R-:W-:-:S03]  /*22540*/  MOV R11, R19 ;  /* 0x00000013000b7202 */ /* 0x002fc60000000f00 */
[----:B------:R-:W4:Y:S01]  /*22550*/  LDL.LU R19, [R1+0xe60] ;  /* 0x000e600001137983 */ /* 0x000f220000300800 */
[----:B------:R-:W-:-:S03]  /*22560*/  IMAD.MOV.U32 R10, RZ, RZ, R12 ;  /* 0x000000ffff0a7224 */ /* 0x000fc600078e000c */
[----:B------:R-:W4:Y:S04]  /*22570*/  LDL.LU R22, [R1+0xe14] ;  /* 0x000e140001167983 */ /* 0x000f280000300800 */
[----:B------:R-:W4:Y:S01]  /*22580*/  LDL.LU R12, [R1+0xe18] ;  /* 0x000e1800010c7983 */ /* 0x000f220000300800 */
[----:B------:R-:W-:-:S03]  /*22590*/  ISETP.GT.AND P2, PT, R8, 0x10, PT ;  /* 0x000000100800780c */ /* 0x000fc60003f44270 */
[----:B------:R1:W-:Y:S02]  /*225a0*/  LDGSTS.E [R9+0xc00], desc[UR8][R10.64], P1 ;  /* 0x00c000000a097fae */ /* 0x0003e40008921848 */
[----:B-1----:R-:W-:-:S04]  /*225b0*/  SEL R10, RZ, 0x4, !P2 ;  /* 0x00000004ff0a7807 */ /* 0x002fc80005000000 */
[----:B------:R-:W-:-:S04]  /*225c0*/  SEL R10, R10, RZ, !P0 ;  /* 0x000000ff0a0a7207 */ /* 0x000fc80004000000 */
[----:B------:R-:W-:Y:S02]  /*225d0*/  ISETP.NE.U32.AND P2, PT, R10, RZ, PT ;  /* 0x000000ff0a00720c */ /* 0x000fe40003f45070 */
[-C--:B--2---:R-:W-:Y:S02]  /*225e0*/  IADD3 R16, P3, R16, R3.reuse, RZ ;  /* 0x0000000310107210 */ /* 0x084fe40007f7e0ff */
[----:B---3--:R-:W-:Y:S02]  /*225f0*/  IADD3 R13, P4, R13, R3, RZ ;  /* 0x000000030d0d7210 */ /* 0x008fe40007f9e0ff */
[----:B------:R-:W-:Y:S01]  /*22600*/  MOV R10, R16 ;  /* 0x00000010000a7202 */ /* 0x000fe20000000f00 */
[----:B------:R-:W-:Y:S01]  /*22610*/  STL [R1+0xee0], R16 ;  /* 0x000ee01001007387 */ /* 0x000fe20000100800 */
[----:B------:R-:W-:-:S04]  /*22620*/  IMAD.X R17, R17, 0x1, R2, P3 ;  /* 0x0000000111117824 */ /* 0x000fc800018e0602 */
[----:B------:R-:W-:Y:S01]  /*22630*/  IMAD.MOV.U32 R11, RZ, RZ, R17 ;  /* 0x000000ffff0b7224 */ /* 0x000fe200078e0011 */
[----:B------:R1:W-:Y:S01]  /*22640*/  STL [R1+0xedc], R17 ;  /* 0x000edc1101007387 */ /* 0x0003e20000100800 */
[----:B------:R-:W-:-:S03]  /*22650*/  IMAD.X R15, R15, 0x1, R2, P4 ;  /* 0x000000010f0f7824 */ /* 0x000fc600020e0602 */
[----:B------:R-:W-:Y:S04]  /*22660*/  STL [R1+0xe98], R13 ;  /* 0x000e980d01007387 */ /* 0x000fe80000100800 */
[----:B------:R2:W-:Y:S01]  /*22670*/  LDGSTS.E [R9+0xc80], desc[UR8][R10.64], P1 ;  /* 0x00c800000a097fae */ /* 0x0005e20008921848 */
[----:B------:R-:W-:-:S03]  /*22680*/  ISETP.GT.AND P1, PT, R8, 0x14, PT ;  /* 0x000000140800780c */ /* 0x000fc60003f24270 */
[----:B------:R3:W-:Y:S04]  /*22690*/  STL [R1+0xe94], R15 ;  /* 0x000e940f01007387 */ /* 0x0007e80000100800 */
[----:B-1----:R-:W4:Y:S01]  /*226a0*/  LDL.LU R17, [R1+0xe1c] ;  /* 0x000e1c0001117983 */ /* 0x002f220000300800 */
[----:B--2---:R-:W-:Y:S01]  /*226b0*/  IMAD.MOV.U32 R10, RZ, RZ, R13 ;  /* 0x000000ffff0a7224 */ /* 0x004fe200078e000d */
[----:B------:R-:W-:Y:S02]  /*226c0*/  MOV R11, R15 ;  /* 0x0000000f000b7202 */ /* 0x000fe40000000f00 */
[----:B------:R-:W2:Y:S01]  /*226d0*/  LDL.LU R16, [R1+0xe20] ;  /* 0x000e200001107983 */ /* 0x000ea20000300800 */
[----:B------:R-:W-:-:S03]  /*226e0*/  IADD3 R23, P3, R23, R3, RZ ;  /* 0x0000000317177210 */ /* 0x000fc60007f7e0ff */
[----:B------:R1:W-:Y:S04]  /*226f0*/  LDGSTS.E [R9+0x1000], desc[UR8][R10.64], P2 ;  /* 0x010000000a097fae */ /* 0x0003e80009121848 */
[----:B---3--:R-:W3:Y:S04]  /*22700*/  LDL.LU R15, [R1+0xdc4] ;  /* 0x000dc400010f7983 */ /* 0x008ee80000300800 */
[----:B------:R-:W3:Y:S01]  /*22710*/  LDL.LU R13, [R1+0xdc8] ;  /* 0x000dc800010d7983 */ /* 0x000ee20000300800 */
[----:B-1----:R-:W-:Y:S02]  /*22720*/  SEL R10, RZ, 0x4, !P1 ;  /* 0x00000004ff0a7807 */ /* 0x002fe40004800000 */
[----:B----4-:R-:W-:-:S02]  /*22730*/  IADD3 R14, P4, R14, R3, RZ ;  /* 0x000000030e0e7210 */ /* 0x010fc40007f9e0ff */
[----:B------:R-:W-:Y:S01]  /*22740*/  SEL R10, R10, RZ, !P0 ;  /* 0x000000ff0a0a7207 */ /* 0x000fe20004000000 */
[----:B------:R-:W-:-:S03]  /*22750*/  IMAD.X R24, R24, 0x1, R2, P3 ;  /* 0x0000000118187824 */ /* 0x000fc600018e0602 */
[----:B------:R-:W-:Y:S01]  /*22760*/  ISETP.NE.U32.AND P1, PT, R10, RZ, PT ;  /* 0x000000ff0a00720c */ /* 0x000fe20003f25070 */
[----:B------:R-:W-:Y:S01]  /*22770*/  IMAD.MOV.U32 R11, RZ, RZ, R24 ;  /* 0x000000ffff0b7224 */ /* 0x000fe200078e0018 */
[----:B------:R-:W-:Y:S01]  /*22780*/  MOV R10, R23 ;  /* 0x00000017000a7202 */ /* 0x000fe20000000f00 */
[----:B------:R-:W-:-:S04]  /*22790*/  IMAD.X R20, R20, 0x1, R2, P4 ;  /* 0x0000000114147824 */ /* 0x000fc800020e0602 */
[----:B------:R1:W-:Y:S01]  /*227a0*/  LDGSTS.E [R9+0x1080], desc[UR8][R10.64], P2 ;  /* 0x010800000a097fae */ /* 0x0003e20009121848 */
[----:B------:R-:W-:-:S03]  /*227b0*/  ISETP.GT.AND P2, PT, R8, 0x18, PT ;  /* 0x000000180800780c */ /* 0x000fc60003f44270 */
[----:B------:R-:W-:Y:S04]  /*227c0*/  STL [R1+0xea0], R23 ;  /* 0x000ea01701007387 */ /* 0x000fe80000100800 */
[----:B------:R-:W-:Y:S01]  /*227d0*/  STL [R1+0xe9c], R24 ;  /* 0x000e9c1801007387 */ /* 0x000fe20000100800 */
[----:B-1----:R-:W-:Y:S01]  /*227e0*/  IMAD.MOV.U32 R10, RZ, RZ, R14 ;  /* 0x000000ffff0a7224 */ /* 0x002fe200078e000e */
[----:B------:R-:W-:Y:S02]  /*227f0*/  MOV R11, R20 ;  /* 0x00000014000b7202 */ /* 0x000fe40000000f00 */
[-C--:B------:R-:W-:Y:S01]  /*22800*/  IADD3 R19, P3, R19, R3.reuse, RZ ;  /* 0x0000000313137210 */ /* 0x080fe20007f7e0ff */
[----:B------:R-:W-:Y:S04]  /*22810*/  STL [R1+0xe58], R14 ;  /* 0x000e580e01007387 */ /* 0x000fe80000100800 */
[----:B------:R1:W-:Y:S01]  /*22820*/  LDGSTS.E [R9+0x1400], desc[UR8][R10.64], P1 ;  /* 0x014000000a097fae */ /* 0x0003e20008921848 */
[----:B------:R-:W-:Y:S01]  /*22830*/  IMAD.X R21, R21, 0x1, R2, P3 ;  /* 0x0000000115157824 */ /* 0x000fe200018e0602 */
[----:B------:R-:W-:-:S02]  /*22840*/  IADD3 R12, P4, R12, R3, RZ ;  /* 0x000000030c0c7210 */ /* 0x000fc40007f9e0ff */
[----:B------:R4:W-:Y:S03]  /*22850*/  STL [R1+0xe54], R20 ;  /* 0x000e541401007387 */ /* 0x0009e60000100800 */
[----:B------:R-:W-:Y:S01]  /*22860*/  IMAD.X R22, R22, 0x1, R2, P4 ;  /* 0x0000000116167824 */ /* 0x000fe200020e0602 */
[----:B-1----:R-:W-:Y:S01]  /*22870*/  SEL R10, RZ, 0x4, !P2 ;  /* 0x00000004ff0a7807 */ /* 0x002fe20005000000 */
[----:B----4-:R-:W4:Y:S01]  /*22880*/  LDL.LU R20, [R1+0xdd0] ;  /* 0x000dd00001147983 */ /* 0x010f220000300800 */
[----:B------:R-:W-:Y:S02]  /*22890*/  IMAD.MOV.U32 R11, RZ, RZ, R21 ;  /* 0x000000ffff0b7224 */ /* 0x000fe400078e0015 */
[----:B------:R-:W-:Y:S01]  /*228a0*/  SEL R10, R10, RZ, !P0 ;  /* 0x000000ff0a0a7207 */ /* 0x000fe20004000000 */
[----:B------:R-:W4:Y:S04]  /*228b0*/  LDL.LU R14, [R1+0xd88] ;  /* 0x000d8800010e7983 */ /* 0x000f280000300800 */
[----:B------:R-:W-:Y:S04]  /*228c0*/  STL [R1+0xe60], R19 ;  /* 0x000e601301007387 */ /* 0x000fe80000100800 */
[----:B------:R1:W-:Y:S01]  /*228d0*/  STL [R1+0xe5c], R21 ;  /* 0x000e5c1501007387 */ /* 0x0003e20000100800 */
[----:B------:R-:W-:-:S03]  /*228e0*/  ISETP.NE.U32.AND P2, PT, R10, RZ, PT ;  /* 0x000000ff0a00720c */ /* 0x000fc60003f45070 */
[----:B------:R1:W-:Y:S01]  /*228f0*/  STL [R1+0xe18], R12 ;  /* 0x000e180c01007387 */ /* 0x0003e20000100800 */
[----:B------:R-:W-:-:S03]  /*22900*/  MOV R10, R19 ;  /* 0x00000013000a7202 */ /* 0x000fc60000000f00 */
[----:B-1----:R-:W4:Y:S04]  /*22910*/  LDL.LU R21, [R1+0xdcc] ;  /* 0x000dcc0001157983 */ /* 0x002f280000300800 */
[----:B------:R-:W-:Y:S04]  /*22920*/  STL [R1+0xe14], R22 ;  /* 0x000e141601007387 */ /* 0x000fe80000100800 */
[----:B------:R-:W4:Y:S04]  /*22930*/  LDL.LU R19, [R1+0xd84] ;  /* 0x000d840001137983 */ /* 0x000f280000300800 */
[----:B------:R1:W-:Y:S01]  /*22940*/  LDGSTS.E [R9+0x1480], desc[UR8][R10.64], P1 ;  /* 0x014800000a097fae */ /* 0x0003e20008921848 */
[----:B------:R-:W-:-:S03]  /*22950*/  ISETP.GT.AND P1, PT, R8, 0x1c, PT ;  /* 0x0000001c0800780c */ /* 0x000fc60003f24270 */
[----:B------:R-:W4:Y:S01]  /*22960*/  LDL.LU R23, [R1+0xd90] ;  /* 0x000d900001177983 */ /* 0x000f220000300800 */
[----:B-1----:R-:W-:Y:S01]  /*22970*/  IMAD.MOV.U32 R10, RZ, RZ, R12 ;  /* 0x000000ffff0a7224 */ /* 0x002fe200078e000c */
[----:B------:R-:W-:Y:S02]  /*22980*/  MOV R11, R22 ;  /* 0x00000016000b7202 */ /* 0x000fe40000000f00 */
[----:B------:R-:W4:Y:S04]  /*22990*/  LDL.LU R12, [R1+0xd48] ;  /* 0x000d4800010c7983 */ /* 0x000f280000300800 */
[----:B------:R1:W-:Y:S02]  /*229a0*/  LDGSTS.E [R9+0x1800], desc[UR8][R10.64], P2 ;  /* 0x018000000a097fae */ /* 0x0003e40009121848 */
[----:B-1----:R-:W-:-:S04]  /*229b0*/  SEL R10, RZ, 0x4, !P1 ;  /* 0x00000004ff0a7807 */ /* 0x002fc80004800000 */
[----:B------:R-:W-:-:S04]  /*229c0*/  SEL R10, R10, RZ, !P0 ;  /* 0x000000ff0a0a7207 */ /* 0x000fc80004000000 */
[----:B------:R-:W-:Y:S02]  /*229d0*/  ISETP.NE.U32.AND P1, PT, R10, RZ, PT ;  /* 0x000000ff0a00720c */ /* 0x000fe40003f25070 */
[----:B--2---:R-:W-:-:S05]  /*229e0*/  IADD3 R16, P3, R16, R3, RZ ;  /* 0x0000000310107210 */ /* 0x004fca0007f7e0ff */
[----:B------:R-:W-:Y:S01]  /*229f0*/  IMAD.X R17, R17, 0x1, R2, P3 ;  /* 0x0000000111117824 */ /* 0x000fe200018e0602 */
[----:B------:R1:W-:Y:S01]  /*22a00*/  STL [R1+0xe20], R16 ;  /* 0x000e201001007387 */ /* 0x0003e20000100800 */
[----:B---3--:R-:W-:-:S03]  /*22a10*/  IADD3 R13, P4, R13, R3, RZ ;  /* 0x000000030d0d7210 */ /* 0x008fc60007f9e0ff */
[----:B------:R2:W-:Y:S02]  /*22a20*/  STL [R1+0xe1c], R17 ;  /* 0x000e1c1101007387 */ /* 0x0005e40000100800 */
[----:B------:R-:W-:Y:S02]  /*22a30*/  IMAD.X R15, R15, 0x1, R2, P4 ;  /* 0x000000010f0f7824 */ /* 0x000fe400020e0602 */
[----:B------:R-:W-:Y:S01]  /*22a40*/  STL [R1+0xdc8], R13 ;  /* 0x000dc80d01007387 */ /* 0x000fe20000100800 */
[----:B------:R-:W-:-:S03]  /*22a50*/  MOV R10, R16 ;  /* 0x00000010000a7202 */ /* 0x000fc60000000f00 */
[----:B------:R-:W3:Y:S01]  /*22a60*/  LDL.LU R24, [R1+0xd8c] ;  /* 0x000d8c0001187983 */ /* 0x000ee20000300800 */
[----:B------:R-:W-:-:S03]  /*22a70*/  IMAD.MOV.U32 R11, RZ, RZ, R17 ;  /* 0x000000ffff0b7224 */ /* 0x000fc600078e0011 */
[----:B------:R2:W-:Y:S04]  /*22a80*/  STL [R1+0xdc4], R15 ;  /* 0x000dc40f01007387 */ /* 0x0005e80000100800 */
[----:B-1----:R-:W3:Y:S04]  /*22a90*/  LDL.LU R16, [R1+0xd44] ;  /* 0x000d440001107983 */ /* 0x002ee80000300800 */
[----:B------:R1:W-:Y:S01]  /*22aa0*/  LDGSTS.E [R9+0x1880], desc[UR8][R10.64], P2 ;  /* 0x018800000a097fae */ /* 0x0003e20009121848 */
[----:B------:R-:W-:-:S03]  /*22ab0*/  ISETP.GT.AND P2, PT, R8, 0x20, PT ;  /* 0x000000200800780c */ /* 0x000fc60003f44270 */
[----:B--2---:R-:W2:Y:S01]  /*22ac0*/  LDL.LU R17, [R1+0xd4c] ;  /* 0x000d4c0001117983 */ /* 0x004ea20000300800 */
[----:B-1----:R-:W-:Y:S01]  /*22ad0*/  IMAD.MOV.U32 R10, RZ, RZ, R13 ;  /* 0x000000ffff0a7224 */ /* 0x002fe200078e000d */
[----:B------:R-:W-:Y:S02]  /*22ae0*/  MOV R11, R15 ;  /* 0x0000000f000b7202 */ /* 0x000fe40000000f00 */
[----:B------:R-:W2:Y:S04]  /*22af0*/  LDL.LU R15, [R1+0xd50] ;  /* 0x000d5000010f7983 */ /* 0x000ea80000300800 */
[----:B------:R1:W-:Y:S04]  /*22b00*/  LDGSTS.E [R9+0x1c00], desc[UR8][R10.64], P1 ;  /* 0x01c000000a097fae */ /* 0x0003e80008921848 */
[----:B------:R-:W2:Y:S04]  /*22b10*/  LDL.LU R22, [R1+0xd04] ;  /* 0x000d040001167983 */ /* 0x000ea80000300800 */
[----:B------:R-:W2:Y:S01]  /*22b20*/  LDL.LU R13, [R1+0xd08] ;  /* 0x000d0800010d7983 */ /* 0x000ea20000300800 */
[----:B-1----:R-:W-:-:S02]  /*22b30*/  SEL R10, RZ, 0x4, !P2 ;  /* 0x00000004ff0a7807 */ /* 0x002fc40005000000 */
[-C--:B----4-:R-:W-:Y:S02]  /*22b40*/  IADD3 R20, P3, R20, R3.reuse, RZ ;  /* 0x0000000314147210 */ /* 0x090fe40007f7e0ff */
[----:B------:R-:W-:Y:S02]  /*22b50*/  SEL R10, R10, RZ, !P0 ;  /* 0x000000ff0a0a7207 */ /* 0x000fe40004000000 */
[----:B------:R-:W-:Y:S02]  /*22b60*/  IADD3 R14, P4, R14, R3, RZ ;  /* 0x000000030e0e7210 */ /* 0x000fe40007f9e0ff */
[----:B------:R-:W-:Y:S02]  /*22b70*/  ISETP.NE.U32.AND P2, PT, R10, RZ, PT ;  /* 0x000000ff0a00720c */ /* 0x000fe40003f45070 */
[----:B------:R-:W-:Y:S01]  /*22b80*/  MOV R10, R20 ;  /* 0x00000014000a7202 */ /* 0x000fe20000000f00 */
[----:B------:R-:W-:Y:S01]  /*22b90*/  STL [R1+0xdd0], R20 ;  /* 0x000dd01401007387 */ /* 0x000fe20000100800 */
[----:B------:R-:W-:-:S04]  /*22ba0*/  IMAD.X R21, R21, 0x1, R2, P3 ;  /* 0x0000000115157824 */ /* 0x000fc800018e0602 */
[----:B------:R-:W-:Y:S01]  /*22bb0*/  IMAD.MOV.U32 R11, RZ, RZ, R21 ;  /* 0x000000ffff0b7224 */ /* 0x000fe200078e0015 */
[----:B------:R1:W-:Y:S01]  /*22bc0*/  STL [R1+0xdcc], R21 ;  /* 0x000dcc1501007387 */ /* 0x0003e20000100800 */
[----:B------:R-:W-:-:S03]  /*22bd0*/  IMAD.X R19, R19, 0x1, R2, P4 ;  /* 0x0000000113137824 */ /* 0x000fc600020e0602 */
[----:B------:R4:W-:Y:S04]  /*22be0*/  STL [R1+0xd88], R14 ;  /* 0x000d880e01007387 */ /* 0x0009e80000100800 */
[----:B------:R4:W-:Y:S04]  /*22bf0*/  LDGSTS.E [R9+0x1c80], desc[UR8][R10.64], P1 ;  /* 0x01c800000a097fae */ /* 0x0009e80008921848 */
[----:B------:R4:W-:Y:S04]  /*22c00*/  STL [R1+0xd84], R19 ;  /* 0x000d841301007387 */ /* 0x0009e80000100800 */
[----:B-1----:R-:W2:Y:S01]  /*22c10*/  LDL.LU R21, [R1+0xd0c] ;  /* 0x000d0c0001157983 */ /* 0x002ea20000300800 */
[----:B----4-:R-:W-:-:S03]  /*22c20*/  IMAD.MOV.U32 R10, RZ, RZ, R14 ;  /* 0x000000ffff0a7224 */ /* 0x010fc600078e000e */
[----:B------:R-:W4:Y:S01]  /*22c30*/  LDL.LU R14, [R1+0xd10] ;  /* 0x000d1000010e7983 */ /* 0x000f220000300800 */
[----:B------:R-:W-:-:S03]  /*22c40*/  MOV R11, R19 ;  /* 0x00000013000b7202 */ /* 0x000fc60000000f00 */
[----:B------:R-:W4:Y:S04]  /*22c50*/  LDL.LU R20, [R1+0xcc4] ;  /* 0x000cc40001147983 */ /* 0x000f280000300800 */
[----:B------:R-:W4:Y:S01]  /*22c60*/  LDL.LU R19, [R1+0xcc8] ;  /* 0x000cc80001137983 */ /* 0x000f220000300800 */
[----:B------:R-:W-:-:S03]  /*22c70*/  ISETP.GT.AND P1, PT, R8, 0x24, PT ;  /* 0x000000240800780c */ /* 0x000fc60003f24270 */
[----:B------:R1:W-:Y:S01]  /*22c80*/  LDGSTS.E [R9+0x2000], desc[UR8][R10.64], P2 ;  /* 0x020000000a097fae */ /* 0x0003e20009121848 */
[-C--:B------:R-:W-:Y:S02]  /*22c90*/  IADD3 R23, P3, R23, R3.reuse, RZ ;  /* 0x0000000317177210 */ /* 0x080fe40007f7e0ff */
[----:B------:R-:W-:Y:S02]  /*22ca0*/  IADD3 R12, P4, R12, R3, RZ ;  /* 0x000000030c0c7210 */ /* 0x000fe40007f9e0ff */
[----:B-1----:R-:W-:-:S04]  /*22cb0*/  SEL R10, RZ, 0x4, !P1 ;  /* 0x00000004ff0a7807 */ /* 0x002fc80004800000 */
[----:B------:R-:W-:-:S04]  /*22cc0*/  SEL R10, R10, RZ, !P0 ;  /* 0x000000ff0a0a7207 */ /* 0x000fc80004000000 */
[----:B------:R-:W-:Y:S02]  /*22cd0*/  ISETP.NE.U32.AND P1, PT, R10, RZ, PT ;  /* 0x000000ff0a00720c */ /* 0x000fe40003f25070 */
[----:B------:R-:W-:Y:S01]  /*22ce0*/  MOV R10, R23 ;  /* 0x00000017000a7202 */ /* 0x000fe20000000f00 */
[----:B------:R-:W-:Y:S01]  /*22cf0*/  STL [R1+0xd90], R23 ;  /* 0x000d901701007387 */ /* 0x000fe20000100800 */
[----:B---3--:R-:W-:-:S04]  /*22d00*/  IMAD.X R24, R24, 0x1, R2, P3 ;  /* 0x0000000118187824 */ /* 0x008fc800018e0602 */
[----:B------:R-:W-:Y:S02]  /*22d10*/  IMAD.MOV.U32 R11, RZ, RZ, R24 ;  /* 0x000000ffff0b7224 */ /* 0x000fe400078e0018 */
[----:B------:R-:W-:-:S03]  /*22d20*/  IMAD.X R16, R16, 0x1, R2, P4 ;  /* 0x0000000110107824 */ /* 0x000fc600020e0602 */
[----:B------:R1:W-:Y:S01]  /*22d30*/  LDGSTS.E [R9+0x2080], desc[UR8][R10.64], P2 ;  /* 0x020800000a097fae */ /* 0x0003e20009121848 */
[----:B------:R-:W-:-:S03]  /*22d40*/  ISETP.GT.AND P2, PT, R8, 0x28, PT ;  /* 0x000000280800780c */ /* 0x000fc60003f44270 */
[----:B------:R-:W-:Y:S01]  /*22d50*/  STL [R1+0xd8c], R24 ;  /* 0x000d8c1801007387 */ /* 0x000fe20000100800 */
[----:B-1----:R-:W-:Y:S01]  /*22d60*/  IMAD.MOV.U32 R10, RZ, RZ, R12 ;  /* 0x000000ffff0a7224 */ /* 0x002fe200078e000c */
[----:B------:R-:W-:Y:S02]  /*22d70*/  MOV R11, R16 ;  /* 0x00000010000b7202 */ /* 0x000fe40000000f00 */
[----:B--2---:R-:W-:Y:S01]  /*22d80*/  IADD3 R15, P3, R15, R3, RZ ;  /* 0x000000030f0f7210 */ /* 0x004fe20007f7e0ff */
[----:B------:R-:W-:Y:S04]  /*22d90*/  STL [R1+0xd48], R12 ;  /* 0x000d480c01007387 */ /* 0x000fe80000100800 */
[----:B------:R1:W-:Y:S01]  /*22da0*/  LDGSTS.E [R9+0x2400], desc[UR8][R10.64], P1 ;  /* 0x024000000a097fae */ /* 0x0003e20008921848 */
[----:B------:R-:W-:-:S03]  /*22db0*/  IMAD.X R17, R17, 0x1, R2, P3 ;  /* 0x0000000111117824 */ /* 0x000fc600018e0602 */
[----:B------:R2:W-:Y:S01]  /*22dc0*/  STL [R1+0xd44], R16 ;  /* 0x000d441001007387 */ /* 0x0005e20000100800 */
[----:B------:R-:W-:Y:S02]  /*22dd0*/  IADD3 R13, P4, R13, R3, RZ ;  /* 0x000000030d0d7210 */ /* 0x000fe40007f9e0ff */
[----:B-1----:R-:W-:Y:S01]  /*22de0*/  SEL R10, RZ, 0x4, !P2 ;  /* 0x00000004ff0a7807 */ /* 0x002fe20005000000 */
[----:B--2---:R-:W2:Y:S02]  /*22df0*/  LDL.LU R16, [R1+0xcd0] ;  /* 0x000cd00001107983 */ /* 0x004ea40000300800 */
[----:B------:R-:W-:Y:S01]  /*22e00*/  IMAD.X R22, R22, 0x1, R2, P4 ;  /* 0x0000000116167824 */ /* 0x000fe200020e0602 */
[----:B------:R-:W-:Y:S01]  /*22e10*/  SEL R10, R10, RZ, !P0 ;  /* 0x000000ff0a0a7207 */ /* 0x000fe20004000000 */
[----:B------:R-:W3:Y:S01]  /*22e20*/  LDL.LU R12, [R1+0xc78] ;  /* 0x000c7800010c7983 */ /* 0x000ee20000300800 */
[----:B------:R-:W-:-:S03]  /*22e30*/  IMAD.MOV.U32 R11, RZ, RZ, R17 ;  /* 0x000000ffff0b7224 */ /* 0x000fc600078e0011 */
[----:B------:R-:W-:Y:S04]  /*22e40*/  STL [R1+0xd50], R15 ;  /* 0x000d500f01007387 */ /* 0x000fe80000100800 */
[----:B------:R1:W-:Y:S01]  /*22e50*/  STL [R1+0xd4c], R17 ;  /* 0x000d4c1101007387 */ /* 0x0003e20000100800 */
[----:B------:R-:W-:-:S03]  /*22e60*/  ISETP.NE.U32.AND P2, PT, R10, RZ, PT ;  /* 0x000000ff0a00720c */ /* 0x000fc60003f45070 */
[----:B------:R4:W-:Y:S01]  /*22e70*/  STL [R1+0xd08], R13 ;  /* 0x000d080d01007387 */ /* 0x0009e20000100800 */
[----:B------:R-:W-:-:S03]  /*22e80*/  MOV R10, R15 ;  /* 0x0000000f000a7202 */ /* 0x000fc60000000f00 */
[----:B-1----:R-:W3:Y:S04]  /*22e90*/  LDL.LU R17, [R1+0xccc] ;  /* 0x000ccc0001117983 */ /* 0x002ee80000300800 */
[----:B------:R-:W-:Y:S04]  /*22ea0*/  STL [R1+0xd04], R22 ;  /* 0x000d041601007387 */ /* 0x000fe80000100800 */
[----:B------:R-:W3:Y:S04]  /*22eb0*/  LDL.LU R15, [R1+0xc74] ;  /* 0x000c7400010f7983 */ /* 0x000ee80000300800 */
[----:B------:R1:W-:Y:S01]  /*22ec0*/  LDGSTS.E [R9+0x2480], desc[UR8][R10.64], P1 ;  /* 0x024800000a097fae */ /* 0x0003e20008921848 */
[----:B------:R-:W-:-:S03]  /*22ed0*/  ISETP.GT.AND P1, PT, R8, 0x2c, PT ;  /* 0x0000002c0800780c */ /* 0x000fc60003f24270 */
[----:B------:R-:W3:Y:S01]  /*22ee0*/  LDL.LU R23, [R1+0xc80] ;  /* 0x000c800001177983 */ /* 0x000ee20000300800 */
[-C--:B----4-:R-:W-:Y:S01]  /*22ef0*/  IADD3 R14, P3, R14, R3.reuse, RZ ;  /* 0x000000030e0e7210 */ /* 0x090fe20007f7e0ff */
[----:B-1----:R-:W-:Y:S01]  /*22f00*/  IMAD.MOV.U32 R10, RZ, RZ, R13 ;  /* 0x000000ffff0a7224 */ /* 0x002fe200078e000d */
[----:B------:R-:W-:Y:S01]  /*22f10*/  MOV R11, R22 ;  /* 0x00000016000b7202 */ /* 0x000fe20000000f00 */
[----:B------:R-:W4:Y:S02]  /*22f20*/  LDL.LU R13, [R1+0xc38] ;  /* 0x000c3800010d7983 */ /* 0x000f240000300800 */
[----:B------:R-:W-:Y:S02]  /*22f30*/  IMAD.X R21, R21, 0x1, R2, P3 ;  /* 0x0000000115157824 */ /* 0x000fe400018e0602 */
[----:B------:R1:W-:Y:S01]  /*22f40*/  LDGSTS.E [R9+0x2800], desc[UR8][R10.64], P2 ;  /* 0x028000000a097fae */ /* 0x0003e20009121848 */
[----:B------:R-:W-:-:S03]  /*22f50*/  IADD3 R19, P4, R19, R3, RZ ;  /* 0x0000000313137210 */ /* 0x000fc60007f9e0ff */
[----:B------:R1:W-:Y:S02]  /*22f60*/  STL [R1+0xd10], R14 ;  /* 0x000d100e01007387 */ /* 0x0003e40000100800 */
[----:B------:R-:W-:Y:S02]  /*22f70*/  IMAD.X R20, R20, 0x1, R2, P4 ;  /* 0x0000000114147824 */ /* 0x000fe400020e0602 */
[----:B------:R1:W-:Y:S02]  /*22f80*/  STL [R1+0xd0c], R21 ;  /* 0x000d0c1501007387 */ /* 0x0003e40000100800 */
[----:B-1----:R-:W-:Y:S02]  /*22f90*/  SEL R10, RZ, 0x4, !P1 ;  /* 0x00000004ff0a7807 */ /* 0x002fe40004800000 */
[----:B------:R-:W-:Y:S02]  /*22fa0*/  STL [R1+0xcc8], R19 ;  /* 0x000cc81301007387 */ /* 0x000fe40000100800 */
[----:B------:R-:W-:-:S02]  /*22fb0*/  SEL R10, R10, RZ, !P0 ;  /* 0x000000ff0a0a7207 */ /* 0x000fc40004000000 */
[----:B------:R-:W4:Y:S02]  /*22fc0*/  LDL.LU R24, [R1+0xc7c] ;  /* 0x000c7c0001187983 */ /* 0x000f240000300800 */
[----:B------:R-:W-:Y:S02]  /*22fd0*/  ISETP.NE.U32.AND P1, PT, R10, RZ, PT ;  /* 0x000000ff0a00720c */ /* 0x000fe40003f25070 */
[----:B------:R1:W-:Y:S01]  /*22fe0*/  STL [R1+0xcc4], R20 ;  /* 0x000cc41401007387 */ /* 0x0003e20000100800 */
[----:B------:R-:W-:-:S03]  /*22ff0*/  MOV R10, R14 ;  /* 0x0000000e000a7202 */ /* 0x000fc60000000f00 */
[----:B------:R-:W4:Y:S01]  /*23000*/  LDL.LU R14, [R1+0xc34] ;  /* 0x000c3400010e7983 */ /* 0x000f220000300800 */
[----:B------:R-:W-:-:S03]  /*23010*/  IMAD.MOV.U32 R11, RZ, RZ, R21 ;  /* 0x000000ffff0b7224 */ /* 0x000fc600078e0015 */
[----:B------:R-:W4:Y:S04]  /*23020*/  LDL.LU R22, [R1+0xc3c] ;  /* 0x000c3c0001167983 */ /* 0x000f280000300800 */
[----:B------:R1:W-:Y:S01]  /*23030*/  LDGSTS.E [R9+0x2880], desc[UR8][R10.64], P2 ;  /* 0x028800000a097fae */ /* 0x0003e20009121848 */
[----:B------:R-:W-:-:S03]  /*23040*/  ISETP.GT.AND P2, PT, R8, 0x30, PT ;  /* 0x000000300800780c */ /* 0x000fc60003f44270 */
[----:B------:R-:W4:Y:S01]  /*23050*/  LDL.LU R21, [R1+0xc40] ;  /* 0x000c400001157983 */ /* 0x000f220000300800 */
[----:B-1----:R-:W-:Y:S01]  /*23060*/  IMAD.MOV.U32 R10, RZ, RZ, R19 ;  /* 0x000000ffff0a7224 */ /* 0x002fe200078e0013 */
[----:B------:R-:W-:Y:S02]  /*23070*/  MOV R11, R20 ;  /* 0x00000014000b7202 */ /* 0x000fe40000000f00 */
[----:B------:R-:W4:Y:S04]  /*23080*/  LDL.LU R20, [R1+0xbf4] ;  /* 0x000bf40001147983 */ /* 0x000f280000300800 */
[----:B------:R1:W-:Y:S04]  /*23090*/  LDGSTS.E [R9+0x2c00], desc[UR8][R10.64], P1 ;  /* 0x02c000000a097fae */ /* 0x0003e80008921848 */
[----:B------:R-:W4:Y:S01]  /*230a0*/  LDL.LU R19, [R1+0xbf8] ;  /* 0x000bf80001137983 */ /* 0x000f220000300800 */
[----:B-1----:R-:W-:-:S04]  /*230b0*/  SEL R10, RZ, 0x4, !P2 ;  /* 0x00000004ff0a7807 */ /* 0x002fc80005000000 */
[----:B------:R-:W-:-:S04]  /*230c0*/  SEL R10, R10, RZ, !P0 ;  /* 0x000000ff0a0a7207 */ /* 0x000fc80004000000 */
[----:B------:R-:W-:Y:S02]  /*230d0*/  ISETP.NE.U32.AND P2, PT, R10, RZ, PT ;  /* 0x000000ff0a00720c */ /* 0x000fe40003f45070 */
[-C--:B--2---:R-:W-:Y:S02]  /*230e0*/  IADD3 R16, P3, R16, R3.reuse, RZ ;  /* 0x0000000310107210 */ /* 0x084fe40007f7e0ff */
[----:B---3--:R-:W-:Y:S02]  /*230f0*/  IADD3 R12, P4, R12, R3, RZ ;  /* 0x000000030c0c7210 */ /* 0x008fe40007f9e0ff */
[----:B------:R-:W-:Y:S01]  /*23100*/  MOV R10, R16 ;  /* 0x00000010000a7202 */ /* 0x000fe20000000f00 */
[----:B------:R-:W-:-:S04]  /*23110*/  IMAD.X R17, R17, 0x1, R2, P3 ;  /* 0x0000000111117824 */ /* 0x000fc800018e0602 */
[----:B------:R-:W-:Y:S02]  /*23120*/  IMAD.MOV.U32 R11, RZ, RZ, R17 ;  /* 0x000000ffff0b7224 */ /* 0x000fe400078e0011 */
[----:B------:R-:W-:-:S03]  /*23130*/  IMAD.X R15, R15, 0x1, R2, P4 ;  /* 0x000000010f0f7824 */ /* 0x000fc600020e0602 */
[----:B------:R1:W-:Y:S01]  /*23140*/  LDGSTS.E [R9+0x2c80], desc[UR8][R10.64], P1 ;  /* 0x02c800000a097fae */ /* 0x0003e20008921848 */
[----:B------:R-:W-:-:S03]  /*23150*/  ISETP.GT.AND P1, PT, R8, 0x34, PT ;  /* 0x000000340800780c */ /* 0x000fc60003f24270 */
[----:B------:R-:W-:Y:S01]  /*23160*/  STL [R1+0xcd0], R16 ;  /* 0x000cd01001007387 */ /* 0x000fe20000100800 */
[----:B-1----:R-:W-:Y:S01]  /*23170*/  IMAD.MOV.U32 R10, RZ, RZ, R12 ;  /* 0x000000ffff0a7224 */ /* 0x002fe200078e000c */
[----:B------:R-:W-:Y:S02]  /*23180*/  MOV R11, R15 ;  /* 0x0000000f000b7202 */ /* 0x000fe40000000f00 */
[----:B------:R-:W-:-:S03]  /*23190*/  IADD3 R23, P3, R23, R3, RZ ;  /* 0x0000000317177210 */ /* 0x000fc60007f7e0ff */
[----:B------:R1:W-:Y:S01]  /*231a0*/  LDGSTS.E [R9+0x3000], desc[UR8][R10.64], P2 ;  /* 0x030000000a097fae */ /* 0x0003e20009121848 */
[----:B----4-:R-:W-:-:S03]  /*231b0*/  IADD3 R13, P4, R13, R3, RZ ;  /* 0x000000030d0d7210 */ /* 0x010fc60007f9e0ff */
[----:B------:R2:W-:Y:S04]  /*231c0*/  STL [R1+0xccc], R17 ;  /* 0x000ccc1101007387 */ /* 0x0005e80000100800 */
[----:B------:R-:W-:Y:S01]  /*231d0*/  STL [R1+0xc78], R12 ;  /* 0x000c780c01007387 */ /* 0x000fe20000100800 */
[----:B-1----:R-:W-:-:S03]  /*231e0*/  SEL R10, RZ, 0x4, !P1 ;  /* 0x00000004ff0a7807 */ /* 0x002fc60004800000 */
[----:B------:R1:W-:Y:S01]  /*231f0*/  STL [R1+0xc74], R15 ;  /* 0x000c740f01007387 */ /* 0x0003e20000100800 */
[----:B------:R-:W-:-:S03]  /*23200*/  SEL R10, R10, RZ, !P0 ;  /* 0x000000ff0a0a7207 */ /* 0x000fc60004000000 */
[----:B--2---:R-:W2:Y:S01]  /*23210*/  LDL.LU R17, [R1+0xbfc] ;  /* 0x000bfc0001117983 */ /* 0x004ea20000300800 */
[----:B------:R-:W-:-:S03]  /*23220*/  IMAD.X R24, R24, 0x1, R2, P3 ;  /* 0x0000000118187824 */ /* 0x000fc600018e0602 */
[----:B------:R-:W3:Y:S01]  /*23230*/  LDL.LU R16, [R1+0xc00] ;  /* 0x000c000001107983 */ /* 0x000ee20000300800 */
[----:B------:R-:W-:Y:S02]  /*23240*/  ISETP.NE.U32.AND P1, PT, R10, RZ, PT ;  /* 0x000000ff0a00720c */ /* 0x000fe40003f25070 */
[----:B------:R-:W-:Y:S01]  /*23250*/  MOV R10, R23 ;  /* 0x00000017000a7202 */ /* 0x000fe20000000f00 */
[----:B------:R-:W-:Y:S01]  /*23260*/  IMAD.MOV.U32 R11, RZ, RZ, R24 ;  /* 0x000000ffff0b7224 */ /* 0x000fe200078e0018 */
[----:B-1----:R-:W4:Y:S01]  /*23270*/  LDL.LU R15, [R1+0xbb4] ;  /* 0x000bb400010f7983 */ /* 0x002f220000300800 */
[----:B------:R-:W-:-:S03]  /*23280*/  IMAD.X R14, R14, 0x1, R2, P4 ;  /* 0x000000010e0e7824 */ /* 0x000fc600020e0602 */
[----:B------:R-:W4:Y:S04]  /*23290*/  LDL.LU R12, [R1+0xbb8] ;  /* 0x000bb800010c7983 */ /* 0x000f280000300800 */
[----:B------:R-:W-:Y:S04]  /*232a0*/  STL [R1+0xc80], R23 ;  /* 0x000c801701007387 */ /* 0x000fe80000100800 */
[----:B------:R-:W-:Y:S04]  /*232b0*/  STL [R1+0xc7c], R24 ;  /* 0x000c7c1801007387 */ /* 0x000fe80000100800 */
[----:B------:R-:W-:Y:S04]  /*232c0*/  STL [R1+0xc38], R13 ;  /* 0x000c380d01007387 */ /* 0x000fe80000100800 */
[----:B------:R1:W-:Y:S04]  /*232d0*/  LDGSTS.E [R9+0x3080], desc[UR8][R10.64], P2 ;  /* 0x030800000a097fae */ /* 0x0003e80009121848 */
[----:B------:R1:W-:Y:S02]  /*232e0*/  STL [R1+0xc34], R14 ;  /* 0x000c340e01007387 */ /* 0x0003e40000100800 */
[----:B-1----:R-:W-:Y:S01]  /*232f0*/  MOV R11, R14 ;  /* 0x0000000e000b7202 */ /* 0x002fe20000000f00 */
[----:B------:R-:W-:Y:S01]  /*23300*/  IMAD.MOV.U32 R10, RZ, RZ, R13 ;  /* 0x000000ffff0a7224 */ /* 0x000fe200078e000d */
[----:B------:R-:W4:Y:S04]  /*23310*/  LDL.LU R14, [R1+0xbbc] ;  /* 0x000bbc00010e7983 */ /* 0x000f280000300800 */
[----:B------:R-:W4:Y:S01]  /*23320*/  LDL.LU R13, [R1+0xbc0] ;  /* 0x000bc000010d7983 */ /* 0x000f220000300800 */
[----:B------:R-:W-:-:S03]  /*23330*/  ISETP.GT.AND P2, PT, R8, 0x38, PT ;  /* 0x000000380800780c */ /* 0x000fc60003f44270 */
[----:B------:R1:W-:Y:S01]  /*23340*/  LDGSTS.E [R9+0x3400], desc[UR8][R10.64], P1 ;  /* 0x034000000a097fae */ /* 0x0003e20008921848 */
[-C--:B------:R-:W-:Y:S02]  /*23350*/  IADD3 R21, P3, R21, R3.reuse, RZ ;  /* 0x0000000315157210 */ /* 0x080fe40007f7e0ff */
[----:B------:R-:W-:-:S03]  /*23360*/  IADD3 R19, P4, R19, R3, RZ ;  /* 0x0000000313137210 */ /* 0x000fc60007f9e0ff */
[----:B------:R-:W-:Y:S01]  /*23370*/  IMAD.X R22, R22, 0x1, R2, P3 ;  /* 0x0000000116167824 */ /* 0x000fe200018e0602 */
[----:B-1----:R-:W-:-:S04]  /*23380*/  SEL R10, RZ, 0x4, !P2 ;  /* 0x00000004ff0a7807 */ /* 0x002fc80005000000 */
[----:B------:R-:W-:Y:S01]  /*23390*/  SEL R10, R10, RZ, !P0 ;  /* 0x000000ff0a0a7207 */ /* 0x000fe20004000000 */
[----:B------:R-:W-:-:S03]  /*233a0*/  IMAD.MOV.U32 R11, RZ, RZ, R22 ;  /* 0x000000ffff0b7224 */ /* 0x000fc600078e0016 */
[----:B------:R-:W-:Y:S01]  /*233b0*/  ISETP.NE.U32.AND P2, PT, R10, RZ, PT ;  /* 0x000000ff0a00720c */ /* 0x000fe20003f45070 */
[----:B------:R-:W-:Y:S01]  /*233c0*/  IMAD.X R20, R20, 0x1, R2, P4 ;  /* 0x0000000114147824 */ /* 0x000fe200020e0602 */
[----:B------:R-:W-:-:S05]  /*233d0*/  MOV R10, R21 ;  /* 0x00000015000a7202 */ /* 0x000fca0000000f00 */
[----:B------:R1:W-:Y:S01]  /*233e0*/  LDGSTS.E [R9+0x3480], desc[UR8][R10.64], P1 ;  /* 0x034800000a097fae */ /* 0x0003e20008921848 */
[----:B------:R-:W-:Y:S01]  /*233f0*/  ISETP.GT.AND P1, PT, R8, 0x3c, PT ;  /* 0x0000003c0800780c */ /* 0x000fe20003f24270 */
[----:B-1----:R-:W-:Y:S01]  /*23400*/  IMAD.MOV.U32 R10, RZ, RZ, R19 ;  /* 0x000000ffff0a7224 */ /* 0x002fe200078e0013 */
[----:B------:R-:W-:-:S05]  /*23410*/  MOV R11, R20 ;  /* 0x00000014000b7202 */ /* 0x000fca0000000f00 */
[----:B------:R1:W-:Y:S02]  /*23420*/  LDGSTS.E [R9+0x3800], desc[UR8][R10.64], P2 ;  /* 0x038000000a097fae */ /* 0x0003e40009121848 */
[----:B-1----:R-:W-:-:S04]  /*23430*/  SEL R10, RZ, 0x4, !P1 ;  /* 0x00000004ff0a7807 */ /* 0x002fc80004800000 */
[----:B------:R-:W-:Y:S01]  /*23440*/  SEL R10, R10, RZ, !P0 ;  /* 0x000000ff0a0a7207 */ /* 0x000fe20004000000 */
[----:B------:R-:W-:Y:S03]  /*23450*/  STL [R1+0xc40], R21 ;  /* 0x000c401501007387 */ /* 0x000fe60000100800 */
[----:B------:R-:W-:Y:S01]  /*23460*/  ISETP.NE.U32.AND P1, PT, R10, RZ, PT ;  /* 0x000000ff0a00720c */ /* 0x000fe20003f25070 */
[----:B------:R-:W-:Y:S04]  /*23470*/  STL [R1+0xc3c], R22 ;  /* 0x000c3c1601007387 */ /* 0x000fe80000100800 */
[----:B------:R-:W-:Y:S04]  /*23480*/  STL [R1+0xbf8], R19 ;  /* 0x000bf81301007387 */ /* 0x000fe80000100800 */
[----:B------:R-:W-:Y:S01]  /*23490*/  STL [R1+0xbf4], R20 ;  /* 0x000bf41401007387 */ /* 0x000fe20000100800 */
[----:B---3--:R-:W-:-:S05]  /*234a0*/  IADD3 R16, P3, R16, R3, RZ ;  /* 0x0000000310107210 */ /* 0x008fca0007f7e0ff */
[----:B--2---:R-:W-:Y:S01]  /*234b0*/  IMAD.X R17, R17, 0x1, R2, P3 ;  /* 0x0000000111117824 */ /* 0x004fe200018e0602 */
[----:B----4-:R-:W-:-:S03]  /*234c0*/  IADD3 R12, P4, R12, R3, RZ ;  /* 0x000000030c0c7210 */ /* 0x010fc60007f9e0ff */
[----:B------:R-:W-:Y:S01]  /*234d0*/  IMAD.MOV.U32 R11, RZ, RZ, R17 ;  /* 0x000000ffff0b7224 */ /* 0x000fe200078e0011 */
[----:B------:R-:W-:Y:S01]  /*234e0*/  MOV R10, R16 ;  /* 0x00000010000a7202 */ /* 0x000fe20000000f00 */
[----:B------:R-:W-:Y:S01]  /*234f0*/  STL [R1+0xc00], R16 ;  /* 0x000c001001007387 */ /* 0x000fe20000100800 */
[----:B------:R-:W-:-:S03]  /*23500*/  IMAD.X R15, R15, 0x1, R2, P4 ;  /* 0x000000010f0f7824 */ /* 0x000fc600020e0602 */
[----:B------:R-:W-:Y:S04]  /*23510*/  STL [R1+0xbfc], R17 ;  /* 0x000bfc1101007387 */ /* 0x000fe80000100800 */
[----:B------:R1:W-:Y:S04]  /*23520*/  STL [R1+0xbb8], R12 ;  /* 0x000bb80c01007387 */ /* 0x0003e80000100800 */
[----:B------:R2:W-:Y:S01]  /*23530*/  LDGSTS.E [R9+0x3880], desc[UR8][R10.64], P2 ;  /* 0x038800000a097fae */ /* 0x0005e20009121848 */
[----:B------:R-:W-:-:S03]  /*23540*/  ISETP.GT.AND P2, PT, R8, 0x40, PT ;  /* 0x000000400800780c */ /* 0x000fc60003f44270 */
[----:B------:R3:W-:Y:S01]  /*23550*/  STL [R1+0xbb4], R15 ;  /* 0x000bb40f01007387 */ /* 0x0007e20000100800 */
[----:B--2---:R-:W-:Y:S01]  /*23560*/  IMAD.MOV.U32 R10, RZ, RZ, R12 ;  /* 0x000000ffff0a7224 */ /* 0x004fe200078e000c */
[----:B------:R-:W-:Y:S02]  /*23570*/  MOV R11, R15 ;  /* 0x0000000f000b7202 */ /* 0x000fe40000000f00 */
[----:B-1----:R-:W2:Y:S04]  /*23580*/  LDL.LU R12, [R1+0x34] ;  /* 0x00003400010c7983 */ /* 0x002ea80000300800 */
[----:B------:R1:W-:Y:S01]  /*23590*/  LDGSTS.E [R9+0x3c00], desc[UR8][R10.64], P1 ;  /* 0x03c000000a097fae */ /* 0x0003e20008921848 */
[----:B------:R-:W-:-:S05]  /*235a0*/  IADD3 R13, P3, R13, R3, RZ ;  /* 0x000000030d0d7210 */ /* 0x000fca0007f7e0ff */
[----:B------:R-:W-:Y:S01]  /*235b0*/  IMAD.X R14, R14, 0x1, R2, P3 ;  /* 0x000000010e0e7824 */ /* 0x000fe200018e0602 */
[----:B------:R4:W-:Y:S04]  /*235c0*/  STL [R1+0xbc0], R13 ;  /* 0x000bc00d01007387 */ /* 0x0009e80000100800 */
[----:B------:R4:W-:Y:S01]  /*235d0*/  STL [R1+0xbbc], R14 ;  /* 0x000bbc0e01007387 */ /* 0x0009e20000100800 */
[----:B-1----:R-:W-:-:S03]  /*235e0*/  SEL R10, RZ, 0x4, !P2 ;  /* 0x00000004ff0a7807 */ /* 0x002fc60005000000 */
[----:B------:R-:W2:Y:S01]  /*235f0*/  LDL.LU R22, [R1+0x30] ;  /* 0x0000300001167983 */ /* 0x000ea20000300800 */
[----:B------:R-:W-:-:S03]  /*23600*/  SEL R10, R10, RZ, !P0 ;  /* 0x000000ff0a0a7207 */ /* 0x000fc60004000000 */
[----:B------:R-:W2:Y:S04]  /*23610*/  LDL.LU R21, [R1+0x38] ;  /* 0x0000380001157983 */ /* 0x000ea80000300800 */
[----:B------:R-:W2:Y:S01]  /*23620*/  LDL.LU R16, [R1+0x3c] ;  /* 0x00003c0001107983 */ /* 0x000ea20000300800 */
[----:B------:R-:W-:Y:S02]  /*23630*/  ISETP.NE.U32.AND P2, PT, R10, RZ, PT ;  /* 0x000000ff0a00720c */ /* 0x000fe40003f45070 */
[----:B------:R-:W-:Y:S01]  /*23640*/  MOV R10, R13 ;  /* 0x0000000d000a7202 */ /* 0x000fe20000000f00 */
[----:B---3--:R-:W3:Y:S04]  /*23650*/  LDL.LU R15, [R1+0x70] ;  /* 0x00007000010f7983 */ /* 0x008ee80000300800 */
[----:B----4-:R-:W4:Y:S01]  /*23660*/  LDL.LU R13, [R1+0x74] ;  /* 0x00007400010d7983 */ /* 0x010f220000300800 */
[-C--:B------:R-:W-:Y:S01]  /*23670*/  IADD3 R234, P4, R234, R3.reuse, RZ ;  /* 0x00000003eaea7210 */ /* 0x080fe20007f9e0ff */
[----:B------:R-:W-:Y:S01]  /*23680*/  IMAD.MOV.U32 R11, RZ, RZ, R14 ;  /* 0x000000ffff0b7224 */ /* 0x000fe200078e000e */
[----:B------:R-:W-:Y:S01]  /*23690*/  IADD3 R236, P3, R236, R3, RZ ;  /* 0x00000003ecec7210 */ /* 0x000fe20007f7e0ff */
[----:B------:R-:W3:Y:S02]  /*236a0*/  LDL.LU R20, [R1+0x78] ;  /* 0x0000780001147983 */ /* 0x000ee40000300800 */
[----:B------:R-:W-:-:S02]  /*236b0*/  IMAD.X R233, R233, 0x1, R2, P4 ;  /* 0x00000001e9e97824 */ /* 0x000fc400020e0602 */
[----:B------:R1:W-:Y:S01]  /*236c0*/  LDGSTS.E [R9+0x3c80], desc[UR8][R10.64], P1 ;  /* 0x03c800000a097fae */ /* 0x0003e20008921848 */
[----:B------:R-:W-:Y:S01]  /*236d0*/  ISETP.GT.AND P1, PT, R8, 0x44, PT ;  /* 0x000000440800780c */ /* 0x000fe20003f24270 */
[----:B------:R-:W-:Y:S02]  /*236e0*/  IMAD.X R235, R235, 0x1, R2, P3 ;  /* 0x00000001ebeb7824 */ /* 0x000fe400018e0602 */
[----:B------:R-:W3:Y:S01]  /*236f0*/  LDL.LU R19, [R1+0x7c] ;  /* 0x00007c0001137983 */ /* 0x000ee20000300800 */
[----:B-1----:R-:W-:Y:S01]  /*23700*/  IMAD.MOV.U32 R10, RZ, RZ, R234 ;  /* 0x000000ffff0a7224 */ /* 0x002fe200078e00ea */
[----:B------:R-:W-:Y:S02]  /*23710*/  MOV R11, R233 ;  /* 0x000000e9000b7202 */ /* 0x000fe40000000f00 */
[----:B------:R-:W3:Y:S04]  /*23720*/  LDL.LU R17, [R1+0xb0] ;  /* 0x0000b00001117983 */ /* 0x000ee80000300800 */
[----:B------:R1:W-:Y:S01]  /*23730*/  LDGSTS.E [R9+0x4000], desc[UR8][R10.64], P2 ;  /* 0x040000000a097fae */ /* 0x0003e20009121848 */
[----:B------:R-:W-:-:S02]  /*23740*/  IADD3 R250, P4, R250, R3, RZ ;  /* 0x00000003fafa7210 */ /* 0x000fc40007f9e0ff */
[----:B------:R-:W-:Y:S01]  /*23750*/  IADD3 R252, P3, R252, R3, RZ ;  /* 0x00000003fcfc7210 */ /* 0x000fe20007f7e0ff */
[----:B------:R-:W3:Y:S01]  /*23760*/  LDL.LU R14, [R1+0xb4] ;  /* 0x0000b400010e7983 */ /* 0x000ee20000300800 */
        /* <DEDUP_REMOVED lines=10> */
[----:B------:R1:W-:Y:S01]  /*23810*/  LDGSTS.E [R9+0x4400], desc[UR8][R10.64], P1 ;  /* 0x044000000a097fae */ /* 0x0003e20008921848 */
[----:B------:R-:W-:Y:S01]  /*23820*/  IMAD.X R251, R251, 0x1, R2, P3 ;  /* 0x00000001fbfb7824 */ /* 0x000fe200018e0602 */
[----:B-1----:R-:W-:-:S04]  /*23830*/  SEL R10, RZ, 0x4, !P2 ;  /* 0x00000004ff0a7807 */ /* 0x002fc80005000000 */
[----:B------:R-:W-:Y:S01]  /*23840*/  SEL R10, R10, RZ, !P0 ;  /* 0x000000ff0a0a7207 */ /* 0x000fe20004000000 */
[----:B------:R-:W-:-:S03]  /*23850*/  IMAD.MOV.U32 R11, RZ, RZ, R251 ;  /* 0x000000ffff0b7224 */ /* 0x000fc600078e00fb */
[----:B------:R-:W-:Y:S02]  /*23860*/  ISETP.NE.U32.AND P2, PT, R10, RZ, PT ;  /* 0x000000ff0a00720c */ /* 0x000fe40003f45070 */
[----:B------:R-:W-:-:S05]  /*23870*/  MOV R10, R252 ;  /* 0x000000fc000a7202 */ /* 0x000fca0000000f00 */
[----:B------:R1:W-:Y:S01]  /*23880*/  LDGSTS.E [R9+0x4480], desc[UR8][R10.64], P1 ;  /* 0x044800000a097fae */ /* 0x0003e20008921848 */
[----:B------:R-:W-:Y:S02]  /*23890*/  ISETP.GT.AND P1, PT, R8, 0x4c, PT ;  /* 0x0000004c0800780c */ /* 0x000fe40003f24270 */
[----:B--2---:R-:W-:-:S05]  /*238a0*/  IADD3 R12, P4, R12, R3, RZ ;  /* 0x000000030c0c7210 */ /* 0x004fca0007f9e0ff */
[----:B-1----:R-:W-:Y:S01]  /*238b0*/  IMAD.MOV.U32 R10, RZ, RZ, R12 ;  /* 0x000000ffff0a7224 */ /* 0x002fe200078e000c */
[----:B------:R1:W-:Y:S01]  /*238c0*/  STL [R1+0x34], R12 ;  /* 0x0000340c01007387 */ /* 0x0003e20000100800 */
[----:B------:R-:W-:-:S05]  /*238d0*/  IMAD.X R22, R22, 0x1, R2, P4 ;  /* 0x0000000116167824 */ /* 0x000fca00020e0602 */
[----:B------:R-:W-:Y:S02]  /*238e0*/  MOV R11, R22 ;  /* 0x00000016000b7202 */ /* 0x000fe40000000f00 */
[-C--:B------:R-:W-:Y:S01]  /*238f0*/  IADD3 R16, P3, R16, R3.reuse, RZ ;  /* 0x0000000310107210 */ /* 0x080fe20007f7e0ff */
[----:B------:R-:W-:Y:S04]  /*23900*/  STL [R1+0x30], R22 ;  /* 0x0000301601007387 */ /* 0x000fe80000100800 */
[----:B------:R-:W-:Y:S01]  /*23910*/  IMAD.X R21, R21, 0x1, R2, P3 ;  /* 0x0000000115157824 */ /* 0x000fe200018e0602 */
[----:B------:R2:W-:Y:S01]  /*23920*/  LDGSTS.E [R9+0x4800], desc[UR8][R10.64], P2 ;  /* 0x048000000a097fae */ /* 0x0005e20009121848 */
[----:B----4-:R-:W-:-:S03]  /*23930*/  IADD3 R13, P4, R13, R3, RZ ;  /* 0x000000030d0d7210 */ /* 0x010fc60007f9e0ff */
[----:B------:R-:W4:Y:S04]  /*23940*/  LDL.LU R23, [R1+0xbc] ;  /* 0x0000bc0001177983 */ /* 0x000f280000300800 */
[----:B-1----:R-:W4:Y:S01]  /*23950*/  LDL.LU R12, [R1+0xf4] ;  /* 0x0000f400010c7983 */ /* 0x002f220000300800 */
[----:B--2---:R-:W-:-:S03]  /*23960*/  SEL R10, RZ, 0x4, !P1 ;  /* 0x00000004ff0a7807 */ /* 0x004fc60004800000 */
[----:B------:R1:W-:Y:S01]  /*23970*/  STL [R1+0x3c], R16 ;  /* 0x00003c1001007387 */ /* 0x0003e20000100800 */
[----:B---3--:R-:W-:Y:S01]  /*23980*/  IMAD.X R15, R15, 0x1, R2, P4 ;  /* 0x000000010f0f7824 */ /* 0x008fe200020e0602 */
[----:B------:R-:W-:Y:S02]  /*23990*/  SEL R10, R10, RZ, !P0 ;  /* 0x000000ff0a0a7207 */ /* 0x000fe40004000000 */
[----:B------:R2:W-:Y:S04]  /*239a0*/  STL [R1+0x38], R21 ;  /* 0x0000381501007387 */ /* 0x0005e80000100800 */
[----:B------:R3:W-:Y:S01]  /*239b0*/  STL [R1+0x74], R13 ;  /* 0x0000740d01007387 */ /* 0x0007e20000100800 */
[----:B------:R-:W-:-:S03]  /*239c0*/  ISETP.NE.U32.AND P1, PT, R10, RZ, PT ;  /* 0x000000ff0a00720c */ /* 0x000fc60003f25070 */
[----:B------:R-:W4:Y:S01]  /*239d0*/  LDL.LU R24, [R1+0xb8] ;  /* 0x0000b80001187983 */ /* 0x000f220000300800 */
[----:B------:R-:W-:Y:S01]  /*239e0*/  MOV R10, R16 ;  /* 0x00000010000a7202 */ /* 0x000fe20000000f00 */
[----:B------:R-:W-:Y:S02]  /*239f0*/  IMAD.MOV.U32 R11, RZ, RZ, R21 ;  /* 0x000000ffff0b7224 */ /* 0x000fe400078e0015 */
[----:B------:R3:W-:Y:S04]  /*23a00*/  STL [R1+0x70], R15 ;  /* 0x0000700f01007387 */ /* 0x0007e80000100800 */
[----:B-1----:R-:W4:Y:S04]  /*23a10*/  LDL.LU R16, [R1+0xf0] ;  /* 0x0000f00001107983 */ /* 0x002f280000300800 */
[----:B------:R1:W-:Y:S04]  /*23a20*/  LDGSTS.E [R9+0x4880], desc[UR8][R10.64], P2 ;  /* 0x048800000a097fae */ /* 0x0003e80009121848 */
[----:B--2---:R-:W2:Y:S01]  /*23a30*/  LDL.LU R21, [R1+0xf8] ;  /* 0x0000f80001157983 */ /* 0x004ea20000300800 */
[----:B-1----:R-:W-:-:S03]  /*23a40*/  IMAD.MOV.U32 R10, RZ, RZ, R13 ;  /* 0x000000ffff0a7224 */ /* 0x002fc600078e000d */
[----:B---3--:R-:W3:Y:S01]  /*23a50*/  LDL.LU R13, [R1+0xfc] ;  /* 0x0000fc00010d7983 */ /* 0x008ee20000300800 */
[----:B------:R-:W-:-:S03]  /*23a60*/  MOV R11, R15 ;  /* 0x0000000f000b7202 */ /* 0x000fc60000000f00 */
[----:B------:R-:W2:Y:S04]  /*23a70*/  LDL.LU R22, [R1+0x130] ;  /* 0x0001300001167983 */ /* 0x000ea80000300800 */
[----:B------:R-:W2:Y:S01]  /*23a80*/  LDL.LU R15, [R1+0x134] ;  /* 0x00013400010f7983 */ /* 0x000ea20000300800 */
        /* <DEDUP_REMOVED lines=10> */
[----:B------:R-:W-:Y:S01]  /*23b30*/  MOV R10, R19 ;  /* 0x00000013000a7202 */ /* 0x000fe20000000f00 */
[----:B------:R-:W-:Y:S04]  /*23b40*/  STL [R1+0x7c], R19 ;  /* 0x00007c1301007387 */ /* 0x000fe80000100800 */
[----:B------:R1:W-:Y:S04]  /*23b50*/  STL [R1+0x78], R20 ;  /* 0x0000781401007387 */ /* 0x0003e80000100800 */
[----:B------:R-:W-:Y:S04]  /*23b60*/  STL [R1+0xb4], R14 ;  /* 0x0000b40e01007387 */ /* 0x000fe80000100800 */
[----:B------:R1:W-:Y:S01]  /*23b70*/  LDGSTS.E [R9+0x4c80], desc[UR8][R10.64], P1 ;  /* 0x04c800000a097fae */ /* 0x0003e20008921848 */
[----:B------:R-:W-:-:S03]  /*23b80*/  ISETP.GT.AND P1, PT, R8, 0x54, PT ;  /* 0x000000540800780c */ /* 0x000fc60003f24270 */
[----:B------:R1:W-:Y:S04]  /*23b90*/  STL [R1+0xb0], R17 ;  /* 0x0000b01101007387 */ /* 0x0003e80000100800 */
[----:B-1----:R-:W2:Y:S01]  /*23ba0*/  LDL.LU R20, [R1+0x138] ;  /* 0x0001380001147983 */ /* 0x002ea20000300800 */
[----:B------:R-:W-:Y:S01]  /*23bb0*/  IMAD.MOV.U32 R10, RZ, RZ, R14 ;  /* 0x000000ffff0a7224 */ /* 0x000fe200078e000e */
[----:B------:R-:W-:Y:S02]  /*23bc0*/  MOV R11, R17 ;  /* 0x00000011000b7202 */ /* 0x000fe40000000f00 */
[----:B------:R-:W2:Y:S04]  /*23bd0*/  LDL.LU R19, [R1+0x13c] ;  /* 0x00013c0001137983 */ /* 0x000ea80000300800 */
[----:B------:R1:W-:Y:S04]  /*23be0*/  LDGSTS.E [R9+0x5000], desc[UR8][R10.64], P2 ;  /* 0x050000000a097fae */ /* 0x0003e80009121848 */
[----:B------:R-:W2:Y:S04]  /*23bf0*/  LDL.LU R17, [R1+0x170] ;  /* 0x0001700001117983 */ /* 0x000ea80000300800 */
[----:B------:R-:W2:Y:S01]  /*23c00*/  LDL.LU R14, [R1+0x174] ;  /* 0x00017400010e7983 */ /* 0x000ea20000300800 */
[----:B-1----:R-:W-:-:S04]  /*23c10*/  SEL R10, RZ, 0x4, !P1 ;  /* 0x00000004ff0a7807 */ /* 0x002fc80004800000 */
[----:B------:R-:W-:-:S04]  /*23c20*/  SEL R10, R10, RZ, !P0 ;  /* 0x000000ff0a0a7207 */ /* 0x000fc80004000000 */
[----:B------:R-:W-:Y:S02]  /*23c30*/  ISETP.NE.U32.AND P1, PT, R10, RZ, PT ;  /* 0x000000ff0a00720c */ /* 0x000fe40003f25070 */
[-C--:B----4-:R-:W-:Y:S02]  /*23c40*/  IADD3 R23, P3, R23, R3.reuse, RZ ;  /* 0x0000000317177210 */ /* 0x090fe40007f7e0ff */
[----:B------:R-:W-:Y:S02]  /*23c50*/  IADD3 R12, P4, R12, R3, RZ ;  /* 0x000000030c0c7210 */ /* 0x000fe40007f9e0ff */
        /* <DEDUP_REMOVED lines=9> */
[----:B---3--:R-:W-:-:S03]  /*23cf0*/  IADD3 R13, P3, R13, R3, RZ ;  /* 0x000000030d0d7210 */ /* 0x008fc60007f7e0ff */
[----:B------:R1:W-:Y:S04]  /*23d00*/  LDGSTS.E [R9+0x5400], desc[UR8][R10.64], P1 ;  /* 0x054000000a097fae */ /* 0x0003e80008921848 */
[----:B------:R-:W-:Y:S01]  /*23d10*/  STL [R1+0xb8], R24 ;  /* 0x0000b81801007387 */ /* 0x000fe20000100800 */
[----:B--2---:R-:W-:Y:S01]  /*23d20*/  IMAD.X R21, R21, 0x1, R2, P3 ;  /* 0x0000000115157824 */ /* 0x004fe200018e0602 */
[----:B------:R-:W-:Y:S02]  /*23d30*/  IADD3 R15, P4, R15, R3, RZ ;  /* 0x000000030f0f7210 */ /* 0x000fe40007f9e0ff */
[----:B------:R-:W-:Y:S01]  /*23d40*/  STL [R1+0xf4], R12 ;  /* 0x0000f40c01007387 */ /* 0x000fe20000100800 */
[----:B-1----:R-:W-:-:S03]  /*23d50*/  SEL R10, RZ, 0x4, !P2 ;  /* 0x00000004ff0a7807 */ /* 0x002fc60005000000 */
[----:B------:R1:W-:Y:S01]  /*23d60*/  STL [R1+0xf0], R16 ;  /* 0x0000f01001007387 */ /* 0x0003e20000100800 */
[----:B------:R-:W-:Y:S01]  /*23d70*/  IMAD.X R22, R22, 0x1, R2, P4 ;  /* 0x0000000116167824 */ /* 0x000fe200020e0602 */
[----:B------:R-:W-:Y:S01]  /*23d80*/  SEL R10, R10, RZ, !P0 ;  /* 0x000000ff0a0a7207 */ /* 0x000fe20004000000 */
[----:B------:R-:W-:Y:S01]  /*23d90*/  IMAD.MOV.U32 R11, RZ, RZ, R21 ;  /* 0x000000ffff0b7224 */ /* 0x000fe200078e0015 */
[----:B-1----:R-:W2:Y:S04]  /*23da0*/  LDL.LU R16, [R1+0x17c] ;  /* 0x00017c0001107983 */ /* 0x002ea80000300800 */
[----:B------:R-:W3:Y:S01]  /*23db0*/  LDL.LU R12, [R1+0x1b4] ;  /* 0x0001b400010c7983 */ /* 0x000ee20000300800 */
[----:B------:R-:W-:-:S03]  /*23dc0*/  ISETP.NE.U32.AND P2, PT, R10, RZ, PT ;  /* 0x000000ff0a00720c */ /* 0x000fc60003f45070 */
[----:B------:R-:W-:Y:S01]  /*23dd0*/  STL [R1+0xfc], R13 ;  /* 0x0000fc0d01007387 */ /* 0x000fe20000100800 */
[----:B------:R-:W-:-:S03]  /*23de0*/  MOV R10, R13 ;  /* 0x0000000d000a7202 */ /* 0x000fc60000000f00 */
[----:B------:R1:W-:Y:S04]  /*23df0*/  STL [R1+0xf8], R21 ;  /* 0x0000f81501007387 */ /* 0x0003e80000100800 */
[----:B------:R4:W-:Y:S04]  /*23e00*/  STL [R1+0x134], R15 ;  /* 0x0001340f01007387 */ /* 0x0009e80000100800 */
[----:B------:R4:W-:Y:S04]  /*23e10*/  LDGSTS.E [R9+0x5480], desc[UR8][R10.64], P1 ;  /* 0x054800000a097fae */ /* 0x0009e80008921848 */
[----:B-1----:R-:W3:Y:S04]  /*23e20*/  LDL.LU R21, [R1+0x178] ;  /* 0x0001780001157983 */ /* 0x002ee80000300800 */
[----:B------:R-:W-:Y:S04]  /*23e30*/  STL [R1+0x130], R22 ;  /* 0x0001301601007387 */ /* 0x000fe80000100800 */
[----:B------:R-:W3:Y:S01]  /*23e40*/  LDL.LU R13, [R1+0x1b0] ;  /* 0x0001b000010d7983 */ /* 0x000ee20000300800 */
[----:B----4-:R-:W-:Y:S01]  /*23e50*/  IMAD.MOV.U32 R10, RZ, RZ, R15 ;  /* 0x000000ffff0a7224 */ /* 0x010fe200078e000f */
[----:B------:R-:W-:-:S02]  /*23e60*/  MOV R11, R22 ;  /* 0x00000016000b7202 */ /* 0x000fc40000000f00 */
[----:B------:R-:W-:Y:S01]  /*23e70*/  ISETP.GT.AND P1, PT, R8, 0x5c, PT ;  /* 0x0000005c0800780c */ /* 0x000fe20003f24270 */
[----:B------:R-:W4:Y:S01]  /*23e80*/  LDL.LU R23, [R1+0x1bc] ;  /* 0x0001bc0001177983 */ /* 0x000f220000300800 */
[----:B------:R-:W-:-:S03]  /*23e90*/  IADD3 R19, P3, R19, R3, RZ ;  /* 0x0000000313137210 */ /* 0x000fc60007f7e0ff */
[----:B------:R1:W-:Y:S02]  /*23ea0*/  LDGSTS.E [R9+0x5800], desc[UR8][R10.64], P2 ;  /* 0x058000000a097fae */ /* 0x0003e40009121848 */
[--C-:B------:R-:W-:Y:S02]  /*23eb0*/  IMAD.X R20, R20, 0x1, R2.reuse, P3 ;  /* 0x0000000114147824 */ /* 0x100fe400018e0602 */
[----:B------:R-:W4:Y:S01]  /*23ec0*/  LDL.LU R15, [R1+0x1f4] ;  /* 0x0001f400010f7983 */ /* 0x000f220000300800 */
[----:B------:R-:W-:Y:S02]  /*23ed0*/  IADD3 R14, P4, R14, R3, RZ ;  /* 0x000000030e0e7210 */ /* 0x000fe40007f9e0ff */
[----:B-1----:R-:W-:Y:S01]  /*23ee0*/  SEL R10, RZ, 0x4, !P1 ;  /* 0x00000004ff0a7807 */ /* 0x002fe20004800000 */
[----:B------:R1:W-:Y:S02]  /*23ef0*/  STL [R1+0x13c], R19 ;  /* 0x00013c1301007387 */ /* 0x0003e40000100800 */
[----:B------:R-:W-:Y:S01]  /*23f00*/  IMAD.X R17, R17, 0x1, R2, P4 ;  /* 0x0000000111117824 */ /* 0x000fe200020e0602 */
[----:B------:R-:W-:Y:S01]  /*23f10*/  SEL R10, R10, RZ, !P0 ;  /* 0x000000ff0a0a7207 */ /* 0x000fe20004000000 */
[----:B------:R1:W-:Y:S01]  /*23f20*/  STL [R1+0x138], R20 ;  /* 0x0001381401007387 */ /* 0x0003e20000100800 */
[----:B------:R-:W-:-:S03]  /*23f30*/  IMAD.MOV.U32 R11, RZ, RZ, R20 ;  /* 0x000000ffff0b7224 */ /* 0x000fc600078e0014 */
[----:B------:R-:W-:Y:S01]  /*23f40*/  STL [R1+0x174], R14 ;  /* 0x0001740e01007387 */ /* 0x000fe20000100800 */
[----:B------:R-:W-:-:S03]  /*23f50*/  ISETP.NE.U32.AND P1, PT, R10, RZ, PT ;  /* 0x000000ff0a00720c */ /* 0x000fc60003f25070 */
[----:B------:R-:W4:Y:S01]  /*23f60*/  LDL.LU R24, [R1+0x1b8] ;  /* 0x0001b80001187983 */ /* 0x000f220000300800 */
[----:B------:R-:W-:-:S03]  /*23f70*/  MOV R10, R19 ;  /* 0x00000013000a7202 */ /* 0x000fc60000000f00 */
[----:B------:R1:W-:Y:S04]  /*23f80*/  STL [R1+0x170], R17 ;  /* 0x0001701101007387 */ /* 0x0003e80000100800 */
[----:B-1----:R-:W4:Y:S04]  /*23f90*/  LDL.LU R19, [R1+0x1f0] ;  /* 0x0001f00001137983 */ /* 0x002f280000300800 */
[----:B------:R1:W-:Y:S04]  /*23fa0*/  LDGSTS.E [R9+0x5880], desc[UR8][R10.64], P2 ;  /* 0x058800000a097fae */ /* 0x0003e80009121848 */
[----:B------:R-:W4:Y:S01]  /*23fb0*/  LDL.LU R20, [R1+0x1f8] ;  /* 0x0001f80001147983 */ /* 0x000f220000300800 */
[----:B-1----:R-:W-:-:S03]  /*23fc0*/  MOV R11, R17 ;  /* 0x00000011000b7202 */ /* 0x002fc60000000f00 */
[----:B------:R-:W4:Y:S01]  /*23fd0*/  LDL.LU R17, [R1+0x1fc] ;  /* 0x0001fc0001117983 */ /* 0x000f220000300800 */
[----:B------:R-:W-:Y:S01]  /*23fe0*/  IMAD.MOV.U32 R10, RZ, RZ, R14 ;  /* 0x000000ffff0a7224 */ /* 0x000fe200078e000e */
[----:B------:R-:W-:Y:S02]  /*23ff0*/  ISETP.GT.AND P2, PT, R8, 0x60, PT ;  /* 0x000000600800780c */ /* 0x000fe40003f44270 */
[----:B------:R-:W4:Y:S04]  /*24000*/  LDL.LU R22, [R1+0x230] ;  /* 0x0002300001167983 */ /* 0x000f280000300800 */
[----:B------:R-:W4:Y:S04]  /*24010*/  LDL.LU R14, [R1+0x234] ;  /* 0x00023400010e7983 */ /* 0x000f280000300800 */
[----:B------:R1:W-:Y:S02]  /*24020*/  LDGSTS.E [R9+0x5c00], desc[UR8][R10.64], P1 ;  /* 0x05c000000a097fae */ /* 0x0003e40008921848 */
[----:B-1----:R-:W-:-:S04]  /*24030*/  SEL R10, RZ, 0x4, !P2 ;  /* 0x00000004ff0a7807 */ /* 0x002fc80005000000 */
[----:B------:R-:W-:-:S04]  /*24040*/  SEL R10, R10, RZ, !P0 ;  /* 0x000000ff0a0a7207 */ /* 0x000fc80004000000 */
[----:B------:R-:W-:Y:S02]  /*24050*/  ISETP.NE.U32.AND P2, PT, R10, RZ, PT ;  /* 0x000000ff0a00720c */ /* 0x000fe40003f45070 */
[-C--:B--2---:R-:W-:Y:S02]  /*24060*/  IADD3 R16, P3, R16, R3.reuse, RZ ;  /* 0x0000000310107210 */ /* 0x084fe40007f7e0ff */
[----:B---3--:R-:W-:-:S03]  /*24070*/  IADD3 R12, P4, R12, R3, RZ ;  /* 0x000000030c0c7210 */ /* 0x008fc60007f9e0ff */
[----:B------:R-:W-:Y:S01]  /*24080*/  STL [R1+0x17c], R16 ;  /* 0x00017c1001007387 */ /* 0x000fe20000100800 */
[----:B------:R-:W-:Y:S01]  /*24090*/  MOV R10, R16 ;  /* 0x00000010000a7202 */ /* 0x000fe20000000f00 */
[----:B------:R-:W-:-:S05]  /*240a0*/  IMAD.X R21, R21, 0x1, R2, P3 ;  /* 0x0000000115157824 */ /* 0x000fca00018e0602 */
[----:B------:R1:W-:Y:S01]  /*240b0*/  STL [R1+0x178], R21 ;  /* 0x0001781501007387 */ /* 0x0003e20000100800 */
[----:B------:R-:W-:-:S03]  /*240c0*/  IMAD.X R13, R13, 0x1, R2, P4 ;  /* 0x000000010d0d7824 */ /* 0x000fc600020e0602 */
[----:B------:R-:W-:Y:S01]  /*240d0*/  STL [R1+0x1b4], R12 ;  /* 0x0001b40c01007387 */ /* 0x000fe20000100800 */
[----:B------:R-:W-:-:S03]  /*240e0*/  IMAD.MOV.U32 R11, RZ, RZ, R21 ;  /* 0x000000ffff0b7224 */ /* 0x000fc600078e0015 */
[----:B------:R2:W-:Y:S04]  /*240f0*/  STL [R1+0x1b0], R13 ;  /* 0x0001b00d01007387 */ /* 0x0005e80000100800 */
[----:B-1----:R-:W3:Y:S04]  /*24100*/  LDL.LU R21, [R1+0x238] ;  /* 0x0002380001157983 */ /* 0x002ee80000300800 */
[----:B------:R-:W3:Y:S04]  /*24110*/  LDL.LU R16, [R1+0x23c] ;  /* 0x00023c0001107983 */ /* 0x000ee80000300800 */
[----:B------:R1:W-:Y:S02]  /*24120*/  LDGSTS.E [R9+0x5c80], desc[UR8][R10.64], P1 ;  /* 0x05c800000a097fae */ /* 0x0003e40008921848 */
[----:B-1----:R-:W-:Y:S01]  /*24130*/  MOV R11, R13 ;  /* 0x0000000d000b7202 */ /* 0x002fe20000000f00 */
[----:B------:R-:W-:Y:S01]  /*24140*/  IMAD.MOV.U32 R10, RZ, RZ, R12 ;  /* 0x000000ffff0a7224 */ /* 0x000fe200078e000c */
[----:B--2---:R-:W2:Y:S04]  /*24150*/  LDL.LU R13, [R1+0x270] ;  /* 0x00027000010d7983 */ /* 0x004ea80000300800 */
[----:B------:R-:W2:Y:S01]  /*24160*/  LDL.LU R12, [R1+0x274] ;  /* 0x00027400010c7983 */ /* 0x000ea20000300800 */
[----:B------:R-:W-:-:S03]  /*24170*/  ISETP.GT.AND P1, PT, R8, 0x64, PT ;  /* 0x000000640800780c */ /* 0x000fc60003f24270 */
[----:B------:R1:W-:Y:S01]  /*24180*/  LDGSTS.E [R9+0x6000], desc[UR8][R10.64], P2 ;  /* 0x060000000a097fae */ /* 0x0003e20009121848 */
[-C--:B----4-:R-:W-:Y:S02]  /*24190*/  IADD3 R23, P3, R23, R3.reuse, RZ ;  /* 0x0000000317177210 */ /* 0x090fe40007f7e0ff */
[----:B------:R-:W-:-:S03]  /*241a0*/  IADD3 R15, P4, R15, R3, RZ ;  /* 0x000000030f0f7210 */ /* 0x000fc60007f9e0ff */
[----:B------:R-:W-:Y:S01]  /*241b0*/  IMAD.X R24, R24, 0x1, R2, P3 ;  /* 0x0000000118187824 */ /* 0x000fe200018e0602 */
[----:B-1----:R-:W-:-:S04]  /*241c0*/  SEL R10, RZ, 0x4, !P1 ;  /* 0x00000004ff0a7807 */ /* 0x002fc80004800000 */
[----:B------:R-:W-:Y:S01]  /*241d0*/  SEL R10, R10, RZ, !P0 ;  /* 0x000000ff0a0a7207 */ /* 0x000fe20004000000 */
[----:B------:R-:W-:-:S03]  /*241e0*/  IMAD.MOV.U32 R11, RZ, RZ, R24 ;  /* 0x000000ffff0b7224 */ /* 0x000fc600078e0018 */
[----:B------:R-:W-:Y:S01]  /*241f0*/  ISETP.NE.U32.AND P1, PT, R10, RZ, PT ;  /* 0x000000ff0a00720c */ /* 0x000fe20003f25070 */
[----:B------:R-:W-:Y:S01]  /*24200*/  IMAD.X R19, R19, 0x1, R2, P4 ;  /* 0x0000000113137824 */ /* 0x000fe200020e0602 */
[----:B------:R-:W-:Y:S02]  /*24210*/  MOV R10, R23 ;  /* 0x00000017000a7202 */ /* 0x000fe40000000f00 */
[----:B------:R-:W-:-:S03]  /*24220*/  IADD3 R17, P3, R17, R3, RZ ;  /* 0x0000000311117210 */ /* 0x000fc60007f7e0ff */
[----:B------:R1:W-:Y:S01]  /*24230*/  LDGSTS.E [R9+0x6080], desc[UR8][R10.64], P2 ;  /* 0x060800000a097fae */ /* 0x0003e20009121848 */
[----:B------:R-:W-:Y:S01]  /*24240*/  ISETP.GT.AND P2, PT, R8, 0x68, PT ;  /* 0x000000680800780c */ /* 0x000fe20003f44270 */
[----:B------:R-:W-:Y:S02]  /*24250*/  IMAD.X R20, R20, 0x1, R2, P3 ;  /* 0x0000000114147824 */ /* 0x000fe400018e0602 */
[----:B------:R-:W-:Y:S01]  /*24260*/  STL [R1+0x1bc], R23 ;  /* 0x0001bc1701007387 */ /* 0x000fe20000100800 */
[----:B------:R-:W-:-:S03]  /*24270*/  IADD3 R14, P4, R14, R3, RZ ;  /* 0x000000030e0e7210 */ /* 0x000fc60007f9e0ff */
[----:B------:R-:W-:Y:S01]  /*24280*/  STL [R1+0x1b8], R24 ;  /* 0x0001b81801007387 */ /* 0x000fe20000100800 */
[----:B-1----:R-:W-:Y:S01]  /*24290*/  IMAD.MOV.U32 R10, RZ, RZ, R15 ;  /* 0x000000ffff0a7224 */ /* 0x002fe200078e000f */
[----:B------:R-:W-:Y:S02]  /*242a0*/  MOV R11, R19 ;  /* 0x00000013000b7202 */ /* 0x000fe40000000f00 */
[----:B------:R-:W-:Y:S04]  /*242b0*/  STL [R1+0x1f4], R15 ;  /* 0x0001f40f01007387 */ /* 0x000fe80000100800 */
[----:B------:R1:W-:Y:S04]  /*242c0*/  STL [R1+0x1f0], R19 ;  /* 0x0001f01301007387 */ /* 0x0003e80000100800 */
[----:B------:R4:W-:Y:S01]  /*242d0*/  LDGSTS.E [R9+0x6400], desc[UR8][R10.64], P1 ;  /* 0x064000000a097fae */ /* 0x0009e20008921848 */
[----:B------:R-:W-:-:S03]  /*242e0*/  IMAD.X R22, R22, 0x1, R2, P4 ;  /* 0x0000000116167824 */ /* 0x000fc600020e0602 */
[----:B-1----:R-:W2:Y:S04]  /*242f0*/  LDL.LU R19, [R1+0x27c] ;  /* 0x00027c0001137983 */ /* 0x002ea80000300800 */
[----:B------:R-:W2:Y:S01]  /*24300*/  LDL.LU R15, [R1+0x2b4] ;  /* 0x0002b400010f7983 */ /* 0x000ea20000300800 */
[----:B----4-:R-:W-:-:S03]  /*24310*/  SEL R10, RZ, 0x4, !P2 ;  /* 0x00000004ff0a7807 */ /* 0x010fc60005000000 */
[----:B------:R-:W-:Y:S01]  /*24320*/  STL [R1+0x1fc], R17 ;  /* 0x0001fc1101007387 */ /* 0x000fe20000100800 */
[----:B------:R-:W-:Y:S01]  /*24330*/  IMAD.MOV.U32 R11, RZ, RZ, R20 ;  /* 0x000000ffff0b7224 */ /* 0x000fe200078e0014 */
[----:B------:R-:W-:Y:S02]  /*24340*/  SEL R10, R10, RZ, !P0 ;  /* 0x000000ff0a0a7207 */ /* 0x000fe40004000000 */
[----:B------:R1:W-:Y:S04]  /*24350*/  STL [R1+0x1f8], R20 ;  /* 0x0001f81401007387 */ /* 0x0003e80000100800 */
[----:B------:R4:W-:Y:S01]  /*24360*/  STL [R1+0x234], R14 ;  /* 0x0002340e01007387 */ /* 0x0009e20000100800 */
[----:B------:R-:W-:-:S03]  /*24370*/  ISETP.NE.U32.AND P2, PT, R10, RZ, PT ;  /* 0x000000ff0a00720c */ /* 0x000fc60003f45070 */
[----:B-1----:R-:W2:Y:S01]  /*24380*/  LDL.LU R20, [R1+0x278] ;  /* 0x0002780001147983 */ /* 0x002ea20000300800 */
[----:B------:R-:W-:-:S03]  /*24390*/  MOV R10, R17 ;  /* 0x00000011000a7202 */ /* 0x000fc60000000f00 */
[----:B------:R-:W-:Y:S04]  /*243a0*/  STL [R1+0x230], R22 ;  /* 0x0002301601007387 */ /* 0x000fe80000100800 */
[----:B------:R-:W2:Y:S04]  /*243b0*/  LDL.LU R17, [R1+0x2b0] ;  /* 0x0002b00001117983 */ /* 0x000ea80000300800 */
[----:B------:R1:W-:Y:S01]  /*243c0*/  LDGSTS.E [R9+0x6480], desc[UR8][R10.64], P1 ;  /* 0x064800000a097fae */ /* 0x0003e20008921848 */
[----:B------:R-:W-:-:S03]  /*243d0*/  ISETP.GT.AND P1, PT, R8, 0x6c, PT ;  /* 0x0000006c0800780c */ /* 0x000fc60003f24270 */
[----:B------:R-:W2:Y:S01]  /*243e0*/  LDL.LU R23, [R1+0x2bc] ;  /* 0x0002bc0001177983 */ /* 0x000ea20000300800 */
[----:B-1----:R-:W-:Y:S01]  /*243f0*/  IMAD.MOV.U32 R10, RZ, RZ, R14 ;  /* 0x000000ffff0a7224 */ /* 0x002fe200078e000e */
[----:B------:R-:W-:Y:S02]  /*24400*/  MOV R11, R22 ;  /* 0x00000016000b7202 */ /* 0x000fe40000000f00 */
[----:B----4-:R-:W4:Y:S04]  /*24410*/  LDL.LU R14, [R1+0x2f4] ;  /* 0x0002f400010e7983 */ /* 0x010f280000300800 */
[----:B------:R1:W-:Y:S02]  /*24420*/  LDGSTS.E [R9+0x6800], desc[UR8][R10.64], P2 ;  /* 0x068000000a097fae */ /* 0x0003e40009121848 */
[----:B-1----:R-:W-:-:S04]  /*24430*/  SEL R10, RZ, 0x4, !P1 ;  /* 0x00000004ff0a7807 */ /* 0x002fc80004800000 */
[----:B------:R-:W-:-:S04]  /*24440*/  SEL R10, R10, RZ, !P0 ;  /* 0x000000ff0a0a7207 */ /* 0x000fc80004000000 */
[----:B------:R-:W-:Y:S02]  /*24450*/  ISETP.NE.U32.AND P1, PT, R10, RZ, PT ;  /* 0x000000ff0a00720c */ /* 0x000fe40003f25070 */
[----:B---3--:R-:W-:-:S05]  /*24460*/  IADD3 R16, P3, R16, R3, RZ ;  /* 0x0000000310107210 */ /* 0x008fca0007f7e0ff */
[----:B------:R-:W-:Y:S01]  /*24470*/  IMAD.X R21, R21, 0x1, R2, P3 ;  /* 0x0000000115157824 */ /* 0x000fe200018e0602 */
[----:B------:R1:W-:Y:S04]  /*24480*/  STL [R1+0x23c], R16 ;  /* 0x00023c1001007387 */ /* 0x0003e80000100800 */
[----:B------:R3:W-:Y:S01]  /*24490*/  STL [R1+0x238], R21 ;  /* 0x0002381501007387 */ /* 0x0007e20000100800 */
[----:B------:R-:W-:Y:S02]  /*244a0*/  MOV R10, R16 ;  /* 0x00000010000a7202 */ /* 0x000fe40000000f00 */
[----:B--2---:R-:W-:-:S05]  /*244b0*/  IADD3 R12, P4, R12, R3, RZ ;  /* 0x000000030c0c7210 */ /* 0x004fca0007f9e0ff */
[----:B------:R-:W-:Y:S01]  /*244c0*/  IMAD.X R13, R13, 0x1, R2, P4 ;  /* 0x000000010d0d7824 */ /* 0x000fe200020e0602 */
[----:B------:R-:W-:Y:S04]  /*244d0*/  STL [R1+0x274], R12 ;  /* 0x0002740c01007387 */ /* 0x000fe80000100800 */
[----:B------:R-:W2:Y:S04]  /*244e0*/  LDL.LU R24, [R1+0x2b8] ;  /* 0x0002b80001187983 */ /* 0x000ea80000300800 */
[----:B------:R3:W-:Y:S04]  /*244f0*/  STL [R1+0x270], R13 ;  /* 0x0002700d01007387 */ /* 0x0007e80000100800 */
[----:B-1----:R-:W2:Y:S01]  /*24500*/  LDL.LU R16, [R1+0x2f0] ;  /* 0x0002f00001107983 */ /* 0x002ea20000300800 */
[----:B------:R-:W-:-:S03]  /*24510*/  IMAD.MOV.U32 R11, RZ, RZ, R21 ;  /* 0x000000ffff0b7224 */ /* 0x000fc600078e0015 */
[----:B------:R-:W2:Y:S04]  /*24520*/  LDL.LU R22, [R1+0x2f8] ;  /* 0x0002f80001167983 */ /* 0x000ea80000300800 */
[----:B---3--:R-:W3:Y:S04]  /*24530*/  LDL.LU R21, [R1+0x2fc] ;  /* 0x0002fc0001157983 */ /* 0x008ee80000300800 */
[----:B------:R1:W-:Y:S02]  /*24540*/  LDGSTS.E [R9+0x6880], desc[UR8][R10.64], P2 ;  /* 0x068800000a097fae */ /* 0x0003e40009121848 */
[----:B-1----:R-:W-:Y:S01]  /*24550*/  MOV R11, R13 ;  /* 0x0000000d000b7202 */ /* 0x002fe20000000f00 */
[----:B------:R-:W-:Y:S01]  /*24560*/  IMAD.MOV.U32 R10, RZ, RZ, R12 ;  /* 0x000000ffff0a7224 */ /* 0x000fe200078e000c */
[----:B------:R-:W3:Y:S04]  /*24570*/  LDL.LU R13, [R1+0x330] ;  /* 0x00033000010d7983 */ /* 0x000ee80000300800 */
[----:B------:R-:W3:Y:S01]  /*24580*/  LDL.LU R12, [R1+0x334] ;  /* 0x00033400010c7983 */ /* 0x000ee20000300800 */
[----:B------:R-:W-:-:S03]  /*24590*/  ISETP.GT.AND P2, PT, R8, 0x70, PT ;  /* 0x000000700800780c */ /* 0x000fc60003f44270 */
[----:B------:R1:W-:Y:S01]  /*245a0*/  LDGSTS.E [R9+0x6c00], desc[UR8][R10.64], P1 ;  /* 0x06c000000a097fae */ /* 0x0003e20008921848 */
[-C--:B------:R-:W-:Y:S02]  /*245b0*/  IADD3 R19, P3, R19, R3.reuse, RZ ;  /* 0x0000000313137210 */ /* 0x080fe40007f7e0ff */
[----:B-1----:R-:W-:Y:S02]  /*245c0*/  SEL R10, RZ, 0x4, !P2 ;  /* 0x00000004ff0a7807 */ /* 0x002fe40005000000 */
[----:B------:R-:W-:Y:S02]  /*245d0*/  IADD3 R15, P4, R15, R3, RZ ;  /* 0x000000030f0f7210 */ /* 0x000fe40007f9e0ff */
[----:B------:R-:W-:-:S04]  /*245e0*/  SEL R10, R10, RZ, !P0 ;  /* 0x000000ff0a0a7207 */ /* 0x000fc80004000000 */
[----:B------:R-:W-:Y:S02]  /*245f0*/  ISETP.NE.U32.AND P2, PT, R10, RZ, PT ;  /* 0x000000ff0a00720c */ /* 0x000fe40003f45070 */
        /* <DEDUP_REMOVED lines=9> */
[----:B------:R1:W-:Y:S01]  /*24690*/  STL [R1+0x278], R20 ;  /* 0x0002781401007387 */ /* 0x0003e20000100800 */
[----:B------:R-:W-:-:S03]  /*246a0*/  IADD3 R23, P3, R23, R3, RZ ;  /* 0x0000000317177210 */ /* 0x000fc60007f7e0ff */
[----:B------:R4:W-:Y:S04]  /*246b0*/  LDGSTS.E [R9+0x7000], desc[UR8][R10.64], P2 ;  /* 0x070000000a097fae */ /* 0x0009e80009121848 */
[----:B------:R1:W-:Y:S04]  /*246c0*/  STL [R1+0x2b4], R15 ;  /* 0x0002b40f01007387 */ /* 0x0003e80000100800 */
[----:B------:R1:W-:Y:S01]  /*246d0*/  STL [R1+0x2b0], R17 ;  /* 0x0002b01101007387 */ /* 0x0003e20000100800 */
[----:B----4-:R-:W-:-:S03]  /*246e0*/  SEL R10, RZ, 0x4, !P1 ;  /* 0x00000004ff0a7807 */ /* 0x010fc60004800000 */
[----:B-1----:R-:W4:Y:S01]  /*246f0*/  LDL.LU R20, [R1+0x338] ;  /* 0x0003380001147983 */ /* 0x002f220000300800 */
[----:B------:R-:W-:Y:S02]  /*24700*/  IADD3 R14, P4, R14, R3, RZ ;  /* 0x000000030e0e7210 */ /* 0x000fe40007f9e0ff */
[----:B------:R-:W-:Y:S01]  /*24710*/  SEL R10, R10, RZ, !P0 ;  /* 0x000000ff0a0a7207 */ /* 0x000fe20004000000 */
[----:B------:R-:W4:Y:S03]  /*24720*/  LDL.LU R15, [R1+0x33c] ;  /* 0x00033c00010f7983 */ /* 0x000f260000300800 */
[----:B------:R-:W-:Y:S01]  /*24730*/  ISETP.NE.U32.AND P1, PT, R10, RZ, PT ;  /* 0x000000ff0a00720c */ /* 0x000fe20003f25070 */
[----:B------:R-:W4:Y:S01]  /*24740*/  LDL.LU R19, [R1+0x370] ;  /* 0x0003700001137983 */ /* 0x000f220000300800 */
[----:B------:R-:W-:-:S03]  /*24750*/  MOV R10, R23 ;  /* 0x00000017000a7202 */ /* 0x000fc60000000f00 */
[----:B------:R-:W4:Y:S04]  /*24760*/  LDL.LU R17, [R1+0x374] ;  /* 0x0003740001117983 */ /* 0x000f280000300800 */
[----:B------:R-:W-:Y:S01]  /*24770*/  STL [R1+0x2bc], R23 ;  /* 0x0002bc1701007387 */ /* 0x000fe20000100800 */
[----:B--2---:R-:W-:-:S04]  /*24780*/  IMAD.X R24, R24, 0x1, R2, P3 ;  /* 0x0000000118187824 */ /* 0x004fc800018e0602 */
[----:B------:R-:W-:Y:S02]  /*24790*/  IMAD.MOV.U32 R11, RZ, RZ, R24 ;  /* 0x000000ffff0b7224 */ /* 0x000fe400078e0018 */
[----:B------:R-:W-:Y:S01]  /*247a0*/  IMAD.X R16, R16, 0x1, R2, P4 ;  /* 0x0000000110107824 */ /* 0x000fe200020e0602 */
[----:B------:R-:W-:Y:S04]  /*247b0*/  STL [R1+0x2b8], R24 ;  /* 0x0002b81801007387 */ /* 0x000fe80000100800 */
[----:B------:R1:W-:Y:S01]  /*247c0*/  LDGSTS.E [R9+0x7080], desc[UR8][R10.64], P2 ;  /* 0x070800000a097fae */ /* 0x0003e20009121848 */
[----:B------:R-:W-:-:S03]  /*247d0*/  ISETP.GT.AND P2, PT, R8, 0x78, PT ;  /* 0x000000780800780c */ /* 0x000fc60003f44270 */
[----:B------:R-:W-:Y:S04]  /*247e0*/  STL [R1+0x2f4], R14 ;  /* 0x0002f40e01007387 */ /* 0x000fe80000100800 */
[----:B------:R2:W-:Y:S01]  /*247f0*/  STL [R1+0x2f0], R16 ;  /* 0x0002f01001007387 */ /* 0x0005e20000100800 */
[----:B-1----:R-:W-:Y:S01]  /*24800*/  IMAD.MOV.U32 R10, RZ, RZ, R14 ;  /* 0x000000ffff0a7224 */ /* 0x002fe200078e000e */
[----:B------:R-:W-:Y:S02]  /*24810*/  MOV R11, R16 ;  /* 0x00000010000b7202 */ /* 0x000fe40000000f00 */
[----:B--2---:R-:W2:Y:S01]  /*24820*/  LDL.LU R16, [R1+0x378] ;  /* 0x0003780001107983 */ /* 0x004ea20000300800 */
[----:B---3--:R-:W-:-:S03]  /*24830*/  IADD3 R21, P3, R21, R3, RZ ;  /* 0x0000000315157210 */ /* 0x008fc60007f7e0ff */
[----:B------:R-:W3:Y:S04]  /*24840*/  LDL.LU R14, [R1+0x37c] ;  /* 0x00037c00010e7983 */ /* 0x000ee80000300800 */
[----:B------:R1:W-:Y:S01]  /*24850*/  LDGSTS.E [R9+0x7400], desc[UR8][R10.64], P1 ;  /* 0x074000000a097fae */ /* 0x0003e20008921848 */
[----:B------:R-:W-:Y:S01]  /*24860*/  IADD3 R12, P4, R12, R3, RZ ;  /* 0x000000030c0c7210 */ /* 0x000fe20007f9e0ff */
        /* <DEDUP_REMOVED lines=8> */
[----:B------:R-:W-:Y:S04]  /*248f0*/  STL [R1+0x2f8], R22 ;  /* 0x0002f81601007387 */ /* 0x000fe80000100800 */
[----:B------:R-:W-:Y:S04]  /*24900*/  STL [R1+0x334], R12 ;  /* 0x0003340c01007387 */ /* 0x000fe80000100800 */
[----:B------:R1:W-:Y:S04]  /*24910*/  LDGSTS.E [R9+0x7480], desc[UR8][R10.64], P1 ;  /* 0x074800000a097fae */ /* 0x0003e80008921848 */
[----:B------:R1:W-:Y:S02]  /*24920*/  STL [R1+0x330], R13 ;  /* 0x0003300d01007387 */ /* 0x0003e40000100800 */
[----:B-1----:R-:W-:Y:S01]  /*24930*/  MOV R11, R13 ;  /* 0x0000000d000b7202 */ /* 0x002fe20000000f00 */
[----:B------:R-:W-:Y:S01]  /*24940*/  IMAD.MOV.U32 R10, RZ, RZ, R12 ;  /* 0x000000ffff0a7224 */ /* 0x000fe200078e000c */
[----:B------:R-:W2:Y:S04]  /*24950*/  LDL.LU R13, [R1+0xf88] ;  /* 0x000f8800010d7983 */ /* 0x000ea80000300800 */
[----:B------:R-:W2:Y:S01]  /*24960*/  LDL.LU R12, [R1+0xfa0] ;  /* 0x000fa000010c7983 */ /* 0x000ea20000300800 */
[----:B------:R-:W-:-:S03]  /*24970*/  ISETP.GT.AND P1, PT, R8, 0x7c, PT ;  /* 0x0000007c0800780c */ /* 0x000fc60003f24270 */
[----:B------:R1:W-:Y:S02]  /*24980*/  LDGSTS.E [R9+0x7800], desc[UR8][R10.64], P2 ;  /* 0x078000000a097fae */ /* 0x0003e40009121848 */
[----:B-1----:R-:W-:Y:S02]  /*24990*/  SEL R10, RZ, 0x4, !P1 ;  /* 0x00000004ff0a7807 */ /* 0x002fe40004800000 */
[----:B----4-:R-:W-:Y:S02]  /*249a0*/  IADD3 R15, P1, R15, R3, RZ ;  /* 0x000000030f0f7210 */ /* 0x010fe40007f3e0ff */
[----:B------:R-:W-:-:S03]  /*249b0*/  SEL R10, R10, RZ, !P0 ;  /* 0x000000ff0a0a7207 */ /* 0x000fc60004000000 */
[----:B------:R-:W-:Y:S01]  /*249c0*/  IMAD.X R20, R20, 0x1, R2, P1 ;  /* 0x0000000114147824 */ /* 0x000fe200008e0602 */
[----:B------:R-:W-:Y:S02]  /*249d0*/  ISETP.NE.U32.AND P3, PT, R10, RZ, PT ;  /* 0x000000ff0a00720c */ /* 0x000fe40003f65070 */
[----:B------:R-:W-:Y:S01]  /*249e0*/  IADD3 R17, P4, R17, R3, RZ ;  /* 0x0000000311117210 */ /* 0x000fe20007f9e0ff */
[----:B------:R-:W-:Y:S01]  /*249f0*/  IMAD.MOV.U32 R11, RZ, RZ, R20 ;  /* 0x000000ffff0b7224 */ /* 0x000fe200078e0014 */
[----:B------:R-:W-:Y:S01]  /*24a00*/  MOV R10, R15 ;  /* 0x0000000f000a7202 */ /* 0x000fe20000000f00 */
[----:B------:R1:W-:Y:S02]  /*24a10*/  STL [R1+0x33c], R15 ;  /* 0x00033c0f01007387 */ /* 0x0003e40000100800 */
[----:B------:R-:W-:Y:S02]  /*24a20*/  IMAD.X R19, R19, 0x1, R2, P4 ;  /* 0x0000000113137824 */ /* 0x000fe400020e0602 */
[----:B------:R4:W-:Y:S04]  /*24a30*/  LDGSTS.E [R9+0x7880], desc[UR8][R10.64], P2 ;  /* 0x078800000a097fae */ /* 0x0009e80009121848 */
[----:B------:R1:W-:Y:S04]  /*24a40*/  STL [R1+0x338], R20 ;  /* 0x0003381401007387 */ /* 0x0003e80000100800 */
[----:B------:R-:W-:Y:S01]  /*24a50*/  STL [R1+0x374], R17 ;  /* 0x0003741101007387 */ /* 0x000fe20000100800 */
[-C--:B------:R-:W-:Y:S03]  /*24a60*/  HMMA.1688.F32.TF32 R180, R204, R26.reuse, R56 ;  /* 0x0000001accb4723c */ /* 0x080fe60000081038 */
[----:B------:R-:W2:Y:S03]  /*24a70*/  LDL.LU R25, [R1+0xf8c] ;  /* 0x000f8c0001197983 */ /* 0x000ea60000300800 */
[----:B------:R-:W-:Y:S01]  /*24a80*/  HMMA.1688.F32.TF32 R88, R200, R26, R88 ;  /* 0x0000001ac858723c */ /* 0x000fe20000081058 */
[----:B------:R2:W-:Y:S01]  /*24a90*/  STL [R1+0x370], R19 ;  /* 0x0003701301007387 */ /* 0x0005e20000100800 */
[----:B----4-:R-:W-:-:S03]  /*24aa0*/  IMAD.MOV.U32 R10, RZ, RZ, R17 ;  /* 0x000000ffff0a7224 */ /* 0x010fc600078e0011 */
[----:B-1----:R-:W4:Y:S01]  /*24ab0*/  LDL.LU R15, [R1+0xf54] ;  /* 0x000f5400010f7983 */ /* 0x002f220000300800 */
[----:B------:R-:W-:Y:S01]  /*24ac0*/  HMMA.1688.F32.TF32 R120, R168, R26, R120 ;  /* 0x0000001aa878723c */ /* 0x000fe20000081078 */
[----:B------:R-:W-:-:S05]  /*24ad0*/  MOV R11, R19 ;  /* 0x00000013000b7202 */ /* 0x000fca0000000f00 */
[----:B------:R-:W-:Y:S01]  /*24ae0*/  HMMA.1688.F32.TF32 R152, R172, R26, R152 ;  /* 0x0000001aac98723c */ /* 0x000fe20000081098 */
[----:B------:R-:W4:Y:S04]  /*24af0*/  LDL.LU R26, [R1+0xf80] ;  /* 0x000f8000011a7983 */ /* 0x000f280000300800 */
[----:B------:R-:W4:Y:S04]  /*24b00*/  LDL.LU R20, [R1+0xf48] ;  /* 0x000f480001147983 */ /* 0x000f280000300800 */
[----:B------:R1:W-:Y:S01]  /*24b10*/  LDGSTS.E [R9+0x7c00], desc[UR8][R10.64], P3 ;  /* 0x07c000000a097fae */ /* 0x0003e20009921848 */
[----:B------:R-:W-:-:S04]  /*24b20*/  ISETP.GT.AND P1, PT, R8, 0x1, PT ;  /* 0x000000010800780c */ /* 0x000fc80003f24270 */
[----:B-1----:R-:W-:-:S04]  /*24b30*/  SEL R10, RZ, 0x4, !P1 ;  /* 0x00000004ff0a7807 */ /* 0x002fc80004800000 */
[----:B------:R-:W-:-:S04]  /*24b40*/  SEL R10, R10, RZ, !P0 ;  /* 0x000000ff0a0a7207 */ /* 0x000fc80004000000 */
[----:B------:R-:W-:Y:S02]  /*24b50*/  ISETP.NE.U32.AND P1, PT, R10, RZ, PT ;  /* 0x000000ff0a00720c */ /* 0x000fe40003f25070 */
[----:B---3--:R-:W-:-:S05]  /*24b60*/  IADD3 R14, P2, R14, R3, RZ ;  /* 0x000000030e0e7210 */ /* 0x008fca0007f5e0ff */
[----:B--2---:R-:W-:Y:S01]  /*24b70*/  IMAD.X R16, R16, 0x1, R2, P2 ;  /* 0x0000000110107824 */ /* 0x004fe200010e0602 */
[----:B------:R-:W-:Y:S04]  /*24b80*/  STL [R1+0x37c], R14 ;  /* 0x00037c0e01007387 */ /* 0x000fe80000100800 */
[----:B------:R1:W-:Y:S01]  /*24b90*/  STL [R1+0x378], R16 ;  /* 0x0003781001007387 */ /* 0x0003e20000100800 */
[----:B------:R-:W-:-:S03]  /*24ba0*/  MOV R11, R16 ;  /* 0x00000010000b7202 */ /* 0x000fc60000000f00 */
[----:B------:R-:W2:Y:S04]  /*24bb0*/  LDL.LU R21, [R1+0xf40] ;  /* 0x000f400001157983 */ /* 0x000ea80000300800 */
[----:B------:R-:W3:Y:S04]  /*24bc0*/  LDL.LU R19, [R1+0xf4c] ;  /* 0x000f4c0001137983 */ /* 0x000ee80000300800 */
[----:B------:R-:W2:Y:S04]  /*24bd0*/  LDL.LU R24, [R1+0xf08] ;  /* 0x000f080001187983 */ /* 0x000ea80000300800 */
[----:B-1----:R-:W2:Y:S01]  /*24be0*/  LDL.LU R16, [R1+0xf14] ;  /* 0x000f140001107983 */ /* 0x002ea20000300800 */
[----:B------:R-:W-:-:S05]  /*24bf0*/  IMAD.MOV.U32 R10, RZ, RZ, R14 ;  /* 0x000000ffff0a7224 */ /* 0x000fca00078e000e */
[----:B------:R1:W-:Y:S01]  /*24c00*/  LDGSTS.E [R9+0x7c80], desc[UR8][R10.64], P3 ;  /* 0x07c800000a097fae */ /* 0x0003e20009921848 */
[----:B------:R-:W-:-:S05]  /*24c10*/  IADD3 R12, P2, R12, R3, RZ ;  /* 0x000000030c0c7210 */ /* 0x000fca0007f5e0ff */
[----:B------:R-:W-:Y:S01]  /*24c20*/  IMAD.X R13, R13, 0x1, R2, P2 ;  /* 0x000000010d0d7824 */ /* 0x000fe200010e0602 */
[----:B------:R1:W-:Y:S04]  /*24c30*/  STL [R1+0xfa0], R12 ;  /* 0x000fa00c01007387 */ /* 0x0003e80000100800 */
[----:B------:R4:W-:Y:S04]  /*24c40*/  STL [R1+0xf88], R13 ;  /* 0x000f880d01007387 */ /* 0x0009e80000100800 */
[----:B------:R-:W2:Y:S04]  /*24c50*/  LDL.LU R23, [R1+0xf00] ;  /* 0x000f000001177983 */ /* 0x000ea80000300800 */
[----:B------:R-:W2:Y:S04]  /*24c60*/  LDL.LU R22, [R1+0xf0c] ;  /* 0x000f0c0001167983 */ /* 0x000ea80000300800 */
[----:B------:R-:W2:Y:S04]  /*24c70*/  LDL.LU R17, [R1+0xec8] ;  /* 0x000ec80001117983 */ /* 0x000ea80000300800 */
[----:B------:R-:W2:Y:S01]  /*24c80*/  LDL.LU R14, [R1+0xee4] ;  /* 0x000ee400010e7983 */ /* 0x000ea20000300800 */
[----:B------:R-:W-:-:S02]  /*24c90*/  ISETP.GT.AND P2, PT, R8, 0x5, PT ;  /* 0x000000050800780c */ /* 0x000fc40003f44270 */
[----:B-1----:R-:W-:Y:S02]  /*24ca0*/  LOP3.LUT R10, R18, 0x20, RZ, 0x3c, !PT ;  /* 0x00000020120a7812 */ /* 0x002fe400078e3cff */
[----:B------:R-:W-:-:S03]  /*24cb0*/  SEL R11, RZ, 0x4, !P2 ;  /* 0x00000004ff0b7807 */ /* 0x000fc60005000000 */
[----:B------:R-:W-:Y:S01]  /*24cc0*/  VIADD R10, R10, UR7 ;  /* 0x000000070a0a7c36 */ /* 0x000fe20008000000 */
[----:B------:R-:W-:-:S04]  /*24cd0*/  SEL R11, R11, RZ, !P0 ;  /* 0x000000ff0b0b7207 */ /* 0x000fc80004000000 */
[----:B------:R-:W-:Y:S01]  /*24ce0*/  ISETP.NE.U32.AND P2, PT, R11, RZ, PT ;  /* 0x000000ff0b00720c */ /* 0x000fe20003f45070 */
[----:B------:R1:W-:Y:S01]  /*24cf0*/  LDGSTS.E [R10+0x100], desc[UR8][R12.64], P1 ;  /* 0x001000000c0a7fae */ /* 0x0003e20008921848 */
[----:B------:R-:W-:-:S05]  /*24d00*/  IADD3 R25, P3, R25, R3, RZ ;  /* 0x0000000319197210 */ /* 0x000fca0007f7e0ff */
[----:B-1----:R-:W-:Y:S01]  /*24d10*/  IMAD.MOV.U32 R12, RZ, RZ, R25 ;  /* 0x000000ffff0c7224 */ /* 0x002fe200078e0019 */
[----:B----4-:R-:W-:Y:S02]  /*24d20*/  IADD3 R15, P4, R15, R3, RZ ;  /* 0x000000030f0f7210 */ /* 0x010fe40007f9e0ff */
[----:B------:R-:W-:-:S04]  /*24d30*/  IADD3.X R26, R26, R2, RZ, P3, !PT ;  /* 0x000000021a1a7210 */ /* 0x000fc80001ffe4ff */
[----:B------:R-:W-:Y:S01]  /*24d40*/  MOV R13, R26 ;  /* 0x0000001a000d7202 */ /* 0x000fe20000000f00 */
[----:B------:R-:W-:Y:S01]  /*24d50*/  IMAD.X R20, R20, 0x1, R2, P4 ;  /* 0x0000000114147824 */ /* 0x000fe200020e0602 */
[----:B------:R-:W-:Y:S04]  /*24d60*/  STL [R1+0xf8c], R25 ;  /* 0x000f8c1901007387 */ /* 0x000fe80000100800 */
[----:B------:R-:W-:Y:S04]  /*24d70*/  STL [R1+0xf80], R26 ;  /* 0x000f801a01007387 */ /* 0x000fe80000100800 */
[----:B------:R1:W-:Y:S01]  /*24d80*/  LDGSTS.E [R10+0x180], desc[UR8][R12.64], P1 ;  /* 0x001800000c0a7fae */ /* 0x0003e20008921848 */
[----:B------:R-:W-:-:S03]  /*24d90*/  ISETP.GT.AND P1, PT, R8, 0x9, PT ;  /* 0x000000090800780c */ /* 0x000fc60003f24270 */
[----:B------:R-:W-:Y:S01]  /*24da0*/  STL [R1+0xf54], R15 ;  /* 0x000f540f01007387 */ /* 0x000fe20000100800 */
[----:B------:R-:W-:-:S03]  /*24db0*/  SEL R11, RZ, 0x4, !P1 ;  /* 0x00000004ff0b7807 */ /* 0x000fc60004800000 */
[----:B------:R4:W-:Y:S01]  /*24dc0*/  STL [R1+0xf48], R20 ;  /* 0x000f481401007387 */ /* 0x0009e20000100800 */
[----:B-1----:R-:W-:Y:S02]  /*24dd0*/  IMAD.MOV.U32 R12, RZ, RZ, R15 ;  /* 0x000000ffff0c7224 */ /* 0x002fe400078e000f */
[----:B------:R-:W-:Y:S02]  /*24de0*/  IMAD.MOV.U32 R13, RZ, RZ, R20 ;  /* 0x000000ffff0d7224 */ /* 0x000fe400078e0014 */
[----:B----4-:R-:W4:Y:S04]  /*24df0*/  LDL.LU R20, [R1+0xecc] ;  /* 0x000ecc0001147983 */ /* 0x010f280000300800 */
[----:B------:R-:W4:Y:S01]  /*24e00*/  LDL.LU R15, [R1+0xea4] ;  /* 0x000ea400010f7983 */ /* 0x000f220000300800 */
[----:B------:R-:W-:-:S03]  /*24e10*/  SEL R11, R11, RZ, !P0 ;  /* 0x000000ff0b0b7207 */ /* 0x000fc60004000000 */
[----:B------:R1:W-:Y:S01]  /*24e20*/  LDGSTS.E [R10+0x500], desc[UR8][R12.64], P2 ;  /* 0x005000000c0a7fae */ /* 0x0003e20009121848 */
[----:B------:R-:W-:Y:S02]  /*24e30*/  ISETP.NE.U32.AND P1, PT, R11, RZ, PT ;  /* 0x000000ff0b00720c */ /* 0x000fe40003f25070 */
[----:B---3--:R-:W-:-:S04]  /*24e40*/  IADD3 R19, P3, R19, R3, RZ ;  /* 0x0000000313137210 */ /* 0x008fc80007f7e0ff */
[----:B--2---:R-:W-:Y:S02]  /*24e50*/  IADD3.X R21, R21, R2, RZ, P3, !PT ;  /* 0x0000000215157210 */ /* 0x004fe40001ffe4ff */
[----:B------:R-:W-:Y:S01]  /*24e60*/  IADD3 R16, P4, R16, R3, RZ ;  /* 0x0000000310107210 */ /* 0x000fe20007f9e0ff */
[----:B------:R-:W-:Y:S01]  /*24e70*/  STL [R1+0xf4c], R19 ;  /* 0x000f4c1301007387 */ /* 0x000fe20000100800 */
[----:B-1----:R-:W-:-:S03]  /*24e80*/  MOV R13, R21 ;  /* 0x00000015000d7202 */ /* 0x002fc60000000f00 */
[----:B------:R-:W-:Y:S01]  /*24e90*/  IMAD.X R24, R24, 0x1, R2, P4 ;  /* 0x0000000118187824 */ /* 0x000fe200020e0602 */
[----:B------:R1:W-:Y:S01]  /*24ea0*/  STL [R1+0xf40], R21 ;  /* 0x000f401501007387 */ /* 0x0003e20000100800 */
[----:B------:R-:W-:-:S03]  /*24eb0*/  IMAD.MOV.U32 R12, RZ, RZ, R19 ;  /* 0x000000ffff0c7224 */ /* 0x000fc600078e0013 */
[----:B------:R2:W-:Y:S04]  /*24ec0*/  STL [R1+0xf14], R16 ;  /* 0x000f141001007387 */ /* 0x0005e80000100800 */
[----:B------:R3:W-:Y:S04]  /*24ed0*/  LDGSTS.E [R10+0x580], desc[UR8][R12.64], P2 ;  /* 0x005800000c0a7fae */ /* 0x0007e80009121848 */
[----:B-1----:R-:W4:Y:S04]  /*24ee0*/  LDL.LU R21, [R1+0xec0] ;  /* 0x000ec00001157983 */ /* 0x002f280000300800 */
[----:B------:R-:W-:Y:S04]  /*24ef0*/  STL [R1+0xf08], R24 ;  /* 0x000f081801007387 */ /* 0x000fe80000100800 */
[----:B------:R-:W4:Y:S01]  /*24f00*/  LDL.LU R19, [R1+0xe88] ;  /* 0x000e880001137983 */ /* 0x000f220000300800 */
[----:B---3--:R-:W-:-:S02]  /*24f10*/  IMAD.MOV.U32 R12, RZ, RZ, R16 ;  /* 0x000000ffff0c7224 */ /* 0x008fc400078e0010 */
[----:B------:R-:W-:Y:S01]  /*24f20*/  IMAD.MOV.U32 R13, RZ, RZ, R24 ;  /* 0x000000ffff0d7224 */ /* 0x000fe200078e0018 */
[----:B------:R-:W3:Y:S04]  /*24f30*/  LDL.LU R25, [R1+0xe8c] ;  /* 0x000e8c0001197983 */ /* 0x000ee80000300800 */
[----:B--2---:R-:W2:Y:S04]  /*24f40*/  LDL.LU R16, [R1+0xe64] ;  /* 0x000e640001107983 */ /* 0x004ea80000300800 */
[----:B------:R1:W-:Y:S01]  /*24f50*/  LDGSTS.E [R10+0x900], desc[UR8][R12.64], P1 ;  /* 0x009000000c0a7fae */ /* 0x0003e20008921848 */
[----:B------:R-:W-:-:S04]  /*24f60*/  IADD3 R22, P3, R22, R3, RZ ;  /* 0x0000000316167210 */ /* 0x000fc80007f7e0ff */
[----:B------:R-:W-:Y:S02]  /*24f70*/  IADD3.X R23, R23, R2, RZ, P3, !PT ;  /* 0x0000000217177210 */ /* 0x000fe40001ffe4ff */
[----:B------:R-:W-:Y:S01]  /*24f80*/  IADD3 R14, P4, R14, R3, RZ ;  /* 0x000000030e0e7210 */ /* 0x000fe20007f9e0ff */
[----:B------:R1:W-:Y:S02]  /*24f90*/  STL [R1+0xf0c], R22 ;  /* 0x000f0c1601007387 */ /* 0x0003e40000100800 */
[----:B-1----:R-:W-:Y:S01]  /*24fa0*/  IMAD.MOV.U32 R12, RZ, RZ, R22 ;  /* 0x000000ffff0c7224 */ /* 0x002fe200078e0016 */
[----:B------:R-:W-:Y:S01]  /*24fb0*/  MOV R13, R23 ;  /* 0x00000017000d7202 */ /* 0x000fe20000000f00 */
[----:B------:R-:W-:Y:S01]  /*24fc0*/  IMAD.X R17, R17, 0x1, R2, P4 ;  /* 0x0000000111117824 */ /* 0x000fe200020e0602 */
[----:B------:R1:W-:Y:S04]  /*24fd0*/  STL [R1+0xf00], R23 ;  /* 0x000f001701007387 */ /* 0x0003e80000100800 */
[----:B------:R-:W-:Y:S04]  /*24fe0*/  STL [R1+0xee4], R14 ;  /* 0x000ee40e01007387 */ /* 0x000fe80000100800 */
[----:B------:R-:W2:Y:S04]  /*24ff0*/  LDL.LU R26, [R1+0xe80] ;  /* 0x000e8000011a7983 */ /* 0x000ea80000300800 */
[----:B------:R1:W-:Y:S04]  /*25000*/  STL [R1+0xec8], R17 ;  /* 0x000ec81101007387 */ /* 0x0003e80000100800 */
[----:B------:R-:W2:Y:S04]  /*25010*/  LDL.LU R22, [R1+0xe48] ;  /* 0x000e480001167983 */ /* 0x000ea80000300800 */
[----:B------:R1:W-:Y:S04]  /*25020*/  LDGSTS.E [R10+0x980], desc[UR8][R12.64], P1 ;  /* 0x009800000c0a7fae */ /* 0x0003e80008921848 */
[----:B-1----:R-:W2:Y:S01]  /*25030*/  LDL.LU R23, [R1+0xe40] ;  /* 0x000e400001177983 */ /* 0x002ea20000300800 */
[----:B------:R-:W-:-:S03]  /*25040*/  IMAD.MOV.U32 R13, RZ, RZ, R17 ;  /* 0x000000ffff0d7224 */ /* 0x000fc600078e0011 */
[----:B------:R-:W2:Y:S01]  /*25050*/  LDL.LU R17, [R1+0xe4c] ;  /* 0x000e4c0001117983 */ /* 0x000ea20000300800 */
[----:B------:R-:W-:-:S03]  /*25060*/  IMAD.MOV.U32 R12, RZ, RZ, R14 ;  /* 0x000000ffff0c7224 */ /* 0x000fc600078e000e */
[----:B------:R-:W2:Y:S04]  /*25070*/  LDL.LU R24, [R1+0xe08] ;  /* 0x000e080001187983 */ /* 0x000ea80000300800 */
[----:B------:R-:W2:Y:S01]  /*25080*/  LDL.LU R14, [R1+0xe24] ;  /* 0x000e2400010e7983 */ /* 0x000ea20000300800 */
[----:B------:R-:W-:-:S04]  /*25090*/  ISETP.GT.AND P2, PT, R8, 0xd, PT ;  /* 0x0000000d0800780c */ /* 0x000fc80003f44270 */
[----:B------:R-:W-:-:S04]  /*250a0*/  SEL R11, RZ, 0x4, !P2 ;  /* 0x00000004ff0b7807 */ /* 0x000fc80005000000 */
[----:B------:R-:W-:-:S04]  /*250b0*/  SEL R11, R11, RZ, !P0 ;  /* 0x000000ff0b0b7207 */ /* 0x000fc80004000000 */
[----:B------:R-:W-:Y:S02]  /*250c0*/  ISETP.NE.U32.AND P2, PT, R11, RZ, PT ;  /* 0x000000ff0b00720c */ /* 0x000fe40003f45070 */
[----:B------:R-:W-:Y:S02]  /*250d0*/  ISETP.GT.AND P1, PT, R8, 0x11, PT ;  /* 0x000000110800780c */ /* 0x000fe40003f24270 */
[-C--:B----4-:R-:W-:Y:S02]  /*250e0*/  IADD3 R20, P3, R20, R3.reuse, RZ ;  /* 0x0000000314147210 */ /* 0x090fe40007f7e0ff */
[----:B------:R-:W-:-:S07]  /*250f0*/  IADD3 R15, P4, R15, R3, RZ ;  /* 0x000000030f0f7210 */ /* 0x000fce0007f9e0ff */
[----:B------:R1:W-:Y:S01]  /*25100*/  LDGSTS.E [R10+0xd00], desc[UR8][R12.64], P2 ;  /* 0x00d000000c0a7fae */ /* 0x0003e20009121848 */
[----:B------:R-:W-:-:S03]  /*25110*/  SEL R11, RZ, 0x4, !P1 ;  /* 0x00000004ff0b7807 */ /* 0x000fc60004800000 */
[----:B------:R-:W-:Y:S01]  /*25120*/  STL [R1+0xecc], R20 ;  /* 0x000ecc1401007387 */ /* 0x000fe20000100800 */
[----:B------:R-:W-:Y:S01]  /*25130*/  SEL R11, R11, RZ, !P0 ;  /* 0x000000ff0b0b7207 */ /* 0x000fe20004000000 */
[----:B-1----:R-:W-:-:S03]  /*25140*/  IMAD.MOV.U32 R12, RZ, RZ, R20 ;  /* 0x000000ffff0c7224 */ /* 0x002fc600078e0014 */
[----:B------:R-:W-:Y:S02]  /*25150*/  ISETP.NE.U32.AND P1, PT, R11, RZ, PT ;  /* 0x000000ff0b00720c */ /* 0x000fe40003f25070 */
[----:B------:R-:W-:-:S04]  /*25160*/  IADD3.X R21, R21, R2, RZ, P3, !PT ;  /* 0x0000000215157210 */ /* 0x000fc80001ffe4ff */
[----:B------:R-:W-:Y:S01]  /*25170*/  MOV R13, R21 ;  /* 0x00000015000d7202 */ /* 0x000fe20000000f00 */
[----:B------:R1:W-:Y:S01]  /*25180*/  STL [R1+0xec0], R21 ;  /* 0x000ec01501007387 */ /* 0x0003e20000100800 */
[----:B------:R-:W-:-:S03]  /*25190*/  IMAD.X R19, R19, 0x1, R2, P4 ;  /* 0x0000000113137824 */ /* 0x000fc600020e0602 */
[----:B------:R-:W-:Y:S04]  /*251a0*/  STL [R1+0xea4], R15 ;  /* 0x000ea40f01007387 */ /* 0x000fe80000100800 */
[----:B------:R4:W-:Y:S04]  /*251b0*/  STL [R1+0xe88], R19 ;  /* 0x000e881301007387 */ /* 0x0009e80000100800 */
[----:B------:R3:W-:Y:S01]  /*251c0*/  LDGSTS.E [R10+0xd80], desc[UR8][R12.64], P2 ;  /* 0x00d800000c0a7fae */ /* 0x0007e20009121848 */
[----:B------:R-:W-:-:S03]  /*251d0*/  ISETP.GT.AND P2, PT, R8, 0x15, PT ;  /* 0x000000150800780c */ /* 0x000fc60003f44270 */
[----:B-1----:R-:W2:Y:S04]  /*251e0*/  LDL.LU R21, [R1+0xe00] ;  /* 0x000e000001157983 */ /* 0x002ea80000300800 */
[----:B------:R-:W2:Y:S01]  /*251f0*/  LDL.LU R20, [R1+0xe0c] ;  /* 0x000e0c0001147983 */ /* 0x000ea20000300800 */
[----:B------:R-:W-:Y:S01]  /*25200*/  SEL R11, RZ, 0x4, !P2 ;  /* 0x00000004ff0b7807 */ /* 0x000fe20005000000 */
[----:B---3--:R-:W-:Y:S02]  /*25210*/  IMAD.MOV.U32 R13, RZ, RZ, R19 ;  /* 0x000000ffff0d7224 */ /* 0x008fe400078e0013 */
[----:B------:R-:W-:Y:S01]  /*25220*/  IMAD.MOV.U32 R12, RZ, RZ, R15 ;  /* 0x000000ffff0c7224 */ /* 0x000fe200078e000f */
[----:B----4-:R-:W3:Y:S01]  /*25230*/  LDL.LU R19, [R1+0xdd4] ;  /* 0x000dd40001137983 */ /* 0x010ee20000300800 */
[----:B------:R-:W-:-:S03]  /*25240*/  IADD3 R25, P3, R25, R3, RZ ;  /* 0x0000000319197210 */ /* 0x000fc60007f7e0ff */
[----:B------:R-:W4:Y:S01]  /*25250*/  LDL.LU R15, [R1+0xdd8] ;  /* 0x000dd800010f7983 */ /* 0x000f220000300800 */
[----:B------:R-:W-:Y:S02]  /*25260*/  SEL R11, R11, RZ, !P0 ;  /* 0x000000ff0b0b7207 */ /* 0x000fe40004000000 */
[----:B--2---:R-:W-:Y:S01]  /*25270*/  IADD3 R16, P4, R16, R3, RZ ;  /* 0x0000000310107210 */ /* 0x004fe20007f9e0ff */
[----:B------:R1:W-:Y:S01]  /*25280*/  LDGSTS.E [R10+0x1100], desc[UR8][R12.64], P1 ;  /* 0x011000000c0a7fae */ /* 0x0003e20008921848 */
[----:B------:R-:W-:-:S03]  /*25290*/  ISETP.NE.U32.AND P2, PT, R11, RZ, PT ;  /* 0x000000ff0b00720c */ /* 0x000fc60003f45070 */
[----:B------:R-:W-:Y:S01]  /*252a0*/  STL [R1+0xe8c], R25 ;  /* 0x000e8c1901007387 */ /* 0x000fe20000100800 */
[----:B------:R-:W-:Y:S01]  /*252b0*/  IADD3.X R26, R26, R2, RZ, P3, !PT ;  /* 0x000000021a1a7210 */ /* 0x000fe20001ffe4ff */
[----:B-1----:R-:W-:-:S03]  /*252c0*/  IMAD.MOV.U32 R12, RZ, RZ, R25 ;  /* 0x000000ffff0c7224 */ /* 0x002fc600078e0019 */
[----:B------:R-:W-:Y:S01]  /*252d0*/  MOV R13, R26 ;  /* 0x0000001a000d7202 */ /* 0x000fe20000000f00 */
[----:B------:R-:W-:Y:S01]  /*252e0*/  STL [R1+0xe80], R26 ;  /* 0x000e801a01007387 */ /* 0x000fe20000100800 */
[----:B------:R-:W-:-:S03]  /*252f0*/  IMAD.X R22, R22, 0x1, R2, P4 ;  /* 0x0000000116167824 */ /* 0x000fc600020e0602 */
[----:B------:R1:W-:Y:S04]  /*25300*/  LDGSTS.E [R10+0x1180], desc[UR8][R12.64], P1 ;  /* 0x011800000c0a7fae */ /* 0x0003e80008921848 */
[----:B------:R-:W-:Y:S04]  /*25310*/  STL [R1+0xe64], R16 ;  /* 0x000e641001007387 */ /* 0x000fe80000100800 */
[----:B------:R2:W-:Y:S01]  /*25320*/  STL [R1+0xe48], R22 ;  /* 0x000e481601007387 */ /* 0x0005e20000100800 */
[----:B-1----:R-:W-:Y:S01]  /*25330*/  IMAD.MOV.U32 R12, RZ, RZ, R16 ;  /* 0x000000ffff0c7224 */ /* 0x002fe200078e0010 */
[----:B------:R-:W-:Y:S01]  /*25340*/  IADD3 R17, P3, R17, R3, RZ ;  /* 0x0000000311117210 */ /* 0x000fe20007f7e0ff */
[----:B------:R-:W-:-:S02]  /*25350*/  IMAD.MOV.U32 R13, RZ, RZ, R22 ;  /* 0x000000ffff0d7224 */ /* 0x000fc400078e0016 */
[----:B--2---:R-:W2:Y:S01]  /*25360*/  LDL.LU R22, [R1+0xde0] ;  /* 0x000de00001167983 */ /* 0x004ea20000300800 */
[----:B------:R-:W-:-:S03]  /*25370*/  IADD3.X R23, R23, R2, RZ, P3, !PT ;  /* 0x0000000217177210 */ /* 0x000fc60001ffe4ff */
[----:B------:R-:W2:Y:S01]  /*25380*/  LDL.LU R16, [R1+0xd98] ;  /* 0x000d980001107983 */ /* 0x000ea20000300800 */
[----:B------:R-:W-:-:S03]  /*25390*/  IADD3 R14, P4, R14, R3, RZ ;  /* 0x000000030e0e7210 */ /* 0x000fc60007f9e0ff */
[----:B------:R-:W-:Y:S02]  /*253a0*/  STL [R1+0xe4c], R17 ;  /* 0x000e4c1101007387 */ /* 0x000fe40000100800 */
[----:B------:R-:W-:Y:S02]  /*253b0*/  IMAD.X R24, R24, 0x1, R2, P4 ;  /* 0x0000000118187824 */ /* 0x000fe400020e0602 */
[----:B------:R1:W-:Y:S04]  /*253c0*/  LDGSTS.E [R10+0x1500], desc[UR8][R12.64], P2 ;  /* 0x015000000c0a7fae */ /* 0x0003e80009121848 */
[----:B------:R1:W-:Y:S04]  /*253d0*/  STL [R1+0xe40], R23 ;  /* 0x000e401701007387 */ /* 0x0003e80000100800 */
[----:B------:R1:W-:Y:S02]  /*253e0*/  STL [R1+0xe24], R14 ;  /* 0x000e240e01007387 */ /* 0x0003e40000100800 */
[----:B-1----:R-:W-:-:S02]  /*253f0*/  MOV R13, R23 ;  /* 0x00000017000d7202 */ /* 0x002fc40000000f00 */
[----:B------:R-:W2:Y:S01]  /*25400*/  LDL.LU R23, [R1+0xddc] ;  /* 0x000ddc0001177983 */ /* 0x000ea20000300800 */
[----:B------:R-:W-:-:S03]  /*25410*/  IMAD.MOV.U32 R12, RZ, RZ, R17 ;  /* 0x000000ffff0c7224 */ /* 0x000fc600078e0011 */
[----:B------:R-:W-:Y:S04]  /*25420*/  STL [R1+0xe08], R24 ;  /* 0x000e081801007387 */ /* 0x000fe80000100800 */
[----:B------:R-:W2:Y:S01]  /*25430*/  LDL.LU R17, [R1+0xd94] ;  /* 0x000d940001117983 */ /* 0x000ea20000300800 */
[----:B------:R-:W-:-:S03]  /*25440*/  ISETP.GT.AND P1, PT, R8, 0x19, PT ;  /* 0x000000190800780c */ /* 0x000fc60003f24270 */
[----:B------:R1:W-:Y:S01]  /*25450*/  LDGSTS.E [R10+0x1580], desc[UR8][R12.64], P2 ;  /* 0x015800000c0a7fae */ /* 0x0003e20009121848 */
[----:B------:R-:W-:-:S03]  /*25460*/  SEL R11, RZ, 0x4, !P1 ;  /* 0x00000004ff0b7807 */ /* 0x000fc60004800000 */
[----:B------:R-:W2:Y:S01]  /*25470*/  LDL.LU R25, [R1+0xda0] ;  /* 0x000da00001197983 */ /* 0x000ea20000300800 */
[----:B------:R-:W-:-:S04]  /*25480*/  SEL R11, R11, RZ, !P0 ;  /* 0x000000ff0b0b7207 */ /* 0x000fc80004000000 */
[----:B------:R-:W-:Y:S02]  /*25490*/  ISETP.NE.U32.AND P1, PT, R11, RZ, PT ;  /* 0x000000ff0b00720c */ /* 0x000fe40003f25070 */
[----:B------:R-:W-:Y:S01]  /*254a0*/  ISETP.GT.AND P2, PT, R8, 0x1d, PT ;  /* 0x0000001d0800780c */ /* 0x000fe20003f44270 */
[----:B-1----:R-:W-:Y:S02]  /*254b0*/  IMAD.MOV.U32 R12, RZ, RZ, R14 ;  /* 0x000000ffff0c7224 */ /* 0x002fe400078e000e */
[----:B------:R-:W-:Y:S01]  /*254c0*/  IMAD.MOV.U32 R13, RZ, RZ, R24 ;  /* 0x000000ffff0d7224 */ /* 0x000fe200078e0018 */
[----:B------:R-:W2:Y:S01]  /*254d0*/  LDL.LU R14, [R1+0xd58] ;  /* 0x000d5800010e7983 */ /* 0x000ea20000300800 */
[----:B------:R-:W-:-:S06]  /*254e0*/  SEL R11, RZ, 0x4, !P2 ;  /* 0x00000004ff0b7807 */ /* 0x000fcc0005000000 */
[----:B------:R1:W-:Y:S01]  /*254f0*/  LDGSTS.E [R10+0x1900], desc[UR8][R12.64], P1 ;  /* 0x019000000c0a7fae */ /* 0x0003e20008921848 */
[----:B------:R-:W-:-:S04]  /*25500*/  SEL R11, R11, RZ, !P0 ;  /* 0x000000ff0b0b7207 */ /* 0x000fc80004000000 */
[----:B------:R-:W-:Y:S02]  /*25510*/  ISETP.NE.U32.AND P2, PT, R11, RZ, PT ;  /* 0x000000ff0b00720c */ /* 0x000fe40003f45070 */
[----:B------:R-:W-:-:S04]  /*25520*/  IADD3 R20, P3, R20, R3, RZ ;  /* 0x0000000314147210 */ /* 0x000fc80007f7e0ff */
[----:B------:R-:W-:Y:S01]  /*25530*/  IADD3.X R21, R21, R2, RZ, P3, !PT ;  /* 0x0000000215157210 */ /* 0x000fe20001ffe4ff */
[----:B------:R3:W-:Y:S01]  /*25540*/  STL [R1+0xe0c], R20 ;  /* 0x000e0c1401007387 */ /* 0x0007e20000100800 */
[----:B----4-:R-:W-:-:S03]  /*25550*/  IADD3 R15, P4, R15, R3, RZ ;  /* 0x000000030f0f7210 */ /* 0x010fc60007f9e0ff */
[----:B------:R4:W-:Y:S01]  /*25560*/  STL [R1+0xe00], R21 ;  /* 0x000e001501007387 */ /* 0x0009e20000100800 */
[----:B-1----:R-:W-:Y:S01]  /*25570*/  IMAD.MOV.U32 R12, RZ, RZ, R20 ;  /* 0x000000ffff0c7224 */ /* 0x002fe200078e0014 */
[----:B------:R-:W-:Y:S01]  /*25580*/  MOV R13, R21 ;  /* 0x00000015000d7202 */ /* 0x000fe20000000f00 */
[----:B---3--:R-:W-:Y:S01]  /*25590*/  IMAD.X R19, R19, 0x1, R2, P4 ;  /* 0x0000000113137824 */ /* 0x008fe200020e0602 */
[----:B------:R-:W-:Y:S04]  /*255a0*/  STL [R1+0xdd8], R15 ;  /* 0x000dd80f01007387 */ /* 0x000fe80000100800 */
[----:B------:R-:W3:Y:S04]  /*255b0*/  LDL.LU R26, [R1+0xd9c] ;  /* 0x000d9c00011a7983 */ /* 0x000ee80000300800 */
[----:B------:R1:W-:Y:S04]  /*255c0*/  STL [R1+0xdd4], R19 ;  /* 0x000dd41301007387 */ /* 0x0003e80000100800 */
[----:B------:R-:W3:Y:S04]  /*255d0*/  LDL.LU R20, [R1+0xd54] ;  /* 0x000d540001147983 */ /* 0x000ee80000300800 */
[----:B------:R1:W-:Y:S04]  /*255e0*/  LDGSTS.E [R10+0x1980], desc[UR8][R12.64], P1 ;  /* 0x019800000c0a7fae */ /* 0x0003e80008921848 */
[----:B----4-:R-:W4:Y:S01]  /*255f0*/  LDL.LU R21, [R1+0xd5c] ;  /* 0x000d5c0001157983 */ /* 0x010f220000300800 */
[----:B-1----:R-:W-:-:S03]  /*25600*/  IMAD.MOV.U32 R13, RZ, RZ, R19 ;  /* 0x000000ffff0d7224 */ /* 0x002fc600078e0013 */
[----:B------:R-:W4:Y:S01]  /*25610*/  LDL.LU R19, [R1+0xd60] ;  /* 0x000d600001137983 */ /* 0x000f220000300800 */
[----:B------:R-:W-:-:S03]  /*25620*/  IMAD.MOV.U32 R12, RZ, RZ, R15 ;  /* 0x000000ffff0c7224 */ /* 0x000fc600078e000f */
[----:B------:R-:W4:Y:S04]  /*25630*/  LDL.LU R24, [R1+0xd14] ;  /* 0x000d140001187983 */ /* 0x000f280000300800 */
[----:B------:R-:W4:Y:S01]  /*25640*/  LDL.LU R15, [R1+0xd18] ;  /* 0x000d1800010f7983 */ /* 0x000f220000300800 */
[----:B--2---:R-:W-:-:S03]  /*25650*/  IADD3 R22, P3, R22, R3, RZ ;  /* 0x0000000316167210 */ /* 0x004fc60007f7e0ff */
[----:B------:R1:W-:Y:S01]  /*25660*/  LDGSTS.E [R10+0x1d00], desc[UR8][R12.64], P2 ;  /* 0x01d000000c0a7fae */ /* 0x0003e20009121848 */
[----:B------:R-:W-:-:S03]  /*25670*/  IADD3 R16, P4, R16, R3, RZ ;  /* 0x0000000310107210 */ /* 0x000fc60007f9e0ff */
[----:B------:R-:W-:Y:S01]  /*25680*/  STL [R1+0xde0], R22 ;  /* 0x000de01601007387 */ /* 0x000fe20000100800 */
[----:B-1----:R-:W-:Y:S01]  /*25690*/  IMAD.MOV.U32 R12, RZ, RZ, R22 ;  /* 0x000000ffff0c7224 */ /* 0x002fe200078e0016 */
[----:B------:R-:W-:-:S04]  /*256a0*/  IADD3.X R23, R23, R2, RZ, P3, !PT ;  /* 0x0000000217177210 */ /* 0x000fc80001ffe4ff */
[----:B------:R-:W-:Y:S01]  /*256b0*/  MOV R13, R23 ;  /* 0x00000017000d7202 */ /* 0x000fe20000000f00 */
[----:B------:R1:W-:Y:S01]  /*256c0*/  STL [R1+0xddc], R23 ;  /* 0x000ddc1701007387 */ /* 0x0003e20000100800 */
[----:B------:R-:W-:-:S03]  /*256d0*/  IMAD.X R17, R17, 0x1, R2, P4 ;  /* 0x0000000111117824 */ /* 0x000fc600020e0602 */
[----:B------:R-:W-:Y:S04]  /*256e0*/  STL [R1+0xd98], R16 ;  /* 0x000d981001007387 */ /* 0x000fe80000100800 */
[----:B------:R2:W-:Y:S04]  /*256f0*/  LDGSTS.E [R10+0x1d80], desc[UR8][R12.64], P2 ;  /* 0x01d800000c0a7fae */ /* 0x0005e80009121848 */
[----:B------:R2:W-:Y:S04]  /*25700*/  STL [R1+0xd94], R17 ;  /* 0x000d941101007387 */ /* 0x0005e80000100800 */
[----:B-1----:R-:W4:Y:S01]  /*25710*/  LDL.LU R23, [R1+0xd1c] ;  /* 0x000d1c0001177983 */ /* 0x002f220000300800 */
[----:B--2---:R-:W-:-:S03]  /*25720*/  IMAD.MOV.U32 R13, RZ, RZ, R17 ;  /* 0x000000ffff0d7224 */ /* 0x004fc600078e0011 */
[----:B------:R-:W2:Y:S01]  /*25730*/  LDL.LU R17, [R1+0xd20] ;  /* 0x000d200001117983 */ /* 0x000ea20000300800 */
[----:B------:R-:W-:-:S03]  /*25740*/  IMAD.MOV.U32 R12, RZ, RZ, R16 ;  /* 0x000000ffff0c7224 */ /* 0x000fc600078e0010 */
[----:B------:R-:W2:Y:S04]  /*25750*/  LDL.LU R22, [R1+0xcd4] ;  /* 0x000cd40001167983 */ /* 0x000ea80000300800 */
[----:B------:R-:W2:Y:S01]  /*25760*/  LDL.LU R16, [R1+0xcd8] ;  /* 0x000cd80001107983 */ /* 0x000ea20000300800 */
[----:B------:R-:W-:-:S04]  /*25770*/  ISETP.GT.AND P1, PT, R8, 0x21, PT ;  /* 0x000000210800780c */ /* 0x000fc80003f24270 */
[----:B------:R-:W-:-:S04]  /*25780*/  SEL R11, RZ, 0x4, !P1 ;  /* 0x00000004ff0b7807 */ /* 0x000fc80004800000 */
[----:B------:R-:W-:Y:S02]  /*25790*/  SEL R11, R11, RZ, !P0 ;  /* 0x000000ff0b0b7207 */ /* 0x000fe40004000000 */
[----:B------:R-:W-:Y:S02]  /*257a0*/  ISETP.GT.AND P2, PT, R8, 0x25, PT ;  /* 0x000000250800780c */ /* 0x000fe40003f44270 */
[----:B------:R-:W-:Y:S02]  /*257b0*/  ISETP.NE.U32.AND P1, PT, R11, RZ, PT ;  /* 0x000000ff0b00720c */ /* 0x000fe40003f25070 */
[----:B------:R-:W-:Y:S02]  /*257c0*/  SEL R11, RZ, 0x4, !P2 ;  /* 0x00000004ff0b7807 */ /* 0x000fe40005000000 */
[----:B------:R-:W-:Y:S02]  /*257d0*/  IADD3 R25, P3, R25, R3, RZ ;  /* 0x0000000319197210 */ /* 0x000fe40007f7e0ff */
[----:B------:R-:W-:-:S02]  /*257e0*/  SEL R11, R11, RZ, !P0 ;  /* 0x000000ff0b0b7207 */ /* 0x000fc40004000000 */
[----:B------:R-:W-:Y:S02]  /*257f0*/  IADD3 R14, P4, R14, R3, RZ ;  /* 0x000000030e0e7210 */ /* 0x000fe40007f9e0ff */
[----:B------:R-:W-:-:S03]  /*25800*/  ISETP.NE.U32.AND P2, PT, R11, RZ, PT ;  /* 0x000000ff0b00720c */ /* 0x000fc60003f45070 */
[----:B------:R1:W-:Y:S04]  /*25810*/  LDGSTS.E [R10+0x2100], desc[UR8][R12.64], P1 ;  /* 0x021000000c0a7fae */ /* 0x0003e80008921848 */
[----:B------:R-:W-:Y:S01]  /*25820*/  STL [R1+0xda0], R25 ;  /* 0x000da01901007387 */ /* 0x000fe20000100800 */
[----:B-1----:R-:W-:Y:S01]  /*25830*/  IMAD.MOV.U32 R12, RZ, RZ, R25 ;  /* 0x000000ffff0c7224 */ /* 0x002fe200078e0019 */
[----:B---3--:R-:W-:-:S04]  /*25840*/  IADD3.X R26, R26, R2, RZ, P3, !PT ;  /* 0x000000021a1a7210 */ /* 0x008fc80001ffe4ff */
[----:B------:R-:W-:Y:S01]  /*25850*/  MOV R13, R26 ;  /* 0x0000001a000d7202 */ /* 0x000fe20000000f00 */
[----:B------:R-:W-:Y:S01]  /*25860*/  STL [R1+0xd9c], R26 ;  /* 0x000d9c1a01007387 */ /* 0x000fe20000100800 */
[----:B------:R-:W-:-:S03]  /*25870*/  IMAD.X R20, R20, 0x1, R2, P4 ;  /* 0x0000000114147824 */ /* 0x000fc600020e0602 */
[----:B------:R1:W-:Y:S04]  /*25880*/  LDGSTS.E [R10+0x2180], desc[UR8][R12.64], P1 ;  /* 0x021800000c0a7fae */ /* 0x0003e80008921848 */
[----:B------:R-:W-:Y:S04]  /*25890*/  STL [R1+0xd58], R14 ;  /* 0x000d580e01007387 */ /* 0x000fe80000100800 */
[----:B------:R3:W-:Y:S01]  /*258a0*/  STL [R1+0xd54], R20 ;  /* 0x000d541401007387 */ /* 0x0007e20000100800 */
[----:B-1----:R-:W-:Y:S01]  /*258b0*/  IMAD.MOV.U32 R12, RZ, RZ, R14 ;  /* 0x000000ffff0c7224 */ /* 0x002fe200078e000e */
[----:B----4-:R-:W-:Y:S01]  /*258c0*/  IADD3 R19, P3, R19, R3, RZ ;  /* 0x0000000313137210 */ /* 0x010fe20007f7e0ff */
[----:B------:R-:W-:-:S02]  /*258d0*/  IMAD.MOV.U32 R13, RZ, RZ, R20 ;  /* 0x000000ffff0d7224 */ /* 0x000fc400078e0014 */
[----:B---3--:R-:W3:Y:S01]  /*258e0*/  LDL.LU R20, [R1+0xce0] ;  /* 0x000ce00001147983 */ /* 0x008ee20000300800 */
[----:B------:R-:W-:-:S03]  /*258f0*/  IADD3.X R21, R21, R2, RZ, P3, !PT ;  /* 0x0000000215157210 */ /* 0x000fc60001ffe4ff */
[----:B------:R-:W4:Y:S01]  /*25900*/  LDL.LU R14, [R1+0xc88] ;  /* 0x000c8800010e7983 */ /* 0x000f220000300800 */
[----:B------:R-:W-:-:S03]  /*25910*/  IADD3 R15, P4, R15, R3, RZ ;  /* 0x000000030f0f7210 */ /* 0x000fc60007f9e0ff */
[----:B------:R-:W-:Y:S02]  /*25920*/  STL [R1+0xd60], R19 ;  /* 0x000d601301007387 */ /* 0x000fe40000100800 */
[----:B------:R-:W-:Y:S01]  /*25930*/  IMAD.X R24, R24, 0x1, R2, P4 ;  /* 0x0000000118187824 */ /* 0x000fe200020e0602 */
[----:B------:R-:W-:Y:S01]  /*25940*/  ISETP.GT.AND P1, PT, R8, 0x29, PT ;  /* 0x000000290800780c */ /* 0x000fe20003f24270 */
[----:B------:R1:W-:Y:S04]  /*25950*/  LDGSTS.E [R10+0x2500], desc[UR8][R12.64], P2 ;  /* 0x025000000c0a7fae */ /* 0x0003e80009121848 */
[----:B------:R1:W-:Y:S04]  /*25960*/  STL [R1+0xd5c], R21 ;  /* 0x000d5c1501007387 */ /* 0x0003e80000100800 */
[----:B------:R1:W-:Y:S02]  /*25970*/  STL [R1+0xd18], R15 ;  /* 0x000d180f01007387 */ /* 0x0003e40000100800 */
[----:B-1----:R-:W-:-:S02]  /*25980*/  MOV R13, R21 ;  /* 0x00000015000d7202 */ /* 0x002fc40000000f00 */
[----:B------:R-:W4:Y:S01]  /*25990*/  LDL.LU R21, [R1+0xcdc] ;  /* 0x000cdc0001157983 */ /* 0x000f220000300800 */
[----:B------:R-:W-:Y:S01]  /*259a0*/  IMAD.MOV.U32 R12, RZ, RZ, R19 ;  /* 0x000000ffff0c7224 */ /* 0x000fe200078e0013 */
[----:B------:R-:W-:Y:S02]  /*259b0*/  SEL R11, RZ, 0x4, !P1 ;  /* 0x00000004ff0b7807 */ /* 0x000fe40004800000 */
[----:B------:R-:W-:Y:S04]  /*259c0*/  STL [R1+0xd14], R24 ;  /* 0x000d141801007387 */ /* 0x000fe80000100800 */
[----:B------:R-:W4:Y:S01]  /*259d0*/  LDL.LU R19, [R1+0xc84] ;  /* 0x000c840001137983 */ /* 0x000f220000300800 */
[----:B------:R-:W-:-:S03]  /*259e0*/  SEL R11, R11, RZ, !P0 ;  /* 0x000000ff0b0b7207 */ /* 0x000fc60004000000 */
[----:B------:R1:W-:Y:S01]  /*259f0*/  LDGSTS.E [R10+0x2580], desc[UR8][R12.64], P2 ;  /* 0x025800000c0a7fae */ /* 0x0003e20009121848 */
[----:B------:R-:W-:-:S03]  /*25a00*/  ISETP.NE.U32.AND P1, PT, R11, RZ, PT ;  /* 0x000000ff0b00720c */ /* 0x000fc60003f25070 */
[----:B------:R-:W4:Y:S01]  /*25a10*/  LDL.LU R25, [R1+0xc90] ;  /* 0x000c900001197983 */ /* 0x000f220000300800 */
[----:B-1----:R-:W-:-:S03]  /*25a20*/  IMAD.MOV.U32 R12, RZ, RZ, R15 ;  /* 0x000000ffff0c7224 */ /* 0x002fc600078e000f */
[----:B------:R-:W4:Y:S01]  /*25a30*/  LDL.LU R15, [R1+0xc48] ;  /* 0x000c4800010f7983 */ /* 0x000f220000300800 */
[----:B--2---:R-:W-:-:S04]  /*25a40*/  IADD3 R17, P3, R17, R3, RZ ;  /* 0x0000000311117210 */ /* 0x004fc80007f7e0ff */
[----:B------:R-:W-:Y:S01]  /*25a50*/  IADD3.X R23, R23, R2, RZ, P3, !PT ;  /* 0x0000000217177210 */ /* 0x000fe20001ffe4ff */
[----:B------:R1:W-:Y:S01]  /*25a60*/  STL [R1+0xd20], R17 ;  /* 0x000d201101007387 */ /* 0x0003e20000100800 */
[----:B------:R-:W-:Y:S01]  /*25a70*/  IADD3 R16, P4, R16, R3, RZ ;  /* 0x0000000310107210 */ /* 0x000fe20007f9e0ff */
[----:B------:R-:W-:Y:S02]  /*25a80*/  IMAD.MOV.U32 R13, RZ, RZ, R24 ;  /* 0x000000ffff0d7224 */ /* 0x000fe400078e0018 */
[----:B------:R2:W-:Y:S02]  /*25a90*/  STL [R1+0xd1c], R23 ;  /* 0x000d1c1701007387 */ /* 0x0005e40000100800 */
[----:B------:R-:W-:Y:S02]  /*25aa0*/  IMAD.X R22, R22, 0x1, R2, P4 ;  /* 0x0000000116167824 */ /* 0x000fe400020e0602 */
[----:B------:R-:W-:Y:S04]  /*25ab0*/  STL [R1+0xcd8], R16 ;  /* 0x000cd81001007387 */ /* 0x000fe80000100800 */
[----:B------:R-:W4:Y:S04]  /*25ac0*/  LDL.LU R26, [R1+0xc8c] ;  /* 0x000c8c00011a7983 */ /* 0x000f280000300800 */
[----:B------:R1:W-:Y:S04]  /*25ad0*/  LDGSTS.E [R10+0x2900], desc[UR8][R12.64], P1 ;  /* 0x029000000c0a7fae */ /* 0x0003e80008921848 */
[----:B------:R2:W-:Y:S01]  /*25ae0*/  STL [R1+0xcd4], R22 ;  /* 0x000cd41601007387 */ /* 0x0005e20000100800 */
[----:B-1----:R-:W-:-:S03]  /*25af0*/  IMAD.MOV.U32 R12, RZ, RZ, R17 ;  /* 0x000000ffff0c7224 */ /* 0x002fc600078e0011 */
[----:B------:R-:W4:Y:S01]  /*25b00*/  LDL.LU R17, [R1+0xc44] ;  /* 0x000c440001117983 */ /* 0x000f220000300800 */
[----:B------:R-:W-:Y:S02]  /*25b10*/  ISETP.GT.AND P2, PT, R8, 0x2d, PT ;  /* 0x0000002d0800780c */ /* 0x000fe40003f44270 */
[----:B------:R-:W-:Y:S01]  /*25b20*/  MOV R13, R23 ;  /* 0x00000017000d7202 */ /* 0x000fe20000000f00 */
[----:B------:R-:W4:Y:S01]  /*25b30*/  LDL.LU R24, [R1+0xc4c] ;  /* 0x000c4c0001187983 */ /* 0x000f220000300800 */
[----:B------:R-:W-:-:S03]  /*25b40*/  SEL R11, RZ, 0x4, !P2 ;  /* 0x00000004ff0b7807 */ /* 0x000fc60005000000 */
[----:B------:R1:W-:Y:S01]  /*25b50*/  LDGSTS.E [R10+0x2980], desc[UR8][R12.64], P1 ;  /* 0x029800000c0a7fae */ /* 0x0003e20008921848 */
[----:B------:R-:W-:-:S03]  /*25b60*/  SEL R11, R11, RZ, !P0 ;  /* 0x000000ff0b0b7207 */ /* 0x000fc60004000000 */
[----:B--2---:R-:W2:Y:S01]  /*25b70*/  LDL.LU R23, [R1+0xc50] ;  /* 0x000c500001177983 */ /* 0x004ea20000300800 */
[----:B------:R-:W-:Y:S02]  /*25b80*/  ISETP.NE.U32.AND P2, PT, R11, RZ, PT ;  /* 0x000000ff0b00720c */ /* 0x000fe40003f45070 */
[----:B------:R-:W-:Y:S01]  /*25b90*/  ISETP.GT.AND P1, PT, R8, 0x31, PT ;  /* 0x000000310800780c */ /* 0x000fe20003f24270 */
[----:B-1----:R-:W-:Y:S02]  /*25ba0*/  IMAD.MOV.U32 R12, RZ, RZ, R16 ;  /* 0x000000ffff0c7224 */ /* 0x002fe400078e0010 */
[----:B------:R-:W-:Y:S01]  /*25bb0*/  IMAD.MOV.U32 R13, RZ, RZ, R22 ;  /* 0x000000ffff0d7224 */ /* 0x000fe200078e0016 */
[----:B------:R-:W-:Y:S01]  /*25bc0*/  SEL R11, RZ, 0x4, !P1 ;  /* 0x00000004ff0b7807 */ /* 0x000fe20004800000 */
[----:B------:R-:W2:Y:S06]  /*25bd0*/  LDL.LU R22, [R1+0xc04] ;  /* 0x000c040001167983 */ /* 0x000eac0000300800 */
[----:B------:R1:W-:Y:S01]  /*25be0*/  LDGSTS.E [R10+0x2d00], desc[UR8][R12.64], P2 ;  /* 0x02d000000c0a7fae */ /* 0x0003e20009121848 */
[----:B------:R-:W-:-:S03]  /*25bf0*/  SEL R11, R11, RZ, !P0 ;  /* 0x000000ff0b0b7207 */ /* 0x000fc60004000000 */
[----:B------:R-:W2:Y:S01]  /*25c00*/  LDL.LU R16, [R1+0xc08] ;  /* 0x000c080001107983 */ /* 0x000ea20000300800 */
[----:B------:R-:W-:Y:S02]  /*25c10*/  ISETP.NE.U32.AND P1, PT, R11, RZ, PT ;  /* 0x000000ff0b00720c */ /* 0x000fe40003f25070 */
[-C--:B---3--:R-:W-:Y:S02]  /*25c20*/  IADD3 R20, P3, R20, R3.reuse, RZ ;  /* 0x0000000314147210 */ /* 0x088fe40007f7e0ff */
[----:B----4-:R-:W-:-:S03]  /*25c30*/  IADD3 R14, P4, R14, R3, RZ ;  /* 0x000000030e0e7210 */ /* 0x010fc60007f9e0ff */
[----:B-1----:R-:W-:Y:S01]  /*25c40*/  IMAD.MOV.U32 R12, RZ, RZ, R20 ;  /* 0x000000ffff0c7224 */ /* 0x002fe200078e0014 */
[----:B------:R-:W-:Y:S01]  /*25c50*/  STL [R1+0xce0], R20 ;  /* 0x000ce01401007387 */ /* 0x000fe20000100800 */
[----:B------:R-:W-:-:S04]  /*25c60*/  IADD3.X R21, R21, R2, RZ, P3, !PT ;  /* 0x0000000215157210 */ /* 0x000fc80001ffe4ff */
[----:B------:R-:W-:Y:S01]  /*25c70*/  MOV R13, R21 ;  /* 0x00000015000d7202 */ /* 0x000fe20000000f00 */
[----:B------:R1:W-:Y:S01]  /*25c80*/  STL [R1+0xcdc], R21 ;  /* 0x000cdc1501007387 */ /* 0x0003e20000100800 */
[----:B------:R-:W-:-:S03]  /*25c90*/  IMAD.X R19, R19, 0x1, R2, P4 ;  /* 0x0000000113137824 */ /* 0x000fc600020e0602 */
[----:B------:R-:W-:Y:S04]  /*25ca0*/  STL [R1+0xc88], R14 ;  /* 0x000c880e01007387 */ /* 0x000fe80000100800 */
[----:B------:R3:W-:Y:S04]  /*25cb0*/  STL [R1+0xc84], R19 ;  /* 0x000c841301007387 */ /* 0x0007e80000100800 */
[----:B------:R4:W-:Y:S04]  /*25cc0*/  LDGSTS.E [R10+0x2d80], desc[UR8][R12.64], P2 ;  /* 0x02d800000c0a7fae */ /* 0x0009e80009121848 */
[----:B-1----:R-:W2:Y:S04]  /*25cd0*/  LDL.LU R21, [R1+0xc0c] ;  /* 0x000c0c0001157983 */ /* 0x002ea80000300800 */
[----:B------:R-:W2:Y:S01]  /*25ce0*/  LDL.LU R20, [R1+0xc10] ;  /* 0x000c100001147983 */ /* 0x000ea20000300800 */
[----:B----4-:R-:W-:-:S02]  /*25cf0*/  IMAD.MOV.U32 R13, RZ, RZ, R19 ;  /* 0x000000ffff0d7224 */ /* 0x010fc400078e0013 */
[----:B------:R-:W-:Y:S01]  /*25d00*/  IMAD.MOV.U32 R12, RZ, RZ, R14 ;  /* 0x000000ffff0c7224 */ /* 0x000fe200078e000e */
[----:B---3--:R-:W3:Y:S04]  /*25d10*/  LDL.LU R19, [R1+0xbc4] ;  /* 0x000bc40001137983 */ /* 0x008ee80000300800 */
[----:B------:R-:W4:Y:S01]  /*25d20*/  LDL.LU R14, [R1+0xbc8] ;  /* 0x000bc800010e7983 */ /* 0x000f220000300800 */
[-C--:B------:R-:W-:Y:S02]  /*25d30*/  IADD3 R25, P3, R25, R3.reuse, RZ ;  /* 0x0000000319197210 */ /* 0x080fe40007f7e0ff */
[----:B------:R-:W-:Y:S01]  /*25d40*/  IADD3 R15, P4, R15, R3, RZ ;  /* 0x000000030f0f7210 */ /* 0x000fe20007f9e0ff */
[----:B------:R1:W-:Y:S04]  /*25d50*/  LDGSTS.E [R10+0x3100], desc[UR8][R12.64], P1 ;  /* 0x031000000c0a7fae */ /* 0x0003e80008921848 */
[----:B------:R-:W-:Y:S01]  /*25d60*/  STL [R1+0xc90], R25 ;  /* 0x000c901901007387 */ /* 0x000fe20000100800 */
[----:B------:R-:W-:Y:S01]  /*25d70*/  IADD3.X R26, R26, R2, RZ, P3, !PT ;  /* 0x000000021a1a7210 */ /* 0x000fe20001ffe4ff */
[----:B-1----:R-:W-:-:S03]  /*25d80*/  IMAD.MOV.U32 R12, RZ, RZ, R25 ;  /* 0x000000ffff0c7224 */ /* 0x002fc600078e0019 */
[----:B------:R-:W-:Y:S01]  /*25d90*/  MOV R13, R26 ;  /* 0x0000001a000d7202 */ /* 0x000fe20000000f00 */
[----:B------:R-:W-:Y:S04]  /*25da0*/  STL [R1+0xc8c], R26 ;  /* 0x000c8c1a01007387 */ /* 0x000fe80000100800 */
[----:B------:R-:W-:Y:S04]  /*25db0*/  STL [R1+0xc48], R15 ;  /* 0x000c480f01007387 */ /* 0x000fe80000100800 */
[----:B------:R1:W-:Y:S01]  /*25dc0*/  LDGSTS.E [R10+0x3180], desc[UR8][R12.64], P1 ;  /* 0x031800000c0a7fae */ /* 0x0003e20008921848 */
[----:B------:R-:W-:-:S05]  /*25dd0*/  IMAD.X R17, R17, 0x1, R2, P4 ;  /* 0x0000000111117824 */ /* 0x000fca00020e0602 */
[----:B------:R1:W-:Y:S02]  /*25de0*/  STL [R1+0xc44], R17 ;  /* 0x000c441101007387 */ /* 0x0003e40000100800 */
[----:B-1----:R-:W-:Y:S02]  /*25df0*/  IMAD.MOV.U32 R13, RZ, RZ, R17 ;  /* 0x000000ffff0d7224 */ /* 0x002fe400078e0011 */
[----:B------:R-:W-:Y:S01]  /*25e00*/  IMAD.MOV.U32 R12, RZ, RZ, R15 ;  /* 0x000000ffff0c7224 */ /* 0x000fe200078e000f */
[----:B------:R-:W3:Y:S04]  /*25e10*/  LDL.LU R17, [R1+0xbcc] ;  /* 0x000bcc0001117983 */ /* 0x000ee80000300800 */
[----:B------:R-:W3:Y:S01]  /*25e20*/  LDL.LU R15, [R1+0xbd0] ;  /* 0x000bd000010f7983 */ /* 0x000ee20000300800 */
[----:B------:R-:W-:-:S04]  /*25e30*/  ISETP.GT.AND P2, PT, R8, 0x35, PT ;  /* 0x000000350800780c */ /* 0x000fc80003f44270 */
[----:B------:R-:W-:-:S04]  /*25e40*/  SEL R11, RZ, 0x4, !P2 ;  /* 0x00000004ff0b7807 */ /* 0x000fc80005000000 */
[----:B------:R-:W-:Y:S02]  /*25e50*/  SEL R11, R11, RZ, !P0 ;  /* 0x000000ff0b0b7207 */ /* 0x000fe40004000000 */
[----:B------:R-:W-:Y:S02]  /*25e60*/  ISETP.GT.AND P1, PT, R8, 0x39, PT ;  /* 0x000000390800780c */ /* 0x000fe40003f24270 */
[----:B------:R-:W-:Y:S02]  /*25e70*/  ISETP.NE.U32.AND P2, PT, R11, RZ, PT ;  /* 0x000000ff0b00720c */ /* 0x000fe40003f45070 */
[----:B------:R-:W-:Y:S02]  /*25e80*/  SEL R11, RZ, 0x4, !P1 ;  /* 0x00000004ff0b7807 */ /* 0x000fe40004800000 */
[----:B--2---:R-:W-:Y:S02]  /*25e90*/  IADD3 R23, P3, R23, R3, RZ ;  /* 0x0000000317177210 */ /* 0x004fe40007f7e0ff */
[----:B------:R-:W-:-:S02]  /*25ea0*/  SEL R11, R11, RZ, !P0 ;  /* 0x000000ff0b0b7207 */ /* 0x000fc40004000000 */
[----:B------:R-:W-:Y:S02]  /*25eb0*/  IADD3.X R24, R24, R2, RZ, P3, !PT ;  /* 0x0000000218187210 */ /* 0x000fe40001ffe4ff */
[----:B------:R-:W-:Y:S02]  /*25ec0*/  IADD3 R16, P4, R16, R3, RZ ;  /* 0x0000000310107210 */ /* 0x000fe40007f9e0ff */
[----:B------:R-:W-:Y:S01]  /*25ed0*/  ISETP.NE.U32.AND P1, PT, R11, RZ, PT ;  /* 0x000000ff0b00720c */ /* 0x000fe20003f25070 */
[----:B------:R1:W-:Y:S02]  /*25ee0*/  LDGSTS.E [R10+0x3500], desc[UR8][R12.64], P2 ;  /* 0x035000000c0a7fae */ /* 0x0003e40009121848 */
[----:B------:R-:W-:Y:S02]  /*25ef0*/  IMAD.X R22, R22, 0x1, R2, P4 ;  /* 0x0000000116167824 */ /* 0x000fe400020e0602 */
[----:B------:R-:W-:Y:S01]  /*25f00*/  STL [R1+0xc50], R23 ;  /* 0x000c501701007387 */ /* 0x000fe20000100800 */
[----:B-1----:R-:W-:Y:S01]  /*25f10*/  IMAD.MOV.U32 R12, RZ, RZ, R23 ;  /* 0x000000ffff0c7224 */ /* 0x002fe200078e0017 */
[----:B------:R-:W-:-:S02]  /*25f20*/  MOV R13, R24 ;  /* 0x00000018000d7202 */ /* 0x000fc40000000f00 */
[----:B------:R-:W-:Y:S04]  /*25f30*/  STL [R1+0xc4c], R24 ;  /* 0x000c4c1801007387 */ /* 0x000fe80000100800 */
[----:B------:R1:W-:Y:S04]  /*25f40*/  LDGSTS.E [R10+0x3580], desc[UR8][R12.64], P2 ;  /* 0x035800000c0a7fae */ /* 0x0003e80009121848 */
[----:B------:R2:W-:Y:S04]  /*25f50*/  STL [R1+0xc08], R16 ;  /* 0x000c081001007387 */ /* 0x0005e80000100800 */
[----:B------:R-:W-:Y:S01]  /*25f60*/  STL [R1+0xc04], R22 ;  /* 0x000c041601007387 */ /* 0x000fe20000100800 */
[----:B-1----:R-:W-:-:S02]  /*25f70*/  IMAD.MOV.U32 R12, RZ, RZ, R16 ;  /* 0x000000ffff0c7224 */ /* 0x002fc400078e0010 */
[----:B------:R-:W-:Y:S01]  /*25f80*/  IMAD.MOV.U32 R13, RZ, RZ, R22 ;  /* 0x000000ffff0d7224 */ /* 0x000fe200078e0016 */
[----:B--2---:R-:W2:Y:S01]  /*25f90*/  LDL.LU R16, [R1+0x4] ;  /* 0x0000040001107983 */ /* 0x004ea20000300800 */
[----:B------:R-:W-:-:S03]  /*25fa0*/  ISETP.GT.AND P2, PT, R8, 0x3d, PT ;  /* 0x0000003d0800780c */ /* 0x000fc60003f44270 */
[----:B------:R1:W-:Y:S01]  /*25fb0*/  LDGSTS.E [R10+0x3900], desc[UR8][R12.64], P1 ;  /* 0x039000000c0a7fae */ /* 0x0003e20008921848 */
[----:B------:R-:W-:-:S04]  /*25fc0*/  SEL R11, RZ, 0x4, !P2 ;  /* 0x00000004ff0b7807 */ /* 0x000fc80005000000 */
[----:B------:R-:W-:-:S04]  /*25fd0*/  SEL R11, R11, RZ, !P0 ;  /* 0x000000ff0b0b7207 */ /* 0x000fc80004000000 */
[----:B------:R-:W-:Y:S02]  /*25fe0*/  ISETP.NE.U32.AND P2, PT, R11, RZ, PT ;  /* 0x000000ff0b00720c */ /* 0x000fe40003f45070 */
[----:B------:R-:W-:-:S04]  /*25ff0*/  IADD3 R20, P3, R20, R3, RZ ;  /* 0x0000000314147210 */ /* 0x000fc80007f7e0ff */
[----:B------:R-:W-:Y:S01]  /*26000*/  IADD3.X R21, R21, R2, RZ, P3, !PT ;  /* 0x0000000215157210 */ /* 0x000fe20001ffe4ff */
[----:B------:R-:W-:Y:S01]  /*26010*/  STL [R1+0xc10], R20 ;  /* 0x000c101401007387 */ /* 0x000fe20000100800 */
[----:B----4-:R-:W-:-:S03]  /*26020*/  IADD3 R14, P4, R14, R3, RZ ;  /* 0x000000030e0e7210 */ /* 0x010fc60007f9e0ff */
[----:B------:R4:W-:Y:S01]  /*26030*/  STL [R1+0xc0c], R21 ;  /* 0x000c0c1501007387 */ /* 0x0009e20000100800 */
[----:B-1----:R-:W-:Y:S01]  /*26040*/  MOV R13, R21 ;  /* 0x00000015000d7202 */ /* 0x002fe20000000f00 */
[----:B---3--:R-:W-:Y:S02]  /*26050*/  IMAD.X R19, R19, 0x1, R2, P4 ;  /* 0x0000000113137824 */ /* 0x008fe400020e0602 */
[----:B------:R1:W-:Y:S01]  /*26060*/  STL [R1+0xbc8], R14 ;  /* 0x000bc80e01007387 */ /* 0x0003e20000100800 */
[----:B------:R-:W-:-:S03]  /*26070*/  IMAD.MOV.U32 R12, RZ, RZ, R20 ;  /* 0x000000ffff0c7224 */ /* 0x000fc600078e0014 */
[----:B----4-:R-:W3:Y:S04]  /*26080*/  LDL.LU R21, [R1] ;  /* 0x0000000001157983 */ /* 0x010ee80000300800 */
[----:B------:R4:W-:Y:S04]  /*26090*/  STL [R1+0xbc4], R19 ;  /* 0x000bc41301007387 */ /* 0x0009e80000100800 */
[----:B------:R-:W3:Y:S04]  /*260a0*/  LDL.LU R22, [R1+0x8] ;  /* 0x0000080001167983 */ /* 0x000ee80000300800 */
[----:B------:R-:W3:Y:S04]  /*260b0*/  LDL.LU R20, [R1+0xc] ;  /* 0x00000c0001147983 */ /* 0x000ee80000300800 */
[----:B------:R1:W-:Y:S04]  /*260c0*/  LDGSTS.E [R10+0x3980], desc[UR8][R12.64], P1 ;  /* 0x039800000c0a7fae */ /* 0x0003e80008921848 */
[----:B------:R-:W3:Y:S01]  /*260d0*/  LDL.LU R24, [R1+0x40] ;  /* 0x0000400001187983 */ /* 0x000ee20000300800 */
[----:B-1----:R-:W-:-:S03]  /*260e0*/  IMAD.MOV.U32 R12, RZ, RZ, R14 ;  /* 0x000000ffff0c7224 */ /* 0x002fc600078e000e */
[----:B------:R-:W3:Y:S01]  /*260f0*/  LDL.LU R14, [R1+0x44] ;  /* 0x00004400010e7983 */ /* 0x000ee20000300800 */
[----:B------:R-:W-:-:S05]  /*26100*/  IMAD.MOV.U32 R13, RZ, RZ, R19 ;  /* 0x000000ffff0d7224 */ /* 0x000fca00078e0013 */
[----:B------:R1:W-:Y:S01]  /*26110*/  LDGSTS.E [R10+0x3d00], desc[UR8][R12.64], P2 ;  /* 0x03d000000c0a7fae */ /* 0x0003e20009121848 */
[----:B------:R-:W-:-:S04]  /*26120*/  IADD3 R15, P3, R15, R3, RZ ;  /* 0x000000030f0f7210 */ /* 0x000fc80007f7e0ff */
[----:B------:R-:W-:Y:S01]  /*26130*/  IADD3.X R17, R17, R2, RZ, P3, !PT ;  /* 0x0000000211117210 */ /* 0x000fe20001ffe4ff */
[----:B------:R-:W-:Y:S04]  /*26140*/  STL [R1+0xbd0], R15 ;  /* 0x000bd00f01007387 */ /* 0x000fe80000100800 */
[----:B------:R4:W-:Y:S01]  /*26150*/  STL [R1+0xbcc], R17 ;  /* 0x000bcc1101007387 */ /* 0x0009e20000100800 */
[----:B-1----:R-:W-:-:S03]  /*26160*/  MOV R13, R17 ;  /* 0x00000011000d7202 */ /* 0x002fc60000000f00 */
[----:B------:R-:W3:Y:S01]  /*26170*/  LDL.LU R23, [R1+0x48] ;  /* 0x0000480001177983 */ /* 0x000ee20000300800 */
[----:B------:R-:W-:-:S03]  /*26180*/  IMAD.MOV.U32 R12, RZ, RZ, R15 ;  /* 0x000000ffff0c7224 */ /* 0x000fc600078e000f */
[----:B----4-:R-:W4:Y:S04]  /*26190*/  LDL.LU R19, [R1+0x4c] ;  /* 0x00004c0001137983 */ /* 0x010f280000300800 */
[----:B------:R-:W4:Y:S04]  /*261a0*/  LDL.LU R17, [R1+0x80] ;  /* 0x0000800001117983 */ /* 0x000f280000300800 */
[----:B------:R-:W4:Y:S01]  /*261b0*/  LDL.LU R15, [R1+0x84] ;  /* 0x00008400010f7983 */ /* 0x000f220000300800 */
[----:B------:R-:W-:Y:S02]  /*261c0*/  ISETP.GT.AND P1, PT, R8, 0x41, PT ;  /* 0x000000410800780c */ /* 0x000fe40003f24270 */
[----:B------:R-:W-:Y:S01]  /*261d0*/  IADD3 R238, P4, R238, R3, RZ ;  /* 0x00000003eeee7210 */ /* 0x000fe20007f9e0ff */
[----:B------:R1:W-:Y:S01]  /*261e0*/  LDGSTS.E [R10+0x3d80], desc[UR8][R12.64], P2 ;  /* 0x03d800000c0a7fae */ /* 0x0003e20009121848 */
[----:B------:R-:W-:-:S04]  /*261f0*/  SEL R11, RZ, 0x4, !P1 ;  /* 0x00000004ff0b7807 */ /* 0x000fc80004800000 */
[----:B------:R-:W-:Y:S02]  /*26200*/  SEL R11, R11, RZ, !P0 ;  /* 0x000000ff0b0b7207 */ /* 0x000fe40004000000 */
[----:B------:R-:W-:Y:S02]  /*26210*/  ISETP.GT.AND P2, PT, R8, 0x45, PT ;  /* 0x000000450800780c */ /* 0x000fe40003f44270 */
[----:B------:R-:W-:Y:S01]  /*26220*/  ISETP.NE.U32.AND P1, PT, R11, RZ, PT ;  /* 0x000000ff0b00720c */ /* 0x000fe20003f25070 */
[----:B------:R-:W-:Y:S01]  /*26230*/  IMAD.X R237, R237, 0x1, R2, P4 ;  /* 0x00000001eded7824 */ /* 0x000fe200020e0602 */
[----:B------:R-:W-:Y:S02]  /*26240*/  SEL R11, RZ, 0x4, !P2 ;  /* 0x00000004ff0b7807 */ /* 0x000fe40005000000 */
[----:B------:R-:W-:Y:S01]  /*26250*/  IADD3 R240, P3, R240, R3, RZ ;  /* 0x00000003f0f07210 */ /* 0x000fe20007f7e0ff */
[----:B-1----:R-:W-:Y:S01]  /*26260*/  IMAD.MOV.U32 R12, RZ, RZ, R238 ;  /* 0x000000ffff0c7224 */ /* 0x002fe200078e00ee */
[----:B------:R-:W-:Y:S01]  /*26270*/  SEL R11, R11, RZ, !P0 ;  /* 0x000000ff0b0b7207 */ /* 0x000fe20004000000 */
[----:B------:R-:W-:Y:S01]  /*26280*/  IMAD.MOV.U32 R13, RZ, RZ, R237 ;  /* 0x000000ffff0d7224 */ /* 0x000fe200078e00ed */
[----:B------:R-:W-:-:S02]  /*26290*/  IADD3.X R239, R239, R2, RZ, P3, !PT ;  /* 0x00000002efef7210 */ /* 0x000fc40001ffe4ff */
[----:B------:R-:W-:-:S03]  /*262a0*/  ISETP.NE.U32.AND P2, PT, R11, RZ, PT ;  /* 0x000000ff0b00720c */ /* 0x000fc60003f45070 */
[----:B------:R1:W-:Y:S01]  /*262b0*/  LDGSTS.E [R10+0x4100], desc[UR8][R12.64], P1 ;  /* 0x041000000c0a7fae */ /* 0x0003e20008921848 */
[----:B--2---:R-:W-:Y:S01]  /*262c0*/  IADD3 R16, P4, R16, R3, RZ ;  /* 0x0000000310107210 */ /* 0x004fe20007f9e0ff */
[----:B-1----:R-:W-:Y:S01]  /*262d0*/  IMAD.MOV.U32 R12, RZ, RZ, R240 ;  /* 0x000000ffff0c7224 */ /* 0x002fe200078e00f0 */
[----:B------:R-:W-:-:S03]  /*262e0*/  MOV R13, R239 ;  /* 0x000000ef000d7202 */ /* 0x000fc60000000f00 */
[----:B------:R-:W-:Y:S04]  /*262f0*/  STL [R1+0x4], R16 ;  /* 0x0000041001007387 */ /* 0x000fe80000100800 */
[----:B------:R1:W-:Y:S01]  /*26300*/  LDGSTS.E [R10+0x4180], desc[UR8][R12.64], P1 ;  /* 0x041800000c0a7fae */ /* 0x0003e20008921848 */
[----:B------:R-:W-:-:S04]  /*26310*/  ISETP.GT.AND P1, PT, R8, 0x49, PT ;  /* 0x000000490800780c */ /* 0x000fc80003f24270 */
[----:B------:R-:W-:Y:S01]  /*26320*/  SEL R11, RZ, 0x4, !P1 ;  /* 0x00000004ff0b7807 */ /* 0x000fe20004800000 */
[----:B-1----:R-:W-:-:S03]  /*26330*/  IMAD.MOV.U32 R12, RZ, RZ, R16 ;  /* 0x000000ffff0c7224 */ /* 0x002fc600078e0010 */
[----:B------:R-:W-:-:S04]  /*26340*/  SEL R11, R11, RZ, !P0 ;  /* 0x000000ff0b0b7207 */ /* 0x000fc80004000000 */
[----:B------:R-:W-:Y:S01]  /*26350*/  ISETP.NE.U32.AND P1, PT, R11, RZ, PT ;  /* 0x000000ff0b00720c */ /* 0x000fe20003f25070 */
[----:B---3--:R-:W-:-:S04]  /*26360*/  IMAD.X R21, R21, 0x1, R2, P4 ;  /* 0x0000000115157824 */ /* 0x008fc800020e0602 */
[----:B------:R-:W-:Y:S01]  /*26370*/  IMAD.MOV.U32 R13, RZ, RZ, R21 ;  /* 0x000000ffff0d7224 */ /* 0x000fe200078e0015 */
[----:B------:R1:W-:Y:S04]  /*26380*/  STL [R1], R21 ;  /* 0x0000001501007387 */ /* 0x0003e80000100800 */
[----:B------:R2:W-:Y:S01]  /*26390*/  LDGSTS.E [R10+0x4500], desc[UR8][R12.64], P2 ;  /* 0x045000000c0a7fae */ /* 0x0005e20009121848 */
[----:B------:R-:W-:-:S03]  /*263a0*/  IADD3 R20, P3, R20, R3, RZ ;  /* 0x0000000314147210 */ /* 0x000fc60007f7e0ff */
[----:B-1----:R-:W3:Y:S01]  /*263b0*/  LDL.LU R21, [R1+0x8c] ;  /* 0x00008c0001157983 */ /* 0x002ee20000300800 */
[----:B------:R-:W-:-:S03]  /*263c0*/  IADD3.X R22, R22, R2, RZ, P3, !PT ;  /* 0x0000000216167210 */ /* 0x000fc60001ffe4ff */
[----:B------:R-:W3:Y:S01]  /*263d0*/  LDL.LU R16, [R1+0xc4] ;  /* 0x0000c40001107983 */ /* 0x000ee20000300800 */
[----:B--2---:R-:W-:-:S03]  /*263e0*/  MOV R13, R22 ;  /* 0x00000016000d7202 */ /* 0x004fc60000000f00 */
[----:B------:R-:W-:Y:S01]  /*263f0*/  STL [R1+0xc], R20 ;  /* 0x00000c1401007387 */ /* 0x000fe20000100800 */
[----:B------:R-:W-:-:S03]  /*26400*/  IADD3 R14, P4, R14, R3, RZ ;  /* 0x000000030e0e7210 */ /* 0x000fc60007f9e0ff */
[----:B------:R1:W-:Y:S04]  /*26410*/  STL [R1+0x8], R22 ;  /* 0x0000081601007387 */ /* 0x0003e80000100800 */
[----:B------:R2:W-:Y:S01]  /*26420*/  STL [R1+0x44], R14 ;  /* 0x0000440e01007387 */ /* 0x0005e20000100800 */
[----:B------:R-:W-:-:S03]  /*26430*/  IMAD.X R24, R24, 0x1, R2, P4 ;  /* 0x0000000118187824 */ /* 0x000fc600020e0602 */
[----:B-1----:R-:W3:Y:S01]  /*26440*/  LDL.LU R22, [R1+0x88] ;  /* 0x0000880001167983 */ /* 0x002ee20000300800 */
[----:B------:R-:W-:-:S03]  /*26450*/  IMAD.MOV.U32 R12, RZ, RZ, R20 ;  /* 0x000000ffff0c7224 */ /* 0x000fc600078e0014 */
[----:B------:R-:W-:Y:S04]  /*26460*/  STL [R1+0x40], R24 ;  /* 0x0000401801007387 */ /* 0x000fe80000100800 */
[----:B------:R-:W3:Y:S04]  /*26470*/  LDL.LU R20, [R1+0xc0] ;  /* 0x0000c00001147983 */ /* 0x000ee80000300800 */
[----:B------:R1:W-:Y:S04]  /*26480*/  LDGSTS.E [R10+0x4580], desc[UR8][R12.64], P2 ;  /* 0x045800000c0a7fae */ /* 0x0003e80009121848 */
[----:B------:R-:W3:Y:S01]  /*26490*/  LDL.LU R25, [R1+0xcc] ;  /* 0x0000cc0001197983 */ /* 0x000ee20000300800 */
[----:B----4-:R-:W-:-:S04]  /*264a0*/  IADD3 R19, P3, R19, R3, RZ ;  /* 0x0000000313137210 */ /* 0x010fc80007f7e0ff */
[----:B------:R-:W-:Y:S01]  /*264b0*/  IADD3.X R23, R23, R2, RZ, P3, !PT ;  /* 0x0000000217177210 */ /* 0x000fe20001ffe4ff */
[----:B-1----:R-:W-:Y:S02]  /*264c0*/  IMAD.MOV.U32 R12, RZ, RZ, R14 ;  /* 0x000000ffff0c7224 */ /* 0x002fe400078e000e */
[----:B------:R-:W-:Y:S01]  /*264d0*/  IMAD.MOV.U32 R13, RZ, RZ, R24 ;  /* 0x000000ffff0d7224 */ /* 0x000fe200078e0018 */
[----:B------:R-:W-:Y:S01]  /*264e0*/  IADD3 R15, P4, R15, R3, RZ ;  /* 0x000000030f0f7210 */ /* 0x000fe20007f9e0ff */
[----:B--2---:R-:W2:Y:S04]  /*264f0*/  LDL.LU R14, [R1+0x104] ;  /* 0x00010400010e7983 */ /* 0x004ea80000300800 */
[----:B------:R1:W-:Y:S01]  /*26500*/  STL [R1+0x4c], R19 ;  /* 0x00004c1301007387 */ /* 0x0003e20000100800 */
[----:B------:R-:W-:-:S03]  /*26510*/  IMAD.X R17, R17, 0x1, R2, P4 ;  /* 0x0000000111117824 */ /* 0x000fc600020e0602 */
[----:B------:R4:W-:Y:S04]  /*26520*/  LDGSTS.E [R10+0x4900], desc[UR8][R12.64], P1 ;  /* 0x049000000c0a7fae */ /* 0x0009e80008921848 */
[----:B------:R1:W-:Y:S04]  /*26530*/  STL [R1+0x48], R23 ;  /* 0x0000481701007387 */ /* 0x0003e80000100800 */
[----:B------:R-:W-:Y:S01]  /*26540*/  STL [R1+0x84], R15 ;  /* 0x0000840f01007387 */ /* 0x000fe20000100800 */
[----:B----4-:R-:W-:Y:S01]  /*26550*/  IMAD.MOV.U32 R12, RZ, RZ, R19 ;  /* 0x000000ffff0c7224 */ /* 0x010fe200078e0013 */
[----:B------:R-:W-:-:S02]  /*26560*/  MOV R13, R23 ;  /* 0x00000017000d7202 */ /* 0x000fc40000000f00 */
[----:B------:R-:W4:Y:S04]  /*26570*/  LDL.LU R26, [R1+0xc8] ;  /* 0x0000c800011a7983 */ /* 0x000f280000300800 */
[----:B------:R1:W-:Y:S04]  /*26580*/  STL [R1+0x80], R17 ;  /* 0x0000801101007387 */ /* 0x0003e80000100800 */
[----:B-1----:R-:W4:Y:S04]  /*26590*/  LDL.LU R19, [R1+0x100] ;  /* 0x0001000001137983 */ /* 0x002f280000300800 */
[----:B------:R1:W-:Y:S04]  /*265a0*/  LDGSTS.E [R10+0x4980], desc[UR8][R12.64], P1 ;  /* 0x049800000c0a7fae */ /* 0x0003e80008921848 */
[----:B------:R-:W4:Y:S01]  /*265b0*/  LDL.LU R23, [R1+0x108] ;  /* 0x0001080001177983 */ /* 0x000f220000300800 */
[----:B-1----:R-:W-:-:S03]  /*265c0*/  IMAD.MOV.U32 R13, RZ, RZ, R17 ;  /* 0x000000ffff0d7224 */ /* 0x002fc600078e0011 */
[----:B------:R-:W4:Y:S01]  /*265d0*/  LDL.LU R17, [R1+0x10c] ;  /* 0x00010c0001117983 */ /* 0x000f220000300800 */
[----:B------:R-:W-:-:S03]  /*265e0*/  IMAD.MOV.U32 R12, RZ, RZ, R15 ;  /* 0x000000ffff0c7224 */ /* 0x000fc600078e000f */
[----:B------:R-:W4:Y:S04]  /*265f0*/  LDL.LU R24, [R1+0x140] ;  /* 0x0001400001187983 */ /* 0x000f280000300800 */
[----:B------:R-:W4:Y:S01]  /*26600*/  LDL.LU R15, [R1+0x144] ;  /* 0x00014400010f7983 */ /* 0x000f220000300800 */
[----:B------:R-:W-:-:S04]  /*26610*/  ISETP.GT.AND P2, PT, R8, 0x4d, PT ;  /* 0x0000004d0800780c */ /* 0x000fc80003f44270 */
[----:B------:R-:W-:-:S04]  /*26620*/  SEL R11, RZ, 0x4, !P2 ;  /* 0x00000004ff0b7807 */ /* 0x000fc80005000000 */
[----:B------:R-:W-:-:S04]  /*26630*/  SEL R11, R11, RZ, !P0 ;  /* 0x000000ff0b0b7207 */ /* 0x000fc80004000000 */
[----:B------:R-:W-:Y:S02]  /*26640*/  ISETP.NE.U32.AND P2, PT, R11, RZ, PT ;  /* 0x000000ff0b00720c */ /* 0x000fe40003f45070 */
[----:B------:R-:W-:-:S04]  /*26650*/  ISETP.GT.AND P1, PT, R8, 0x51, PT ;  /* 0x000000510800780c */ /* 0x000fc80003f24270 */
[----:B------:R-:W-:-:S04]  /*26660*/  SEL R11, RZ, 0x4, !P1 ;  /* 0x00000004ff0b7807 */ /* 0x000fc80004800000 */
[----:B------:R-:W-:-:S03]  /*26670*/  SEL R11, R11, RZ, !P0 ;  /* 0x000000ff0b0b7207 */ /* 0x000fc60004000000 */
[----:B------:R1:W-:Y:S01]  /*26680*/  LDGSTS.E [R10+0x4d00], desc[UR8][R12.64], P2 ;  /* 0x04d000000c0a7fae */ /* 0x0003e20009121848 */
[----:B------:R-:W-:Y:S02]  /*26690*/  ISETP.NE.U32.AND P1, PT, R11, RZ, PT ;  /* 0x000000ff0b00720c */ /* 0x000fe40003f25070 */
[-C--:B---3--:R-:W-:Y:S02]  /*266a0*/  IADD3 R21, P3, R21, R3.reuse, RZ ;  /* 0x0000000315157210 */ /* 0x088fe40007f7e0ff */
[----:B------:R-:W-:-:S03]  /*266b0*/  IADD3 R16, P4, R16, R3, RZ ;  /* 0x0000000310107210 */ /* 0x000fc60007f9e0ff */
[----:B-1----:R-:W-:Y:S01]  /*266c0*/  IMAD.MOV.U32 R12, RZ, RZ, R21 ;  /* 0x000000ffff0c7224 */ /* 0x002fe200078e0015 */
[----:B------:R-:W-:Y:S01]  /*266d0*/  STL [R1+0x8c], R21 ;  /* 0x00008c1501007387 */ /* 0x000fe20000100800 */
[----:B------:R-:W-:-:S04]  /*266e0*/  IADD3.X R22, R22, R2, RZ, P3, !PT ;  /* 0x0000000216167210 */ /* 0x000fc80001ffe4ff */
[----:B------:R-:W-:Y:S01]  /*266f0*/  MOV R13, R22 ;  /* 0x00000016000d7202 */ /* 0x000fe20000000f00 */
[----:B------:R1:W-:Y:S01]  /*26700*/  STL [R1+0x88], R22 ;  /* 0x0000881601007387 */ /* 0x0003e20000100800 */
[----:B------:R-:W-:-:S03]  /*26710*/  IMAD.X R20, R20, 0x1, R2, P4 ;  /* 0x0000000114147824 */ /* 0x000fc600020e0602 */
[----:B------:R3:W-:Y:S01]  /*26720*/  LDGSTS.E [R10+0x4d80], desc[UR8][R12.64], P2 ;  /* 0x04d800000c0a7fae */ /* 0x0007e20009121848 */
[----:B------:R-:W-:-:S03]  /*26730*/  ISETP.GT.AND P2, PT, R8, 0x55, PT ;  /* 0x000000550800780c */ /* 0x000fc60003f44270 */
[----:B------:R-:W-:Y:S01]  /*26740*/  STL [R1+0xc4], R16 ;  /* 0x0000c41001007387 */ /* 0x000fe20000100800 */
[----:B------:R-:W-:-:S03]  /*26750*/  SEL R11, RZ, 0x4, !P2 ;  /* 0x00000004ff0b7807 */ /* 0x000fc60005000000 */
[----:B------:R2:W-:Y:S04]  /*26760*/  STL [R1+0xc0], R20 ;  /* 0x0000c01401007387 */ /* 0x0005e80000100800 */
[----:B-1----:R-:W4:Y:S01]  /*26770*/  LDL.LU R22, [R1+0x148] ;  /* 0x0001480001167983 */ /* 0x002f220000300800 */
[----:B---3--:R-:W-:-:S03]  /*26780*/  IMAD.MOV.U32 R13, RZ, RZ, R20 ;  /* 0x000000ffff0d7224 */ /* 0x008fc600078e0014 */
[----:B------:R-:W3:Y:S01]  /*26790*/  LDL.LU R21, [R1+0x14c] ;  /* 0x00014c0001157983 */ /* 0x000ee20000300800 */
[----:B------:R-:W-:Y:S01]  /*267a0*/  IMAD.MOV.U32 R12, RZ, RZ, R16 ;  /* 0x000000ffff0c7224 */ /* 0x000fe200078e0010 */
[----:B------:R-:W-:Y:S02]  /*267b0*/  IADD3 R25, P3, R25, R3, RZ ;  /* 0x0000000319197210 */ /* 0x000fe40007f7e0ff */
[----:B--2---:R-:W2:Y:S01]  /*267c0*/  LDL.LU R20, [R1+0x180] ;  /* 0x0001800001147983 */ /* 0x004ea20000300800 */
[----:B------:R-:W-:-:S03]  /*267d0*/  SEL R11, R11, RZ, !P0 ;  /* 0x000000ff0b0b7207 */ /* 0x000fc60004000000 */
[----:B------:R-:W2:Y:S01]  /*267e0*/  LDL.LU R16, [R1+0x184] ;  /* 0x0001840001107983 */ /* 0x000ea20000300800 */
[----:B------:R-:W-:Y:S02]  /*267f0*/  IADD3 R14, P4, R14, R3, RZ ;  /* 0x000000030e0e7210 */ /* 0x000fe40007f9e0ff */
[----:B------:R-:W-:Y:S01]  /*26800*/  ISETP.NE.U32.AND P2, PT, R11, RZ, PT ;  /* 0x000000ff0b00720c */ /* 0x000fe20003f45070 */
[----:B------:R1:W-:Y:S04]  /*26810*/  LDGSTS.E [R10+0x5100], desc[UR8][R12.64], P1 ;  /* 0x051000000c0a7fae */ /* 0x0003e80008921848 */
[----:B------:R-:W-:Y:S01]  /*26820*/  STL [R1+0xcc], R25 ;  /* 0x0000cc1901007387 */ /* 0x000fe20000100800 */
[----:B----4-:R-:W-:Y:S01]  /*26830*/  IADD3.X R26, R26, R2, RZ, P3, !PT ;  /* 0x000000021a1a7210 */ /* 0x010fe20001ffe4ff */
        /* <DEDUP_REMOVED lines=10> */
[----:B----4-:R-:W4:Y:S01]  /*268e0*/  LDL.LU R19, [R1+0x18c] ;  /* 0x00018c0001137983 */ /* 0x010f220000300800 */
[----:B------:R-:W-:-:S03]  /*268f0*/  IADD3.X R23, R23, R2, RZ, P3, !PT ;  /* 0x0000000217177210 */ /* 0x000fc60001ffe4ff */
[----:B------:R-:W4:Y:S01]  /*26900*/  LDL.LU R14, [R1+0x1c4] ;  /* 0x0001c400010e7983 */ /* 0x000f220000300800 */
[----:B------:R-:W-:-:S03]  /*26910*/  IADD3 R15, P4, R15, R3, RZ ;  /* 0x000000030f0f7210 */ /* 0x000fc60007f9e0ff */
[----:B------:R-:W-:Y:S02]  /*26920*/  STL [R1+0x10c], R17 ;  /* 0x00010c1101007387 */ /* 0x000fe40000100800 */
[----:B------:R-:W-:Y:S02]  /*26930*/  IMAD.X R24, R24, 0x1, R2, P4 ;  /* 0x0000000118187824 */ /* 0x000fe400020e0602 */
[----:B------:R1:W-:Y:S04]  /*26940*/  LDGSTS.E [R10+0x5500], desc[UR8][R12.64], P2 ;  /* 0x055000000c0a7fae */ /* 0x0003e80009121848 */
[----:B------:R1:W-:Y:S04]  /*26950*/  STL [R1+0x108], R23 ;  /* 0x0001081701007387 */ /* 0x0003e80000100800 */
[----:B------:R1:W-:Y:S02]  /*26960*/  STL [R1+0x144], R15 ;  /* 0x0001440f01007387 */ /* 0x0003e40000100800 */
[----:B-1----:R-:W-:Y:S01]  /*26970*/  MOV R13, R23 ;  /* 0x00000017000d7202 */ /* 0x002fe20000000f00 */
[----:B------:R-:W-:Y:S01]  /*26980*/  IMAD.MOV.U32 R12, RZ, RZ, R17 ;  /* 0x000000ffff0c7224 */ /* 0x000fe200078e0011 */
[----:B------:R-:W4:Y:S04]  /*26990*/  LDL.LU R23, [R1+0x188] ;  /* 0x0001880001177983 */ /* 0x000f280000300800 */
[----:B------:R-:W-:Y:S04]  /*269a0*/  STL [R1+0x140], R24 ;  /* 0x0001401801007387 */ /* 0x000fe80000100800 */
[----:B------:R-:W4:Y:S01]  /*269b0*/  LDL.LU R17, [R1+0x1c0] ;  /* 0x0001c00001117983 */ /* 0x000f220000300800 */
[----:B------:R-:W-:-:S03]  /*269c0*/  ISETP.GT.AND P1, PT, R8, 0x59, PT ;  /* 0x000000590800780c */ /* 0x000fc60003f24270 */
[----:B------:R1:W-:Y:S01]  /*269d0*/  LDGSTS.E [R10+0x5580], desc[UR8][R12.64], P2 ;  /* 0x055800000c0a7fae */ /* 0x0003e20009121848 */
[----:B------:R-:W-:-:S03]  /*269e0*/  SEL R11, RZ, 0x4, !P1 ;  /* 0x00000004ff0b7807 */ /* 0x000fc60004800000 */
[----:B------:R-:W4:Y:S01]  /*269f0*/  LDL.LU R25, [R1+0x1cc] ;  /* 0x0001cc0001197983 */ /* 0x000f220000300800 */
[----:B------:R-:W-:-:S04]  /*26a00*/  SEL R11, R11, RZ, !P0 ;  /* 0x000000ff0b0b7207 */ /* 0x000fc80004000000 */
[----:B------:R-:W-:Y:S02]  /*26a10*/  ISETP.NE.U32.AND P1, PT, R11, RZ, PT ;  /* 0x000000ff0b00720c */ /* 0x000fe40003f25070 */
[----:B------:R-:W-:Y:S01]  /*26a20*/  ISETP.GT.AND P2, PT, R8, 0x5d, PT ;  /* 0x0000005d0800780c */ /* 0x000fe20003f44270 */
[----:B-1----:R-:W-:Y:S02]  /*26a30*/  IMAD.MOV.U32 R12, RZ, RZ, R15 ;  /* 0x000000ffff0c7224 */ /* 0x002fe400078e000f */
[----:B------:R-:W-:Y:S01]  /*26a40*/  IMAD.MOV.U32 R13, RZ, RZ, R24 ;  /* 0x000000ffff0d7224 */ /* 0x000fe200078e0018 */
[----:B------:R-:W4:Y:S01]  /*26a50*/  LDL.LU R15, [R1+0x204] ;  /* 0x00020400010f7983 */ /* 0x000f220000300800 */
[----:B------:R-:W-:-:S06]  /*26a60*/  SEL R11, RZ, 0x4, !P2 ;  /* 0x00000004ff0b7807 */ /* 0x000fcc0005000000 */
[----:B------:R1:W-:Y:S01]  /*26a70*/  LDGSTS.E [R10+0x5900], desc[UR8][R12.64], P1 ;  /* 0x059000000c0a7fae */ /* 0x0003e20008921848 */
[----:B------:R-:W-:-:S04]  /*26a80*/  SEL R11, R11, RZ, !P0 ;  /* 0x000000ff0b0b7207 */ /* 0x000fc80004000000 */
[----:B------:R-:W-:Y:S02]  /*26a90*/  ISETP.NE.U32.AND P2, PT, R11, RZ, PT ;  /* 0x000000ff0b00720c */ /* 0x000fe40003f45070 */
[----:B---3--:R-:W-:-:S04]  /*26aa0*/  IADD3 R21, P3, R21, R3, RZ ;  /* 0x0000000315157210 */ /* 0x008fc80007f7e0ff */
[----:B------:R-:W-:Y:S02]  /*26ab0*/  IADD3.X R22, R22, R2, RZ, P3, !PT ;  /* 0x0000000216167210 */ /* 0x000fe40001ffe4ff */
[----:B--2---:R-:W-:Y:S01]  /*26ac0*/  IADD3 R16, P4, R16, R3, RZ ;  /* 0x0000000310107210 */ /* 0x004fe20007f9e0ff */
[----:B------:R2:W-:Y:S01]  /*26ad0*/  STL [R1+0x14c], R21 ;  /* 0x00014c1501007387 */ /* 0x0005e20000100800 */
[----:B-1----:R-:W-:Y:S01]  /*26ae0*/  IMAD.MOV.U32 R12, RZ, RZ, R21 ;  /* 0x000000ffff0c7224 */ /* 0x002fe200078e0015 */
[----:B------:R-:W-:Y:S02]  /*26af0*/  MOV R13, R22 ;  /* 0x00000016000d7202 */ /* 0x000fe40000000f00 */
[----:B------:R-:W-:Y:S01]  /*26b00*/  IMAD.X R20, R20, 0x1, R2, P4 ;  /* 0x0000000114147824 */ /* 0x000fe200020e0602 */
[----:B------:R1:W-:Y:S04]  /*26b10*/  STL [R1+0x148], R22 ;  /* 0x0001481601007387 */ /* 0x0003e80000100800 */
[----:B------:R-:W-:Y:S04]  /*26b20*/  STL [R1+0x184], R16 ;  /* 0x0001841001007387 */ /* 0x000fe80000100800 */
[----:B------:R-:W3:Y:S04]  /*26b30*/  LDL.LU R26, [R1+0x1c8] ;  /* 0x0001c800011a7983 */ /* 0x000ee80000300800 */
[----:B------:R1:W-:Y:S04]  /*26b40*/  STL [R1+0x180], R20 ;  /* 0x0001801401007387 */ /* 0x0003e80000100800 */
[----:B--2---:R-:W2:Y:S04]  /*26b50*/  LDL.LU R21, [R1+0x200] ;  /* 0x0002000001157983 */ /* 0x004ea80000300800 */
[----:B------:R1:W-:Y:S04]  /*26b60*/  LDGSTS.E [R10+0x5980], desc[UR8][R12.64], P1 ;  /* 0x059800000c0a7fae */ /* 0x0003e80008921848 */
[----:B-1----:R-:W2:Y:S01]  /*26b70*/  LDL.LU R22, [R1+0x208] ;  /* 0x0002080001167983 */ /* 0x002ea20000300800 */
[----:B------:R-:W-:-:S03]  /*26b80*/  IMAD.MOV.U32 R13, RZ, RZ, R20 ;  /* 0x000000ffff0d7224 */ /* 0x000fc600078e0014 */
[----:B------:R-:W2:Y:S01]  /*26b90*/  LDL.LU R20, [R1+0x20c] ;  /* 0x00020c0001147983 */ /* 0x000ea20000300800 */
[----:B------:R-:W-:-:S03]  /*26ba0*/  IMAD.MOV.U32 R12, RZ, RZ, R16 ;  /* 0x000000ffff0c7224 */ /* 0x000fc600078e0010 */
[----:B------:R-:W2:Y:S01]  /*26bb0*/  LDL.LU R24, [R1+0x240] ;  /* 0x0002400001187983 */ /* 0x000ea20000300800 */
[----:B----4-:R-:W-:-:S03]  /*26bc0*/  IADD3 R19, P3, R19, R3, RZ ;  /* 0x0000000313137210 */ /* 0x010fc60007f7e0ff */
[----:B------:R-:W4:Y:S01]  /*26bd0*/  LDL.LU R16, [R1+0x244] ;  /* 0x0002440001107983 */ /* 0x000f220000300800 */
[----:B------:R-:W-:-:S03]  /*26be0*/  IADD3 R14, P4, R14, R3, RZ ;  /* 0x000000030e0e7210 */ /* 0x000fc60007f9e0ff */
[----:B------:R-:W-:Y:S04]  /*26bf0*/  STL [R1+0x18c], R19 ;  /* 0x00018c1301007387 */ /* 0x000fe80000100800 */
[----:B------:R1:W-:Y:S01]  /*26c00*/  LDGSTS.E [R10+0x5d00], desc[UR8][R12.64], P2 ;  /* 0x05d000000c0a7fae */ /* 0x0003e20009121848 */
[----:B------:R-:W-:Y:S01]  /*26c10*/  IADD3.X R23, R23, R2, RZ, P3, !PT ;  /* 0x0000000217177210 */ /* 0x000fe20001ffe4ff */
[----:B-1----:R-:W-:-:S03]  /*26c20*/  IMAD.MOV.U32 R12, RZ, RZ, R19 ;  /* 0x000000ffff0c7224 */ /* 0x002fc600078e0013 */
[----:B------:R-:W-:Y:S01]  /*26c30*/  MOV R13, R23 ;  /* 0x00000017000d7202 */ /* 0x000fe20000000f00 */
[----:B------:R1:W-:Y:S01]  /*26c40*/  STL [R1+0x188], R23 ;  /* 0x0001881701007387 */ /* 0x0003e20000100800 */
[----:B------:R-:W-:-:S03]  /*26c50*/  IMAD.X R17, R17, 0x1, R2, P4 ;  /* 0x0000000111117824 */ /* 0x000fc600020e0602 */
[----:B------:R-:W-:Y:S04]  /*26c60*/  STL [R1+0x1c4], R14 ;  /* 0x0001c40e01007387 */ /* 0x000fe80000100800 */
[----:B------:R1:W-:Y:S04]  /*26c70*/  STL [R1+0x1c0], R17 ;  /* 0x0001c01101007387 */ /* 0x0003e80000100800 */
[----:B-1----:R-:W4:Y:S04]  /*26c80*/  LDL.LU R23, [R1+0x248] ;  /* 0x0002480001177983 */ /* 0x002f280000300800 */
[----:B------:R-:W4:Y:S04]  /*26c90*/  LDL.LU R19, [R1+0x24c] ;  /* 0x00024c0001137983 */ /* 0x000f280000300800 */
[----:B------:R1:W-:Y:S02]  /*26ca0*/  LDGSTS.E [R10+0x5d80], desc[UR8][R12.64], P2 ;  /* 0x05d800000c0a7fae */ /* 0x0003e40009121848 */
[----:B-1----:R-:W-:-:S02]  /*26cb0*/  IMAD.MOV.U32 R13, RZ, RZ, R17 ;  /* 0x000000ffff0d7224 */ /* 0x002fc400078e0011 */
[----:B------:R-:W-:Y:S01]  /*26cc0*/  IMAD.MOV.U32 R12, RZ, RZ, R14 ;  /* 0x000000ffff0c7224 */ /* 0x000fe200078e000e */
[----:B------:R-:W4:Y:S04]  /*26cd0*/  LDL.LU R17, [R1+0x280] ;  /* 0x0002800001117983 */ /* 0x000f280000300800 */
[----:B------:R-:W4:Y:S01]  /*26ce0*/  LDL.LU R14, [R1+0x284] ;  /* 0x00028400010e7983 */ /* 0x000f220000300800 */
        /* <DEDUP_REMOVED lines=16> */
[----:B--2---:R-:W-:-:S03]  /*26df0*/  IMAD.X R21, R21, 0x1, R2, P4 ;  /* 0x0000000115157824 */ /* 0x004fc600020e0602 */
[----:B------:R1:W-:Y:S01]  /*26e00*/  LDGSTS.E [R10+0x6180], desc[UR8][R12.64], P1 ;  /* 0x061800000c0a7fae */ /* 0x0003e20008921848 */
[----:B------:R-:W-:-:S03]  /*26e10*/  ISETP.GT.AND P1, PT, R8, 0x69, PT ;  /* 0x000000690800780c */ /* 0x000fc60003f24270 */
[----:B------:R-:W-:Y:S04]  /*26e20*/  STL [R1+0x204], R15 ;  /* 0x0002040f01007387 */ /* 0x000fe80000100800 */
[----:B------:R2:W-:Y:S01]  /*26e30*/  STL [R1+0x200], R21 ;  /* 0x0002001501007387 */ /* 0x0005e20000100800 */
[----:B-1----:R-:W-:Y:S01]  /*26e40*/  IMAD.MOV.U32 R12, RZ, RZ, R15 ;  /* 0x000000ffff0c7224 */ /* 0x002fe200078e000f */
[----:B------:R-:W-:Y:S01]  /*26e50*/  IADD3 R20, P3, R20, R3, RZ ;  /* 0x0000000314147210 */ /* 0x000fe20007f7e0ff */
[----:B------:R-:W-:Y:S02]  /*26e60*/  IMAD.MOV.U32 R13, RZ, RZ, R21 ;  /* 0x000000ffff0d7224 */ /* 0x000fe400078e0015 */
[----:B--2---:R-:W2:Y:S01]  /*26e70*/  LDL.LU R21, [R1+0x28c] ;  /* 0x00028c0001157983 */ /* 0x004ea20000300800 */
[----:B------:R-:W-:-:S03]  /*26e80*/  IADD3.X R22, R22, R2, RZ, P3, !PT ;  /* 0x0000000216167210 */ /* 0x000fc60001ffe4ff */
[----:B------:R-:W3:Y:S01]  /*26e90*/  LDL.LU R15, [R1+0x2c4] ;  /* 0x0002c400010f7983 */ /* 0x000ee20000300800 */
[----:B----4-:R-:W-:Y:S02]  /*26ea0*/  IADD3 R16, P4, R16, R3, RZ ;  /* 0x0000000310107210 */ /* 0x010fe40007f9e0ff */
[----:B------:R-:W-:Y:S01]  /*26eb0*/  SEL R11, RZ, 0x4, !P1 ;  /* 0x00000004ff0b7807 */ /* 0x000fe20004800000 */
[----:B------:R-:W-:Y:S02]  /*26ec0*/  STL [R1+0x20c], R20 ;  /* 0x00020c1401007387 */ /* 0x000fe40000100800 */
[----:B------:R-:W-:Y:S02]  /*26ed0*/  IMAD.X R24, R24, 0x1, R2, P4 ;  /* 0x0000000118187824 */ /* 0x000fe400020e0602 */
[----:B------:R1:W-:Y:S04]  /*26ee0*/  LDGSTS.E [R10+0x6500], desc[UR8][R12.64], P2 ;  /* 0x065000000c0a7fae */ /* 0x0003e80009121848 */
[----:B------:R4:W-:Y:S01]  /*26ef0*/  STL [R1+0x208], R22 ;  /* 0x0002081601007387 */ /* 0x0009e20000100800 */
[----:B------:R-:W-:-:S03]  /*26f00*/  SEL R11, R11, RZ, !P0 ;  /* 0x000000ff0b0b7207 */ /* 0x000fc60004000000 */
[----:B------:R4:W-:Y:S01]  /*26f10*/  STL [R1+0x244], R16 ;  /* 0x0002441001007387 */ /* 0x0009e20000100800 */
[----:B-1----:R-:W-:-:S03]  /*26f20*/  MOV R13, R22 ;  /* 0x00000016000d7202 */ /* 0x002fc60000000f00 */
[----:B----4-:R-:W4:Y:S01]  /*26f30*/  LDL.LU R22, [R1+0x288] ;  /* 0x0002880001167983 */ /* 0x010f220000300800 */
[----:B------:R-:W-:-:S03]  /*26f40*/  IMAD.MOV.U32 R12, RZ, RZ, R20 ;  /* 0x000000ffff0c7224 */ /* 0x000fc600078e0014 */
[----:B------:R-:W-:Y:S01]  /*26f50*/  STL [R1+0x240], R24 ;  /* 0x0002401801007387 */ /* 0x000fe20000100800 */
[----:B------:R-:W-:-:S03]  /*26f60*/  ISETP.NE.U32.AND P1, PT, R11, RZ, PT ;  /* 0x000000ff0b00720c */ /* 0x000fc60003f25070 */
[----:B------:R-:W4:Y:S04]  /*26f70*/  LDL.LU R20, [R1+0x2c0] ;  /* 0x0002c00001147983 */ /* 0x000f280000300800 */
[----:B------:R1:W-:Y:S04]  /*26f80*/  LDGSTS.E [R10+0x6580], desc[UR8][R12.64], P2 ;  /* 0x065800000c0a7fae */ /* 0x0003e80009121848 */
[----:B------:R-:W4:Y:S01]  /*26f90*/  LDL.LU R25, [R1+0x2cc] ;  /* 0x0002cc0001197983 */ /* 0x000f220000300800 */
[----:B------:R-:W-:Y:S01]  /*26fa0*/  IADD3 R19, P3, R19, R3, RZ ;  /* 0x0000000313137210 */ /* 0x000fe20007f7e0ff */
[----:B-1----:R-:W-:-:S02]  /*26fb0*/  IMAD.MOV.U32 R12, RZ, RZ, R16 ;  /* 0x000000ffff0c7224 */ /* 0x002fc400078e0010 */
[----:B------:R-:W4:Y:S01]  /*26fc0*/  LDL.LU R16, [R1+0x304] ;  /* 0x0003040001107983 */ /* 0x000f220000300800 */
[----:B------:R-:W-:Y:S01]  /*26fd0*/  IADD3.X R23, R23, R2, RZ, P3, !PT ;  /* 0x0000000217177210 */ /* 0x000fe20001ffe4ff */
[----:B------:R-:W-:Y:S02]  /*26fe0*/  IMAD.MOV.U32 R13, RZ, RZ, R24 ;  /* 0x000000ffff0d7224 */ /* 0x000fe400078e0018 */
[----:B------:R1:W-:Y:S04]  /*26ff0*/  STL [R1+0x24c], R19 ;  /* 0x00024c1301007387 */ /* 0x0003e80000100800 */
[----:B------:R1:W-:Y:S04]  /*27000*/  STL [R1+0x248], R23 ;  /* 0x0002481701007387 */ /* 0x0003e80000100800 */
[----:B------:R1:W-:Y:S01]  /*27010*/  LDGSTS.E [R10+0x6900], desc[UR8][R12.64], P1 ;  /* 0x069000000c0a7fae */ /* 0x0003e20008921848 */
[----:B------:R-:W-:-:S05]  /*27020*/  IADD3 R14, P4, R14, R3, RZ ;  /* 0x000000030e0e7210 */ /* 0x000fca0007f9e0ff */
[----:B------:R-:W-:Y:S01]  /*27030*/  IMAD.X R17, R17, 0x1, R2, P4 ;  /* 0x0000000111117824 */ /* 0x000fe200020e0602 */
[----:B------:R-:W-:Y:S04]  /*27040*/  STL [R1+0x284], R14 ;  /* 0x0002840e01007387 */ /* 0x000fe80000100800 */
[----:B------:R-:W4:Y:S01]  /*27050*/  LDL.LU R26, [R1+0x2c8] ;  /* 0x0002c800011a7983 */ /* 0x000f220000300800 */
[----:B-1----:R-:W-:-:S03]  /*27060*/  IMAD.MOV.U32 R12, RZ, RZ, R19 ;  /* 0x000000ffff0c7224 */ /* 0x002fc600078e0013 */
[----:B------:R1:W-:Y:S04]  /*27070*/  STL [R1+0x280], R17 ;  /* 0x0002801101007387 */ /* 0x0003e80000100800 */
[----:B------:R-:W4:Y:S01]  /*27080*/  LDL.LU R19, [R1+0x300] ;  /* 0x0003000001137983 */ /* 0x000f220000300800 */
[----:B------:R-:W-:-:S03]  /*27090*/  MOV R13, R23 ;  /* 0x00000017000d7202 */ /* 0x000fc60000000f00 */
[----:B------:R-:W4:Y:S04]  /*270a0*/  LDL.LU R24, [R1+0x308] ;  /* 0x0003080001187983 */ /* 0x000f280000300800 */
        /* <DEDUP_REMOVED lines=15> */
[-C--:B--2---:R-:W-:Y:S02]  /*271a0*/  IADD3 R21, P3, R21, R3.reuse, RZ ;  /* 0x0000000315157210 */ /* 0x084fe40007f7e0ff */
[----:B---3--:R-:W-:-:S03]  /*271b0*/  IADD3 R15, P4, R15, R3, RZ ;  /* 0x000000030f0f7210 */ /* 0x008fc60007f9e0ff */
[----:B-1----:R-:W-:Y:S01]  /*271c0*/  IMAD.MOV.U32 R12, RZ, RZ, R21 ;  /* 0x000000ffff0c7224 */ /* 0x002fe200078e0015 */
[----:B------:R-:W-:Y:S01]  /*271d0*/  STL [R1+0x28c], R21 ;  /* 0x00028c1501007387 */ /* 0x000fe20000100800 */
[----:B----4-:R-:W-:-:S04]  /*271e0*/  IADD3.X R22, R22, R2, RZ, P3, !PT ;  /* 0x0000000216167210 */ /* 0x010fc80001ffe4ff */
[----:B------:R-:W-:Y:S01]  /*271f0*/  MOV R13, R22 ;  /* 0x00000016000d7202 */ /* 0x000fe20000000f00 */
[----:B------:R1:W-:Y:S01]  /*27200*/  STL [R1+0x288], R22 ;  /* 0x0002881601007387 */ /* 0x0003e20000100800 */
[----:B------:R-:W-:-:S03]  /*27210*/  IMAD.X R20, R20, 0x1, R2, P4 ;  /* 0x0000000114147824 */ /* 0x000fc600020e0602 */
[----:B------:R2:W-:Y:S04]  /*27220*/  STL [R1+0x2c4], R15 ;  /* 0x0002c40f01007387 */ /* 0x0005e80000100800 */
[----:B------:R3:W-:Y:S04]  /*27230*/  LDGSTS.E [R10+0x6d80], desc[UR8][R12.64], P2 ;  /* 0x06d800000c0a7fae */ /* 0x0007e80009121848 */
[----:B------:R4:W-:Y:S01]  /*27240*/  STL [R1+0x2c0], R20 ;  /* 0x0002c01401007387 */ /* 0x0009e20000100800 */
[----:B------:R-:W-:-:S03]  /*27250*/  IADD3 R25, P3, R25, R3, RZ ;  /* 0x0000000319197210 */ /* 0x000fc60007f7e0ff */
[----:B-1----:R-:W4:Y:S01]  /*27260*/  LDL.LU R22, [R1+0x348] ;  /* 0x0003480001167983 */ /* 0x002f220000300800 */
[----:B---3--:R-:W-:-:S03]  /*27270*/  IMAD.MOV.U32 R12, RZ, RZ, R15 ;  /* 0x000000ffff0c7224 */ /* 0x008fc600078e000f */
[----:B--2---:R-:W2:Y:S01]  /*27280*/  LDL.LU R15, [R1+0x34c] ;  /* 0x00034c00010f7983 */ /* 0x004ea20000300800 */
[----:B------:R-:W-:Y:S01]  /*27290*/  IMAD.MOV.U32 R13, RZ, RZ, R20 ;  /* 0x000000ffff0d7224 */ /* 0x000fe200078e0014 */
[----:B------:R-:W-:Y:S02]  /*272a0*/  ISETP.GT.AND P2, PT, R8, 0x75, PT ;  /* 0x000000750800780c */ /* 0x000fe40003f44270 */
[----:B------:R-:W3:Y:S01]  /*272b0*/  LDL.LU R21, [R1+0x380] ;  /* 0x0003800001157983 */ /* 0x000ee20000300800 */
[----:B------:R-:W-:-:S03]  /*272c0*/  IADD3 R16, P4, R16, R3, RZ ;  /* 0x0000000310107210 */ /* 0x000fc60007f9e0ff */
[----:B----4-:R-:W4:Y:S01]  /*272d0*/  LDL.LU R20, [R1+0x384] ;  /* 0x0003840001147983 */ /* 0x010f220000300800 */
[----:B------:R-:W-:-:S03]  /*272e0*/  SEL R11, RZ, 0x4, !P2 ;  /* 0x00000004ff0b7807 */ /* 0x000fc60005000000 */
[----:B------:R1:W-:Y:S01]  /*272f0*/  LDGSTS.E [R10+0x7100], desc[UR8][R12.64], P1 ;  /* 0x071000000c0a7fae */ /* 0x0003e20008921848 */
[----:B------:R-:W-:-:S03]  /*27300*/  SEL R11, R11, RZ, !P0 ;  /* 0x000000ff0b0b7207 */ /* 0x000fc60004000000 */
[----:B------:R-:W-:Y:S01]  /*27310*/  STL [R1+0x2cc], R25 ;  /* 0x0002cc1901007387 */ /* 0x000fe20000100800 */
[----:B-1----:R-:W-:Y:S01]  /*27320*/  IMAD.MOV.U32 R12, RZ, RZ, R25 ;  /* 0x000000ffff0c7224 */ /* 0x002fe200078e0019 */
[----:B------:R-:W-:-:S04]  /*27330*/  IADD3.X R26, R26, R2, RZ, P3, !PT ;  /* 0x000000021a1a7210 */ /* 0x000fc80001ffe4ff */
[----:B------:R-:W-:Y:S01]  /*27340*/  MOV R13, R26 ;  /* 0x0000001a000d7202 */ /* 0x000fe20000000f00 */
[----:B------:R-:W-:Y:S01]  /*27350*/  STL [R1+0x2c8], R26 ;  /* 0x0002c81a01007387 */ /* 0x000fe20000100800 */
[----:B------:R-:W-:-:S03]  /*27360*/  IMAD.X R19, R19, 0x1, R2, P4 ;  /* 0x0000000113137824 */ /* 0x000fc600020e0602 */
[----:B------:R-:W-:Y:S01]  /*27370*/  STL [R1+0x304], R16 ;  /* 0x0003041001007387 */ /* 0x000fe20000100800 */
[----:B------:R-:W-:-:S03]  /*27380*/  ISETP.NE.U32.AND P2, PT, R11, RZ, PT ;  /* 0x000000ff0b00720c */ /* 0x000fc60003f45070 */
[----:B------:R1:W-:Y:S04]  /*27390*/  LDGSTS.E [R10+0x7180], desc[UR8][R12.64], P1 ;  /* 0x071800000c0a7fae */ /* 0x0003e80008921848 */
[----:B------:R1:W-:Y:S02]  /*273a0*/  STL [R1+0x300], R19 ;  /* 0x0003001301007387 */ /* 0x0003e40000100800 */
[----:B-1----:R-:W-:Y:S02]  /*273b0*/  IMAD.MOV.U32 R13, RZ, RZ, R19 ;  /* 0x000000ffff0d7224 */ /* 0x002fe400078e0013 */
[----:B------:R-:W-:Y:S01]  /*273c0*/  IMAD.MOV.U32 R12, RZ, RZ, R16 ;  /* 0x000000ffff0c7224 */ /* 0x000fe200078e0010 */
[----:B------:R-:W3:Y:S04]  /*273d0*/  LDL.LU R19, [R1+0x388] ;  /* 0x0003880001137983 */ /* 0x000ee80000300800 */
[----:B------:R-:W3:Y:S01]  /*273e0*/  LDL.LU R16, [R1+0x38c] ;  /* 0x00038c0001107983 */ /* 0x000ee20000300800 */
[----:B------:R-:W-:-:S03]  /*273f0*/  IADD3 R23, P3, R23, R3, RZ ;  /* 0x0000000317177210 */ /* 0x000fc60007f7e0ff */
[----:B------:R1:W-:Y:S01]  /*27400*/  LDGSTS.E [R10+0x7500], desc[UR8][R12.64], P2 ;  /* 0x075000000c0a7fae */ /* 0x0003e20009121848 */
[----:B------:R-:W-:Y:S02]  /*27410*/  IADD3.X R24, R24, R2, RZ, P3, !PT ;  /* 0x0000000218187210 */ /* 0x000fe40001ffe4ff */
[----:B------:R-:W-:Y:S01]  /*27420*/  IADD3 R14, P4, R14, R3, RZ ;  /* 0x000000030e0e7210 */ /* 0x000fe20007f9e0ff */
[----:B------:R-:W-:Y:S04]  /*27430*/  STL [R1+0x30c], R23 ;  /* 0x00030c1701007387 */ /* 0x000fe80000100800 */
[----:B------:R-:W-:Y:S02]  /*27440*/  IMAD.X R17, R17, 0x1, R2, P4 ;  /* 0x0000000111117824 */ /* 0x000fe400020e0602 */
[----:B-1----:R-:W-:Y:S01]  /*27450*/  IMAD.MOV.U32 R12, RZ, RZ, R23 ;  /* 0x000000ffff0c7224 */ /* 0x002fe200078e0017 */
[----:B------:R-:W-:Y:S01]  /*27460*/  MOV R13, R24 ;  /* 0x00000018000d7202 */ /* 0x000fe20000000f00 */
[----:B------:R-:W-:Y:S04]  /*27470*/  STL [R1+0x308], R24 ;  /* 0x0003081801007387 */ /* 0x000fe80000100800 */
[----:B------:R-:W-:Y:S04]  /*27480*/  STL [R1+0x344], R14 ;  /* 0x0003440e01007387 */ /* 0x000fe80000100800 */
[----:B------:R1:W-:Y:S04]  /*27490*/  LDGSTS.E [R10+0x7580], desc[UR8][R12.64], P2 ;  /* 0x075800000c0a7fae */ /* 0x0003e80009121848 */
[----:B------:R1:W-:Y:S02]  /*274a0*/  STL [R1+0x340], R17 ;  /* 0x0003401101007387 */ /* 0x0003e40000100800 */
[----:B-1----:R-:W-:-:S02]  /*274b0*/  IMAD.MOV.U32 R13, RZ, RZ, R17 ;  /* 0x000000ffff0d7224 */ /* 0x002fc400078e0011 */
        /* <DEDUP_REMOVED lines=8> */
[----:B------:R-:W-:-:S04]  /*27540*/  SEL R11, RZ, 0x4, !P2 ;  /* 0x00000004ff0b7807 */ /* 0x000fc80005000000 */
[----:B------:R-:W-:-:S04]  /*27550*/  SEL R11, R11, RZ, !P0 ;  /* 0x000000ff0b0b7207 */ /* 0x000fc80004000000 */
[----:B------:R-:W-:-:S03]  /*27560*/  ISETP.NE.U32.AND P2, PT, R11, RZ, PT ;  /* 0x000000ff0b00720c */ /* 0x000fc60003f45070 */
[----:B------:R1:W-:Y:S01]  /*27570*/  LDGSTS.E [R10+0x7900], desc[UR8][R12.64], P1 ;  /* 0x079000000c0a7fae */ /* 0x0003e20008921848 */
[----:B--2---:R-:W-:-:S04]  /*27580*/  IADD3 R15, P3, R15, R3, RZ ;  /* 0x000000030f0f7210 */ /* 0x004fc80007f7e0ff */
[----:B------:R-:W-:Y:S02]  /*27590*/  IADD3.X R22, R22, R2, RZ, P3, !PT ;  /* 0x0000000216167210 */ /* 0x000fe40001ffe4ff */
[----:B----4-:R-:W-:Y:S01]  /*275a0*/  IADD3 R20, P4, R20, R3, RZ ;  /* 0x0000000314147210 */ /* 0x010fe20007f9e0ff */
[----:B------:R2:W-:Y:S04]  /*275b0*/  STL [R1+0x34c], R15 ;  /* 0x00034c0f01007387 */ /* 0x0005e80000100800 */
[----:B---3--:R-:W-:Y:S01]  /*275c0*/  IMAD.X R21, R21, 0x1, R2, P4 ;  /* 0x0000000115157824 */ /* 0x008fe200020e0602 */
[----:B------:R-:W-:Y:S04]  /*275d0*/  STL [R1+0x348], R22 ;  /* 0x0003481601007387 */ /* 0x000fe80000100800 */
[----:B------:R3:W-:Y:S01]  /*275e0*/  STL [R1+0x384], R20 ;  /* 0x0003841401007387 */ /* 0x0007e20000100800 */
[----:B-1----:R-:W-:-:S03]  /*275f0*/  IMAD.MOV.U32 R12, RZ, RZ, R15 ;  /* 0x000000ffff0c7224 */ /* 0x002fc600078e000f */
[----:B------:R-:W4:Y:S01]  /*27600*/  LDL.LU R25, [R1+0xf7c] ;  /* 0x000f7c0001197983 */ /* 0x000f220000300800 */
[----:B------:R-:W-:-:S03]  /*27610*/  MOV R13, R22 ;  /* 0x00000016000d7202 */ /* 0x000fc60000000f00 */
[----:B------:R1:W-:Y:S04]  /*27620*/  STL [R1+0x380], R21 ;  /* 0x0003801501007387 */ /* 0x0003e80000100800 */
[----:B--2---:R-:W2:Y:S04]  /*27630*/  LDL.LU R15, [R1+0xf44] ;  /* 0x000f4400010f7983 */ /* 0x004ea80000300800 */
[----:B------:R-:W2:Y:S04]  /*27640*/  LDL.LU R26, [R1+0xf70] ;  /* 0x000f7000011a7983 */ /* 0x000ea80000300800 */
[----:B------:R1:W-:Y:S02]  /*27650*/  LDGSTS.E [R10+0x7980], desc[UR8][R12.64], P1 ;  /* 0x079800000c0a7fae */ /* 0x0003e40008921848 */
[----:B-1----:R-:W-:-:S02]  /*27660*/  IMAD.MOV.U32 R12, RZ, RZ, R20 ;  /* 0x000000ffff0c7224 */ /* 0x002fc400078e0014 */
[----:B------:R-:W-:Y:S01]  /*27670*/  IMAD.MOV.U32 R13, RZ, RZ, R21 ;  /* 0x000000ffff0d7224 */ /* 0x000fe200078e0015 */
[----:B---3--:R-:W3:Y:S04]  /*27680*/  LDL.LU R20, [R1+0xf38] ;  /* 0x000f380001147983 */ /* 0x008ee80000300800 */
[----:B------:R1:W-:Y:S01]  /*27690*/  LDGSTS.E [R10+0x7d00], desc[UR8][R12.64], P2 ;  /* 0x07d000000c0a7fae */ /* 0x0003e20009121848 */
[----:B------:R-:W-:-:S04]  /*276a0*/  IADD3 R16, P3, R16, R3, RZ ;  /* 0x0000000310107210 */ /* 0x000fc80007f7e0ff */
[----:B------:R-:W-:Y:S01]  /*276b0*/  IADD3.X R19, R19, R2, RZ, P3, !PT ;  /* 0x0000000213137210 */ /* 0x000fe20001ffe4ff */
[----:B------:R-:W-:Y:S04]  /*276c0*/  STL [R1+0x38c], R16 ;  /* 0x00038c1001007387 */ /* 0x000fe80000100800 */
[----:B------:R1:W-:Y:S02]  /*276d0*/  STL [R1+0x388], R19 ;  /* 0x0003881301007387 */ /* 0x0003e40000100800 */
[----:B-1----:R-:W-:Y:S02]  /*276e0*/  IMAD.MOV.U32 R13, RZ, RZ, R19 ;  /* 0x000000ffff0d7224 */ /* 0x002fe400078e0013 */
[----:B------:R-:W3:Y:S01]  /*276f0*/  LDL.LU R21, [R1+0xf30] ;  /* 0x000f300001157983 */ /* 0x000ee20000300800 */
[----:B------:R-:W-:-:S03]  /*27700*/  IMAD.MOV.U32 R12, RZ, RZ, R16 ;  /* 0x000000ffff0c7224 */ /* 0x000fc600078e0010 */
[----:B------:R-:W3:Y:S04]  /*27710*/  LDL.LU R19, [R1+0xf3c] ;  /* 0x000f3c0001137983 */ /* 0x000ee80000300800 */
[----:B------:R-:W3:Y:S04]  /*27720*/  LDL.LU R24, [R1+0xef8] ;  /* 0x000ef80001187983 */ /* 0x000ee80000300800 */
[----:B------:R-:W3:Y:S04]  /*27730*/  LDL.LU R16, [R1+0xf04] ;  /* 0x000f040001107983 */ /* 0x000ee80000300800 */
[----:B------:R1:W-:Y:S01]  /*27740*/  LDGSTS.E [R10+0x7d80], desc[UR8][R12.64], P2 ;  /* 0x07d800000c0a7fae */ /* 0x0003e20009121848 */
[----:B------:R-:W-:-:S04]  /*27750*/  IADD3 R14, P2, R14, R3, RZ ;  /* 0x000000030e0e7210 */ /* 0x000fc80007f5e0ff */
[----:B------:R-:W-:Y:S01]  /*27760*/  IADD3.X R17, R17, R2, RZ, P2, !PT ;  /* 0x0000000211117210 */ /* 0x000fe200017fe4ff */
[----:B------:R-:W-:Y:S04]  /*27770*/  STL [R1+0xf84], R14 ;  /* 0x000f840e01007387 */ /* 0x000fe80000100800 */
[----:B------:R1:W-:Y:S04]  /*27780*/  STL [R1+0xf78], R17 ;  /* 0x000f781101007387 */ /* 0x0003e80000100800 */
[----:B------:R-:W3:Y:S04]  /*27790*/  LDL.LU R23, [R1+0xef0] ;  /* 0x000ef00001177983 */ /* 0x000ee80000300800 */
[----:B------:R-:W3:Y:S01]  /*277a0*/  LDL.LU R22, [R1+0xefc] ;  /* 0x000efc0001167983 */ /* 0x000ee20000300800 */
[----:B-1----:R-:W-:Y:S01]  /*277b0*/  MOV R13, R17 ;  /* 0x00000011000d7202 */ /* 0x002fe20000000f00 */
[----:B------:R-:W-:-:S02]  /*277c0*/  IMAD.MOV.U32 R12, RZ, RZ, R14 ;  /* 0x000000ffff0c7224 */ /* 0x000fc400078e000e */
[----:B------:R-:W3:Y:S04]  /*277d0*/  LDL.LU R17, [R1+0xeb8] ;  /* 0x000eb80001117983 */ /* 0x000ee80000300800 */
[----:B------:R-:W3:Y:S01]  /*277e0*/  LDL.LU R14, [R1+0xec4] ;  /* 0x000ec400010e7983 */ /* 0x000ee20000300800 */
[----:B------:R-:W-:-:S04]  /*277f0*/  ISETP.GT.AND P1, PT, R8, 0x2, PT ;  /* 0x000000020800780c */ /* 0x000fc80003f24270 */
[----:B------:R-:W-:-:S04]  /*27800*/  SEL R11, RZ, 0x4, !P1 ;  /* 0x00000004ff0b7807 */ /* 0x000fc80004800000 */
[----:B------:R-:W-:-:S04]  /*27810*/  SEL R11, R11, RZ, !P0 ;  /* 0x000000ff0b0b7207 */ /* 0x000fc80004000000 */
[----:B------:R-:W-:Y:S02]  /*27820*/  ISETP.NE.U32.AND P1, PT, R11, RZ, PT ;  /* 0x000000ff0b00720c */ /* 0x000fe40003f25070 */
[----:B------:R-:W-:Y:S02]  /*27830*/  LOP3.LUT R11, R18, 0x40, RZ, 0x3c, !PT ;  /* 0x00000040120b7812 */ /* 0x000fe400078e3cff */
[----:B------:R-:W-:-:S03]  /*27840*/  ISETP.GT.AND P2, PT, R8, 0x6, PT ;  /* 0x000000060800780c */ /* 0x000fc60003f44270 */
[----:B------:R-:W-:-:S06]  /*27850*/  VIADD R11, R11, UR7 ;  /* 0x000000070b0b7c36 */ /* 0x000fcc0008000000 */
[----:B------:R1:W-:Y:S02]  /*27860*/  LDGSTS.E [R11+0x200], desc[UR8][R12.64], P1 ;  /* 0x002000000c0b7fae */ /* 0x0003e40008921848 */
[----:B-1----:R-:W-:-:S04]  /*27870*/  SEL R12, RZ, 0x4, !P2 ;  /* 0x00000004ff0c7807 */ /* 0x002fc80005000000 */
[----:B------:R-:W-:-:S04]  /*27880*/  SEL R12, R12, RZ, !P0 ;  /* 0x000000ff0c0c7207 */ /* 0x000fc80004000000 */
[----:B------:R-:W-:Y:S02]  /*27890*/  ISETP.NE.U32.AND P2, PT, R12, RZ, PT ;  /* 0x000000ff0c00720c */ /* 0x000fe40003f45070 */
[----:B----4-:R-:W-:-:S04]  /*278a0*/  IADD3 R25, P3, R25, R3, RZ ;  /* 0x0000000319197210 */ /* 0x010fc80007f7e0ff */
[----:B------:R-:W-:Y:S02]  /*278b0*/  MOV R12, R25 ;  /* 0x00000019000c7202 */ /* 0x000fe40000000f00 */
[----:B--2---:R-:W-:Y:S01]  /*278c0*/  IADD3 R15, P4, R15, R3, RZ ;  /* 0x000000030f0f7210 */ /* 0x004fe20007f9e0ff */
[----:B------:R-:W-:-:S04]  /*278d0*/  IMAD.X R26, R26, 0x1, R2, P3 ;  /* 0x000000011a1a7824 */ /* 0x000fc800018e0602 */
[----:B------:R-:W-:-:S05]  /*278e0*/  IMAD.MOV.U32 R13, RZ, RZ, R26 ;  /* 0x000000ffff0d7224 */ /* 0x000fca00078e001a */
[----:B------:R1:W-:Y:S01]  /*278f0*/  LDGSTS.E [R11+0x280], desc[UR8][R12.64], P1 ;  /* 0x002800000c0b7fae */ /* 0x0003e20008921848 */
[----:B------:R-:W-:Y:S01]  /*27900*/  ISETP.GT.AND P1, PT, R8, 0xa, PT ;  /* 0x0000000a0800780c */ /* 0x000fe20003f24270 */
[----:B---3--:R-:W-:Y:S02]  /*27910*/  IMAD.X R20, R20, 0x1, R2, P4 ;  /* 0x0000000114147824 */ /* 0x008fe400020e0602 */
[----:B-1----:R-:W-:-:S03]  /*27920*/  IMAD.MOV.U32 R12, RZ, RZ, R15 ;  /* 0x000000ffff0c7224 */ /* 0x002fc600078e000f */
[----:B------:R-:W-:Y:S01]  /*27930*/  MOV R13, R20 ;  /* 0x00000014000d7202 */ /* 0x000fe20000000f00 */
[----:B------:R-:W-:Y:S04]  /*27940*/  STL [R1+0xf7c], R25 ;  /* 0x000f7c1901007387 */ /* 0x000fe80000100800 */
[----:B------:R1:W-:Y:S04]  /*27950*/  LDGSTS.E [R11+0x600], desc[UR8][R12.64], P2 ;  /* 0x006000000c0b7fae */ /* 0x0003e80009121848 */
[----:B------:R-:W-:Y:S04]  /*27960*/  STL [R1+0xf70], R26 ;  /* 0x000f701a01007387 */ /* 0x000fe80000100800 */
[----:B------:R-:W-:Y:S01]  /*27970*/  STL [R1+0xf44], R15 ;  /* 0x000f440f01007387 */ /* 0x000fe20000100800 */
[----:B-1----:R-:W-:-:S02]  /*27980*/  SEL R12, RZ, 0x4, !P1 ;  /* 0x00000004ff0c7807 */ /* 0x002fc40004800000 */
[----:B------:R-:W-:Y:S01]  /*27990*/  IADD3 R19, P3, R19, R3, RZ ;  /* 0x0000000313137210 */ /* 0x000fe20007f7e0ff */
[----:B------:R1:W-:Y:S01]  /*279a0*/  STL [R1+0xf38], R20 ;  /* 0x000f381401007387 */ /* 0x0003e20000100800 */
[----:B------:R-:W-:-:S03]  /*279b0*/  SEL R12, R12, RZ, !P0 ;  /* 0x000000ff0c0c7207 */ /* 0x000fc60004000000 */
[--C-:B------:R-:W-:Y:S01]  /*279c0*/  IMAD.X R21, R21, 0x1, R2.reuse, P3 ;  /* 0x0000000115157824 */ /* 0x100fe200018e0602 */
[----:B------:R-:W-:Y:S01]  /*279d0*/  IADD3 R16, P4, R16, R3, RZ ;  /* 0x0000000310107210 */ /* 0x000fe20007f9e0ff */
[----:B-1----:R-:W2:Y:S04]  /*279e0*/  LDL.LU R20, [R1+0xebc] ;  /* 0x000ebc0001147983 */ /* 0x002ea80000300800 */
[----:B------:R-:W-:Y:S01]  /*279f0*/  IMAD.X R24, R24, 0x1, R2, P4 ;  /* 0x0000000118187824 */ /* 0x000fe200020e0602 */
[----:B------:R-:W3:Y:S01]  /*27a00*/  LDL.LU R15, [R1+0xe84] ;  /* 0x000e8400010f7983 */ /* 0x000ee20000300800 */
[----:B------:R-:W-:-:S03]  /*27a10*/  IMAD.MOV.U32 R13, RZ, RZ, R21 ;  /* 0x000000ffff0d7224 */ /* 0x000fc600078e0015 */
[----:B------:R-:W-:Y:S01]  /*27a20*/  STL [R1+0xf3c], R19 ;  /* 0x000f3c1301007387 */ /* 0x000fe20000100800 */
[----:B------:R-:W-:-:S03]  /*27a30*/  ISETP.NE.U32.AND P1, PT, R12, RZ, PT ;  /* 0x000000ff0c00720c */ /* 0x000fc60003f25070 */
[----:B------:R1:W-:Y:S01]  /*27a40*/  STL [R1+0xf30], R21 ;  /* 0x000f301501007387 */ /* 0x0003e20000100800 */
[----:B------:R-:W-:-:S03]  /*27a50*/  MOV R12, R19 ;  /* 0x00000013000c7202 */ /* 0x000fc60000000f00 */
[----:B------:R4:W-:Y:S04]  /*27a60*/  STL [R1+0xf04], R16 ;  /* 0x000f041001007387 */ /* 0x0009e80000100800 */
[----:B------:R4:W-:Y:S04]  /*27a70*/  LDGSTS.E [R11+0x680], desc[UR8][R12.64], P2 ;  /* 0x006800000c0b7fae */ /* 0x0009e80009121848 */
[----:B-1----:R-:W3:Y:S04]  /*27a80*/  LDL.LU R21, [R1+0xeb0] ;  /* 0x000eb00001157983 */ /* 0x002ee80000300800 */
[----:B------:R-:W-:Y:S04]  /*27a90*/  STL [R1+0xef8], R24 ;  /* 0x000ef81801007387 */ /* 0x000fe80000100800 */
[----:B------:R-:W3:Y:S01]  /*27aa0*/  LDL.LU R19, [R1+0xe78] ;  /* 0x000e780001137983 */ /* 0x000ee20000300800 */
[----:B----4-:R-:W-:Y:S01]  /*27ab0*/  IMAD.MOV.U32 R12, RZ, RZ, R16 ;  /* 0x000000ffff0c7224 */ /* 0x010fe200078e0010 */
[----:B------:R-:W-:-:S02]  /*27ac0*/  MOV R13, R24 ;  /* 0x00000018000d7202 */ /* 0x000fc40000000f00 */
[-C--:B------:R-:W-:Y:S01]  /*27ad0*/  IADD3 R22, P3, R22, R3.reuse, RZ ;  /* 0x0000000316167210 */ /* 0x080fe20007f7e0ff */
[----:B------:R-:W4:Y:S01]  /*27ae0*/  LDL.LU R25, [R1+0xe7c] ;  /* 0x000e7c0001197983 */ /* 0x000f220000300800 */
[----:B------:R-:W-:Y:S02]  /*27af0*/  ISETP.GT.AND P2, PT, R8, 0xe, PT ;  /* 0x0000000e0800780c */ /* 0x000fe40003f44270 */
[----:B------:R-:W-:Y:S01]  /*27b00*/  IADD3 R14, P4, R14, R3, RZ ;  /* 0x000000030e0e7210 */ /* 0x000fe20007f9e0ff */
[----:B------:R1:W-:Y:S01]  /*27b10*/  LDGSTS.E [R11+0xa00], desc[UR8][R12.64], P1 ;  /* 0x00a000000c0b7fae */ /* 0x0003e20008921848 */
[----:B------:R-:W-:-:S03]  /*27b20*/  IMAD.X R23, R23, 0x1, R2, P3 ;  /* 0x0000000117177824 */ /* 0x000fc600018e0602 */
[----:B------:R-:W4:Y:S01]  /*27b30*/  LDL.LU R16, [R1+0xe44] ;  /* 0x000e440001107983 */ /* 0x000f220000300800 */
[----:B------:R-:W-:-:S03]  /*27b40*/  IMAD.X R17, R17, 0x1, R2, P4 ;  /* 0x0000000111117824 */ /* 0x000fc600020e0602 */
[----:B------:R1:W-:Y:S02]  /*27b50*/  STL [R1+0xefc], R22 ;  /* 0x000efc1601007387 */ /* 0x0003e40000100800 */
[----:B-1----:R-:W-:Y:S02]  /*27b60*/  SEL R12, RZ, 0x4, !P2 ;  /* 0x00000004ff0c7807 */ /* 0x002fe40005000000 */
[----:B------:R1:W-:Y:S02]  /*27b70*/  STL [R1+0xef0], R23 ;  /* 0x000ef01701007387 */ /* 0x0003e40000100800 */
[----:B------:R-:W-:Y:S02]  /*27b80*/  SEL R12, R12, RZ, !P0 ;  /* 0x000000ff0c0c7207 */ /* 0x000fe40004000000 */
[----:B------:R-:W-:Y:S01]  /*27b90*/  STL [R1+0xec4], R14 ;  /* 0x000ec40e01007387 */ /* 0x000fe20000100800 */
[----:B------:R-:W-:-:S03]  /*27ba0*/  IMAD.MOV.U32 R13, RZ, RZ, R23 ;  /* 0x000000ffff0d7224 */ /* 0x000fc600078e0017 */
[----:B------:R-:W4:Y:S01]  /*27bb0*/  LDL.LU R26, [R1+0xe70] ;  /* 0x000e7000011a7983 */ /* 0x000f220000300800 */
[----:B------:R-:W-:Y:S02]  /*27bc0*/  ISETP.NE.U32.AND P2, PT, R12, RZ, PT ;  /* 0x000000ff0c00720c */ /* 0x000fe40003f45070 */
[----:B------:R-:W-:Y:S01]  /*27bd0*/  MOV R12, R22 ;  /* 0x00000016000c7202 */ /* 0x000fe20000000f00 */
[----:B------:R1:W-:Y:S04]  /*27be0*/  STL [R1+0xeb8], R17 ;  /* 0x000eb81101007387 */ /* 0x0003e80000100800 */
[----:B------:R-:W4:Y:S04]  /*27bf0*/  LDL.LU R22, [R1+0xe38] ;  /* 0x000e380001167983 */ /* 0x000f280000300800 */
[----:B------:R1:W-:Y:S04]  /*27c00*/  LDGSTS.E [R11+0xa80], desc[UR8][R12.64], P1 ;  /* 0x00a800000c0b7fae */ /* 0x0003e80008921848 */
[----:B-1----:R-:W4:Y:S01]  /*27c10*/  LDL.LU R23, [R1+0xe30] ;  /* 0x000e300001177983 */ /* 0x002f220000300800 */
[----:B------:R-:W-:-:S03]  /*27c20*/  MOV R13, R17 ;  /* 0x00000011000d7202 */ /* 0x000fc60000000f00 */
        /* <DEDUP_REMOVED lines=13> */
[----:B------:R-:W-:-:S04]  /*27d00*/  IMAD.X R21, R21, 0x1, R2, P3 ;  /* 0x0000000115157824 */ /* 0x000fc800018e0602 */
[----:B------:R-:W-:Y:S01]  /*27d10*/  IMAD.MOV.U32 R13, RZ, RZ, R21 ;  /* 0x000000ffff0d7224 */ /* 0x000fe200078e0015 */
[----:B------:R1:W-:Y:S01]  /*27d20*/  STL [R1+0xeb0], R21 ;  /* 0x000eb01501007387 */ /* 0x0003e20000100800 */
[----:B------:R-:W-:-:S03]  /*27d30*/  IMAD.X R19, R19, 0x1, R2, P4 ;  /* 0x0000000113137824 */ /* 0x000fc600020e0602 */
[----:B------:R-:W-:Y:S04]  /*27d40*/  STL [R1+0xe84], R15 ;  /* 0x000e840f01007387 */ /* 0x000fe80000100800 */
[----:B------:R2:W-:Y:S04]  /*27d50*/  STL [R1+0xe78], R19 ;  /* 0x000e781301007387 */ /* 0x0005e80000100800 */
[----:B-1----:R-:W3:Y:S04]  /*27d60*/  LDL.LU R21, [R1+0xdf0] ;  /* 0x000df00001157983 */ /* 0x002ee80000300800 */
[----:B------:R1:W-:Y:S01]  /*27d70*/  LDGSTS.E [R11+0xe80], desc[UR8][R12.64], P2 ;  /* 0x00e800000c0b7fae */ /* 0x0003e20009121848 */
[----:B------:R-:W-:-:S03]  /*27d80*/  ISETP.GT.AND P2, PT, R8, 0x16, PT ;  /* 0x000000160800780c */ /* 0x000fc60003f44270 */
[----:B------:R-:W3:Y:S01]  /*27d90*/  LDL.LU R20, [R1+0xdfc] ;  /* 0x000dfc0001147983 */ /* 0x000ee20000300800 */
[----:B----4-:R-:W-:Y:S01]  /*27da0*/  IADD3 R25, P3, R25, R3, RZ ;  /* 0x0000000319197210 */ /* 0x010fe20007f7e0ff */
[----:B-1----:R-:W-:Y:S01]  /*27db0*/  IMAD.MOV.U32 R12, RZ, RZ, R15 ;  /* 0x000000ffff0c7224 */ /* 0x002fe200078e000f */
[----:B------:R-:W-:Y:S02]  /*27dc0*/  MOV R13, R19 ;  /* 0x00000013000d7202 */ /* 0x000fe40000000f00 */
[----:B--2---:R-:W2:Y:S04]  /*27dd0*/  LDL.LU R19, [R1+0xdb8] ;  /* 0x000db80001137983 */ /* 0x004ea80000300800 */
[----:B------:R-:W4:Y:S04]  /*27de0*/  LDL.LU R15, [R1+0xde4] ;  /* 0x000de400010f7983 */ /* 0x000f280000300800 */
        /* <DEDUP_REMOVED lines=19> */
[----:B------:R1:W-:Y:S04]  /*27f20*/  LDGSTS.E [R11+0x1600], desc[UR8][R12.64], P2 ;  /* 0x016000000c0b7fae */ /* 0x0003e80009121848 */
[----:B------:R1:W-:Y:S01]  /*27f30*/  STL [R1+0xe38], R22 ;  /* 0x000e381601007387 */ /* 0x0003e20000100800 */
[----:B------:R-:W-:Y:S01]  /*27f40*/  IMAD.X R24, R24, 0x1, R2, P4 ;  /* 0x0000000118187824 */ /* 0x000fe200020e0602 */
[----:B-1----:R-:W-:-:S02]  /*27f50*/  SEL R12, RZ, 0x4, !P1 ;  /* 0x00000004ff0c7807 */ /* 0x002fc40004800000 */
[----:B------:R-:W2:Y:S01]  /*27f60*/  LDL.LU R22, [R1+0xdbc] ;  /* 0x000dbc0001167983 */ /* 0x000ea20000300800 */
[----:B------:R-:W-:Y:S01]  /*27f70*/  IMAD.MOV.U32 R13, RZ, RZ, R23 ;  /* 0x000000ffff0d7224 */ /* 0x000fe200078e0017 */
[----:B------:R-:W-:Y:S02]  /*27f80*/  SEL R12, R12, RZ, !P0 ;  /* 0x000000ff0c0c7207 */ /* 0x000fe40004000000 */
[----:B------:R-:W2:Y:S04]  /*27f90*/  LDL.LU R16, [R1+0xda4] ;  /* 0x000da40001107983 */ /* 0x000ea80000300800 */
[----:B------:R-:W-:Y:S04]  /*27fa0*/  STL [R1+0xe3c], R17 ;  /* 0x000e3c1101007387 */ /* 0x000fe80000100800 */
[----:B------:R1:W-:Y:S01]  /*27fb0*/  STL [R1+0xe30], R23 ;  /* 0x000e301701007387 */ /* 0x0003e20000100800 */
[----:B------:R-:W-:-:S03]  /*27fc0*/  ISETP.NE.U32.AND P1, PT, R12, RZ, PT ;  /* 0x000000ff0c00720c */ /* 0x000fc60003f25070 */
[----:B------:R1:W-:Y:S01]  /*27fd0*/  STL [R1+0xe04], R14 ;  /* 0x000e040e01007387 */ /* 0x0003e20000100800 */
[----:B------:R-:W-:-:S03]  /*27fe0*/  MOV R12, R17 ;  /* 0x00000011000c7202 */ /* 0x000fc60000000f00 */
[----:B-1----:R-:W2:Y:S04]  /*27ff0*/  LDL.LU R23, [R1+0xdb0] ;  /* 0x000db00001177983 */ /* 0x002ea80000300800 */
[----:B------:R-:W-:Y:S04]  /*28000*/  STL [R1+0xdf8], R24 ;  /* 0x000df81801007387 */ /* 0x000fe80000100800 */
[----:B------:R-:W2:Y:S04]  /*28010*/  LDL.LU R17, [R1+0xd78] ;  /* 0x000d780001117983 */ /* 0x000ea80000300800 */
[----:B------:R1:W-:Y:S01]  /*28020*/  LDGSTS.E [R11+0x1680], desc[UR8][R12.64], P2 ;  /* 0x016800000c0b7fae */ /* 0x0003e20009121848 */
[----:B------:R-:W-:-:S03]  /*28030*/  ISETP.GT.AND P2, PT, R8, 0x1e, PT ;  /* 0x0000001e0800780c */ /* 0x000fc60003f44270 */
[----:B------:R-:W2:Y:S01]  /*28040*/  LDL.LU R25, [R1+0xd7c] ;  /* 0x000d7c0001197983 */ /* 0x000ea20000300800 */
[----:B-1----:R-:W-:Y:S01]  /*28050*/  IMAD.MOV.U32 R12, RZ, RZ, R14 ;  /* 0x000000ffff0c7224 */ /* 0x002fe200078e000e */
[----:B------:R-:W-:Y:S02]  /*28060*/  MOV R13, R24 ;  /* 0x00000018000d7202 */ /* 0x000fe40000000f00 */
[----:B------:R-:W2:Y:S04]  /*28070*/  LDL.LU R14, [R1+0xd64] ;  /* 0x000d6400010e7983 */ /* 0x000ea80000300800 */
        /* <DEDUP_REMOVED lines=8> */
[----:B----4-:R-:W-:-:S05]  /*28100*/  IADD3 R15, P4, R15, R3, RZ ;  /* 0x000000030f0f7210 */ /* 0x010fca0007f9e0ff */
[----:B------:R-:W-:Y:S01]  /*28110*/  STL [R1+0xde4], R15 ;  /* 0x000de40f01007387 */ /* 0x000fe20000100800 */
[----:B--2---:R-:W-:-:S03]  /*28120*/  IMAD.X R19, R19, 0x1, R2, P4 ;  /* 0x0000000113137824 */ /* 0x004fc600020e0602 */
[----:B------:R-:W2:Y:S01]  /*28130*/  LDL.LU R26, [R1+0xd70] ;  /* 0x000d7000011a7983 */ /* 0x000ea20000300800 */
[----:B------:R-:W-:Y:S01]  /*28140*/  MOV R12, R20 ;  /* 0x00000014000c7202 */ /* 0x000fe20000000f00 */
[----:B------:R-:W-:Y:S02]  /*28150*/  IMAD.MOV.U32 R13, RZ, RZ, R21 ;  /* 0x000000ffff0d7224 */ /* 0x000fe400078e0015 */
[----:B------:R4:W-:Y:S04]  /*28160*/  STL [R1+0xdb8], R19 ;  /* 0x000db81301007387 */ /* 0x0009e80000100800 */
[----:B-1----:R-:W2:Y:S04]  /*28170*/  LDL.LU R20, [R1+0xd38] ;  /* 0x000d380001147983 */ /* 0x002ea80000300800 */
[----:B------:R1:W-:Y:S01]  /*28180*/  LDGSTS.E [R11+0x1a80], desc[UR8][R12.64], P1 ;  /* 0x01a800000c0b7fae */ /* 0x0003e20008921848 */
[----:B------:R-:W-:-:S03]  /*28190*/  ISETP.GT.AND P1, PT, R8, 0x22, PT ;  /* 0x000000220800780c */ /* 0x000fc60003f24270 */
[----:B---3--:R-:W3:Y:S01]  /*281a0*/  LDL.LU R21, [R1+0xd30] ;  /* 0x000d300001157983 */ /* 0x008ee20000300800 */
[----:B-1----:R-:W-:Y:S01]  /*281b0*/  IMAD.MOV.U32 R12, RZ, RZ, R15 ;  /* 0x000000ffff0c7224 */ /* 0x002fe200078e000f */
[----:B------:R-:W-:Y:S02]  /*281c0*/  MOV R13, R19 ;  /* 0x00000013000d7202 */ /* 0x000fe40000000f00 */
[----:B----4-:R-:W4:Y:S04]  /*281d0*/  LDL.LU R19, [R1+0xd3c] ;  /* 0x000d3c0001137983 */ /* 0x010f280000300800 */
[----:B------:R-:W3:Y:S04]  /*281e0*/  LDL.LU R24, [R1+0xcf8] ;  /* 0x000cf80001187983 */ /* 0x000ee80000300800 */
[----:B------:R-:W3:Y:S04]  /*281f0*/  LDL.LU R15, [R1+0xd24] ;  /* 0x000d2400010f7983 */ /* 0x000ee80000300800 */
[----:B------:R1:W-:Y:S02]  /*28200*/  LDGSTS.E [R11+0x1e00], desc[UR8][R12.64], P2 ;  /* 0x01e000000c0b7fae */ /* 0x0003e40009121848 */
[----:B-1----:R-:W-:-:S02]  /*28210*/  SEL R12, RZ, 0x4, !P1 ;  /* 0x00000004ff0c7807 */ /* 0x002fc40004800000 */
[-C--:B------:R-:W-:Y:S02]  /*28220*/  IADD3 R22, P3, R22, R3.reuse, RZ ;  /* 0x0000000316167210 */ /* 0x080fe40007f7e0ff */
        /* <DEDUP_REMOVED lines=9> */
[----:B------:R-:W-:Y:S04]  /*282c0*/  STL [R1+0xda4], R16 ;  /* 0x000da41001007387 */ /* 0x000fe80000100800 */
[----:B------:R1:W-:Y:S04]  /*282d0*/  LDGSTS.E [R11+0x1e80], desc[UR8][R12.64], P2 ;  /* 0x01e800000c0b7fae */ /* 0x0003e80009121848 */
[----:B------:R1:W-:Y:S04]  /*282e0*/  STL [R1+0xd78], R17 ;  /* 0x000d781101007387 */ /* 0x0003e80000100800 */
[----:B-1----:R-:W3:Y:S01]  /*282f0*/  LDL.LU R23, [R1+0xcf0] ;  /* 0x000cf00001177983 */ /* 0x002ee20000300800 */
[----:B------:R-:W-:-:S03]  /*28300*/  MOV R13, R17 ;  /* 0x00000011000d7202 */ /* 0x000fc60000000f00 */
[----:B------:R-:W3:Y:S01]  /*28310*/  LDL.LU R17, [R1+0xcfc] ;  /* 0x000cfc0001117983 */ /* 0x000ee20000300800 */
[----:B------:R-:W-:-:S03]  /*28320*/  IMAD.MOV.U32 R12, RZ, RZ, R16 ;  /* 0x000000ffff0c7224 */ /* 0x000fc600078e0010 */
[----:B------:R-:W3:Y:S04]  /*28330*/  LDL.LU R22, [R1+0xcb0] ;  /* 0x000cb00001167983 */ /* 0x000ee80000300800 */
[----:B------:R-:W3:Y:S01]  /*28340*/  LDL.LU R16, [R1+0xce4] ;  /* 0x000ce40001107983 */ /* 0x000ee20000300800 */
[----:B------:R-:W-:Y:S02]  /*28350*/  ISETP.GT.AND P2, PT, R8, 0x26, PT ;  /* 0x000000260800780c */ /* 0x000fe40003f44270 */
[-C--:B------:R-:W-:Y:S01]  /*28360*/  IADD3 R25, P3, R25, R3.reuse, RZ ;  /* 0x0000000319197210 */ /* 0x080fe20007f7e0ff */
[----:B------:R1:W-:Y:S01]  /*28370*/  LDGSTS.E [R11+0x2200], desc[UR8][R12.64], P1 ;  /* 0x022000000c0b7fae */ /* 0x0003e20008921848 */
[----:B------:R-:W-:Y:S02]  /*28380*/  IADD3 R14, P4, R14, R3, RZ ;  /* 0x000000030e0e7210 */ /* 0x000fe40007f9e0ff */
[----:B-1----:R-:W-:-:S04]  /*28390*/  SEL R12, RZ, 0x4, !P2 ;  /* 0x00000004ff0c7807 */ /* 0x002fc80005000000 */
[----:B------:R-:W-:-:S04]  /*283a0*/  SEL R12, R12, RZ, !P0 ;  /* 0x000000ff0c0c7207 */ /* 0x000fc80004000000 */
[----:B------:R-:W-:Y:S01]  /*283b0*/  ISETP.NE.U32.AND P2, PT, R12, RZ, PT ;  /* 0x000000ff0c00720c */ /* 0x000fe20003f45070 */
[----:B------:R-:W-:Y:S01]  /*283c0*/  IMAD.MOV.U32 R12, RZ, RZ, R25 ;  /* 0x000000ffff0c7224 */ /* 0x000fe200078e0019 */
[----:B------:R-:W-:Y:S01]  /*283d0*/  STL [R1+0xd7c], R25 ;  /* 0x000d7c1901007387 */ /* 0x000fe20000100800 */
[----:B--2---:R-:W-:-:S05]  /*283e0*/  IMAD.X R26, R26, 0x1, R2, P3 ;  /* 0x000000011a1a7824 */ /* 0x004fca00018e0602 */
[----:B------:R-:W-:Y:S02]  /*283f0*/  MOV R13, R26 ;  /* 0x0000001a000d7202 */ /* 0x000fe40000000f00 */
[----:B------:R-:W-:-:S03]  /*28400*/  IADD3.X R20, R20, R2, RZ, P4, !PT ;  /* 0x0000000214147210 */ /* 0x000fc600027fe4ff */
[----:B------:R1:W-:Y:S01]  /*28410*/  LDGSTS.E [R11+0x2280], desc[UR8][R12.64], P1 ;  /* 0x022800000c0b7fae */ /* 0x0003e20008921848 */
[----:B------:R-:W-:-:S03]  /*28420*/  ISETP.GT.AND P1, PT, R8, 0x2a, PT ;  /* 0x0000002a0800780c */ /* 0x000fc60003f24270 */
[----:B------:R-:W-:Y:S01]  /*28430*/  STL [R1+0xd70], R26 ;  /* 0x000d701a01007387 */ /* 0x000fe20000100800 */
[----:B-1----:R-:W-:Y:S01]  /*28440*/  IMAD.MOV.U32 R12, RZ, RZ, R14 ;  /* 0x000000ffff0c7224 */ /* 0x002fe200078e000e */
[----:B------:R-:W-:Y:S02]  /*28450*/  MOV R13, R20 ;  /* 0x00000014000d7202 */ /* 0x000fe40000000f00 */
[----:B----4-:R-:W-:-:S03]  /*28460*/  IADD3 R19, P3, R19, R3, RZ ;  /* 0x0000000313137210 */ /* 0x010fc60007f7e0ff */
[----:B------:R1:W-:Y:S04]  /*28470*/  LDGSTS.E [R11+0x2600], desc[UR8][R12.64], P2 ;  /* 0x026000000c0b7fae */ /* 0x0003e80009121848 */
[----:B------:R-:W-:Y:S01]  /*28480*/  STL [R1+0xd64], R14 ;  /* 0x000d640e01007387 */ /* 0x000fe20000100800 */
[----:B---3--:R-:W-:Y:S01]  /*28490*/  IMAD.X R21, R21, 0x1, R2, P3 ;  /* 0x0000000115157824 */ /* 0x008fe200018e0602 */
[----:B------:R-:W-:Y:S02]  /*284a0*/  IADD3 R15, P4, R15, R3, RZ ;  /* 0x000000030f0f7210 */ /* 0x000fe40007f9e0ff */
[----:B------:R2:W-:Y:S01]  /*284b0*/  STL [R1+0xd38], R20 ;  /* 0x000d381401007387 */ /* 0x0005e20000100800 */
[----:B-1----:R-:W-:Y:S02]  /*284c0*/  SEL R12, RZ, 0x4, !P1 ;  /* 0x00000004ff0c7807 */ /* 0x002fe40004800000 */
[----:B------:R-:W-:-:S02]  /*284d0*/  IADD3.X R24, R24, R2, RZ, P4, !PT ;  /* 0x0000000218187210 */ /* 0x000fc400027fe4ff */
[----:B------:R-:W-:Y:S01]  /*284e0*/  SEL R12, R12, RZ, !P0 ;  /* 0x000000ff0c0c7207 */ /* 0x000fe20004000000 */
[----:B--2---:R-:W2:Y:S01]  /*284f0*/  LDL.LU R20, [R1+0xcb8] ;  /* 0x000cb80001147983 */ /* 0x004ea20000300800 */
[----:B------:R-:W-:-:S03]  /*28500*/  MOV R13, R21 ;  /* 0x00000015000d7202 */ /* 0x000fc60000000f00 */
[----:B------:R-:W3:Y:S01]  /*28510*/  LDL.LU R14, [R1+0xc98] ;  /* 0x000c9800010e7983 */ /* 0x000ee20000300800 */
[----:B------:R-:W-:-:S03]  /*28520*/  ISETP.NE.U32.AND P1, PT, R12, RZ, PT ;  /* 0x000000ff0c00720c */ /* 0x000fc60003f25070 */
[----:B------:R-:W-:Y:S01]  /*28530*/  STL [R1+0xd3c], R19 ;  /* 0x000d3c1301007387 */ /* 0x000fe20000100800 */
[----:B------:R-:W-:-:S03]  /*28540*/  IMAD.MOV.U32 R12, RZ, RZ, R19 ;  /* 0x000000ffff0c7224 */ /* 0x000fc600078e0013 */
        /* <DEDUP_REMOVED lines=9> */
[----:B------:R-:W4:Y:S04]  /*285e0*/  LDL.LU R25, [R1+0xca0] ;  /* 0x000ca00001197983 */ /* 0x000f280000300800 */
[----:B------:R1:W-:Y:S04]  /*285f0*/  LDGSTS.E [R11+0x2a00], desc[UR8][R12.64], P1 ;  /* 0x02a000000c0b7fae */ /* 0x0003e80008921848 */
[----:B------:R-:W4:Y:S01]  /*28600*/  LDL.LU R15, [R1+0xc58] ;  /* 0x000c5800010f7983 */ /* 0x000f220000300800 */
[----:B------:R-:W-:-:S02]  /*28610*/  IADD3 R17, P3, R17, R3, RZ ;  /* 0x0000000311117210 */ /* 0x000fc40007f7e0ff */
[----:B-1----:R-:W-:-:S03]  /*28620*/  SEL R12, RZ, 0x4, !P2 ;  /* 0x00000004ff0c7807 */ /* 0x002fc60005000000 */
[----:B------:R-:W-:Y:S01]  /*28630*/  IMAD.X R23, R23, 0x1, R2, P3 ;  /* 0x0000000117177824 */ /* 0x000fe200018e0602 */
[----:B------:R-:W-:Y:S01]  /*28640*/  IADD3 R16, P4, R16, R3, RZ ;  /* 0x0000000310107210 */ /* 0x000fe20007f9e0ff */
[----:B------:R1:W-:Y:S01]  /*28650*/  STL [R1+0xcfc], R17 ;  /* 0x000cfc1101007387 */ /* 0x0003e20000100800 */
[----:B------:R-:W-:-:S03]  /*28660*/  SEL R12, R12, RZ, !P0 ;  /* 0x000000ff0c0c7207 */ /* 0x000fc60004000000 */
[----:B------:R1:W-:Y:S01]  /*28670*/  STL [R1+0xcf0], R23 ;  /* 0x000cf01701007387 */ /* 0x0003e20000100800 */
[----:B------:R-:W-:-:S03]  /*28680*/  IADD3.X R22, R22, R2, RZ, P4, !PT ;  /* 0x0000000216167210 */ /* 0x000fc600027fe4ff */
[----:B------:R-:W-:Y:S04]  /*28690*/  STL [R1+0xce4], R16 ;  /* 0x000ce41001007387 */ /* 0x000fe80000100800 */
[----:B------:R-:W4:Y:S01]  /*286a0*/  LDL.LU R26, [R1+0xc9c] ;  /* 0x000c9c00011a7983 */ /* 0x000f220000300800 */
[----:B------:R-:W-:Y:S01]  /*286b0*/  ISETP.NE.U32.AND P2, PT, R12, RZ, PT ;  /* 0x000000ff0c00720c */ /* 0x000fe20003f45070 */
[----:B------:R-:W-:Y:S02]  /*286c0*/  IMAD.MOV.U32 R12, RZ, RZ, R17 ;  /* 0x000000ffff0c7224 */ /* 0x000fe400078e0011 */
[----:B------:R1:W-:Y:S04]  /*286d0*/  STL [R1+0xcb0], R22 ;  /* 0x000cb01601007387 */ /* 0x0003e80000100800 */
[----:B-1----:R-:W4:Y:S01]  /*286e0*/  LDL.LU R17, [R1+0xc54] ;  /* 0x000c540001117983 */ /* 0x002f220000300800 */
[----:B------:R-:W-:-:S03]  /*286f0*/  MOV R13, R23 ;  /* 0x00000017000d7202 */ /* 0x000fc60000000f00 */
        /* <DEDUP_REMOVED lines=13> */
[----:B---3--:R-:W-:-:S03]  /*287d0*/  IADD3 R14, P4, R14, R3, RZ ;  /* 0x000000030e0e7210 */ /* 0x008fc60007f9e0ff */
[----:B------:R-:W-:Y:S01]  /*287e0*/  STL [R1+0xcb8], R20 ;  /* 0x000cb81401007387 */ /* 0x000fe20000100800 */
[----:B------:R-:W-:Y:S02]  /*287f0*/  IMAD.MOV.U32 R12, RZ, RZ, R20 ;  /* 0x000000ffff0c7224 */ /* 0x000fe400078e0014 */
[----:B------:R-:W-:-:S05]  /*28800*/  IMAD.X R21, R21, 0x1, R2, P3 ;  /* 0x0000000115157824 */ /* 0x000fca00018e0602 */
[----:B------:R1:W-:Y:S01]  /*28810*/  STL [R1+0xcb4], R21 ;  /* 0x000cb41501007387 */ /* 0x0003e20000100800 */
[----:B------:R-:W-:-:S03]  /*28820*/  IADD3.X R19, R19, R2, RZ, P4, !PT ;  /* 0x0000000213137210 */ /* 0x000fc600027fe4ff */
[----:B------:R-:W-:Y:S01]  /*28830*/  STL [R1+0xc98], R14 ;  /* 0x000c980e01007387 */ /* 0x000fe20000100800 */
[----:B------:R-:W-:-:S03]  /*28840*/  MOV R13, R21 ;  /* 0x00000015000d7202 */ /* 0x000fc60000000f00 */
[----:B------:R2:W-:Y:S04]  /*28850*/  STL [R1+0xc94], R19 ;  /* 0x000c941301007387 */ /* 0x0005e80000100800 */
[----:B-1----:R-:W3:Y:S04]  /*28860*/  LDL.LU R21, [R1+0xc1c] ;  /* 0x000c1c0001157983 */ /* 0x002ee80000300800 */
[----:B------:R-:W3:Y:S04]  /*28870*/  LDL.LU R20, [R1+0xc20] ;  /* 0x000c200001147983 */ /* 0x000ee80000300800 */
[----:B------:R1:W-:Y:S01]  /*28880*/  LDGSTS.E [R11+0x2e80], desc[UR8][R12.64], P2 ;  /* 0x02e800000c0b7fae */ /* 0x0003e20009121848 */
[----:B------:R-:W-:-:S02]  /*28890*/  ISETP.GT.AND P2, PT, R8, 0x36, PT ;  /* 0x000000360800780c */ /* 0x000fc40003f44270 */
        /* <DEDUP_REMOVED lines=9> */
[----:B------:R-:W-:Y:S02]  /*28930*/  SEL R12, R12, RZ, !P0 ;  /* 0x000000ff0c0c7207 */ /* 0x000fe40004000000 */
[----:B------:R-:W-:Y:S02]  /*28940*/  MOV R13, R26 ;  /* 0x0000001a000d7202 */ /* 0x000fe40000000f00 */
[----:B------:R-:W-:Y:S01]  /*28950*/  ISETP.NE.U32.AND P2, PT, R12, RZ, PT ;  /* 0x000000ff0c00720c */ /* 0x000fe20003f45070 */
[----:B------:R-:W-:Y:S01]  /*28960*/  IMAD.MOV.U32 R12, RZ, RZ, R25 ;  /* 0x000000ffff0c7224 */ /* 0x000fe200078e0019 */
[----:B------:R-:W-:Y:S01]  /*28970*/  IADD3.X R17, R17, R2, RZ, P4, !PT ;  /* 0x0000000211117210 */ /* 0x000fe200027fe4ff */
        /* <DEDUP_REMOVED lines=9> */
[----:B------:R-:W-:-:S02]  /*28a10*/  ISETP.GT.AND P1, PT, R8, 0x3a, PT ;  /* 0x0000003a0800780c */ /* 0x000fc40003f24270 */
[-C--:B------:R-:W-:Y:S01]  /*28a20*/  IADD3 R23, P3, R23, R3.reuse, RZ ;  /* 0x0000000317177210 */ /* 0x080fe20007f7e0ff */
[----:B------:R1:W-:Y:S01]  /*28a30*/  LDGSTS.E [R11+0x3600], desc[UR8][R12.64], P2 ;  /* 0x036000000c0b7fae */ /* 0x0003e20009121848 */
[----:B------:R-:W-:-:S03]  /*28a40*/  IADD3 R16, P4, R16, R3, RZ ;  /* 0x0000000310107210 */ /* 0x000fc60007f9e0ff */
[----:B------:R-:W-:Y:S01]  /*28a50*/  IMAD.X R24, R24, 0x1, R2, P3 ;  /* 0x0000000118187824 */ /* 0x000fe200018e0602 */
[----:B-1----:R-:W-:-:S04]  /*28a60*/  SEL R12, RZ, 0x4, !P1 ;  /* 0x00000004ff0c7807 */ /* 0x002fc80004800000 */
[----:B------:R-:W-:Y:S02]  /*28a70*/  SEL R12, R12, RZ, !P0 ;  /* 0x000000ff0c0c7207 */ /* 0x000fe40004000000 */
[----:B------:R-:W-:Y:S02]  /*28a80*/  MOV R13, R24 ;  /* 0x00000018000d7202 */ /* 0x000fe40000000f00 */
[----:B------:R-:W-:Y:S01]  /*28a90*/  ISETP.NE.U32.AND P1, PT, R12, RZ, PT ;  /* 0x000000ff0c00720c */ /* 0x000fe20003f25070 */
[----:B------:R-:W-:Y:S01]  /*28aa0*/  IMAD.MOV.U32 R12, RZ, RZ, R23 ;  /* 0x000000ffff0c7224 */ /* 0x000fe200078e0017 */
[----:B------:R-:W-:-:S04]  /*28ab0*/  IADD3.X R22, R22, R2, RZ, P4, !PT ;  /* 0x0000000216167210 */ /* 0x000fc800027fe4ff */
[----:B------:R1:W-:Y:S01]  /*28ac0*/  LDGSTS.E [R11+0x3680], desc[UR8][R12.64], P2 ;  /* 0x036800000c0b7fae */ /* 0x0003e20009121848 */
[----:B------:R-:W-:-:S03]  /*28ad0*/  ISETP.GT.AND P2, PT, R8, 0x3e, PT ;  /* 0x0000003e0800780c */ /* 0x000fc60003f44270 */
[----:B------:R-:W-:Y:S01]  /*28ae0*/  STL [R1+0xc60], R23 ;  /* 0x000c601701007387 */ /* 0x000fe20000100800 */
[----:B-1----:R-:W-:Y:S01]  /*28af0*/  IMAD.MOV.U32 R12, RZ, RZ, R16 ;  /* 0x000000ffff0c7224 */ /* 0x002fe200078e0010 */
[----:B------:R-:W-:Y:S02]  /*28b00*/  MOV R13, R22 ;  /* 0x00000016000d7202 */ /* 0x000fe40000000f00 */
[----:B------:R-:W-:Y:S04]  /*28b10*/  STL [R1+0xc5c], R24 ;  /* 0x000c5c1801007387 */ /* 0x000fe80000100800 */
[----:B------:R1:W-:Y:S04]  /*28b20*/  LDGSTS.E [R11+0x3a00], desc[UR8][R12.64], P1 ;  /* 0x03a000000c0b7fae */ /* 0x0003e80008921848 */
[----:B------:R1:W-:Y:S04]  /*28b30*/  STL [R1+0xc18], R16 ;  /* 0x000c181001007387 */ /* 0x0003e80000100800 */
[----:B------:R-:W-:Y:S01]  /*28b40*/  STL [R1+0xc14], R22 ;  /* 0x000c141601007387 */ /* 0x000fe20000100800 */
[----:B-1----:R-:W-:-:S03]  /*28b50*/  SEL R12, RZ, 0x4, !P2 ;  /* 0x00000004ff0c7807 */ /* 0x002fc60005000000 */
[----:B------:R-:W2:Y:S01]  /*28b60*/  LDL.LU R16, [R1+0x14] ;  /* 0x0000140001107983 */ /* 0x000ea20000300800 */
[----:B------:R-:W-:-:S04]  /*28b70*/  SEL R12, R12, RZ, !P0 ;  /* 0x000000ff0c0c7207 */ /* 0x000fc80004000000 */
[----:B------:R-:W-:Y:S02]  /*28b80*/  ISETP.NE.U32.AND P2, PT, R12, RZ, PT ;  /* 0x000000ff0c00720c */ /* 0x000fe40003f45070 */
[----:B---3--:R-:W-:-:S05]  /*28b90*/  IADD3 R20, P3, R20, R3, RZ ;  /* 0x0000000314147210 */ /* 0x008fca0007f7e0ff */
[----:B------:R-:W-:Y:S01]  /*28ba0*/  IMAD.X R21, R21, 0x1, R2, P3 ;  /* 0x0000000115157824 */ /* 0x000fe200018e0602 */
[----:B------:R-:W-:Y:S04]  /*28bb0*/  STL [R1+0xc20], R20 ;  /* 0x000c201401007387 */ /* 0x000fe80000100800 */
[----:B------:R1:W-:Y:S01]  /*28bc0*/  STL [R1+0xc1c], R21 ;  /* 0x000c1c1501007387 */ /* 0x0003e20000100800 */
[----:B------:R-:W-:Y:S01]  /*28bd0*/  MOV R13, R21 ;  /* 0x00000015000d7202 */ /* 0x000fe20000000f00 */
[----:B------:R-:W-:-:S05]  /*28be0*/  IMAD.MOV.U32 R12, RZ, RZ, R20 ;  /* 0x000000ffff0c7224 */ /* 0x000fca00078e0014 */
[----:B------:R3:W-:Y:S01]  /*28bf0*/  LDGSTS.E [R11+0x3a80], desc[UR8][R12.64], P1 ;  /* 0x03a800000c0b7fae */ /* 0x0007e20008921848 */
[----:B----4-:R-:W-:-:S04]  /*28c00*/  IADD3 R14, P4, R14, R3, RZ ;  /* 0x000000030e0e7210 */ /* 0x010fc80007f9e0ff */
[----:B--2---:R-:W-:Y:S01]  /*28c10*/  IADD3.X R19, R19, R2, RZ, P4, !PT ;  /* 0x0000000213137210 */ /* 0x004fe200027fe4ff */
[----:B------:R2:W-:Y:S04]  /*28c20*/  STL [R1+0xbd8], R14 ;  /* 0x000bd80e01007387 */ /* 0x0005e80000100800 */
[----:B-1----:R-:W4:Y:S04]  /*28c30*/  LDL.LU R21, [R1+0x10] ;  /* 0x0000100001157983 */ /* 0x002f280000300800 */
[----:B------:R-:W-:Y:S04]  /*28c40*/  STL [R1+0xbd4], R19 ;  /* 0x000bd41301007387 */ /* 0x000fe80000100800 */
[----:B------:R-:W4:Y:S04]  /*28c50*/  LDL.LU R22, [R1+0x18] ;  /* 0x0000180001167983 */ /* 0x000f280000300800 */
[----:B------:R-:W4:Y:S01]  /*28c60*/  LDL.LU R20, [R1+0x1c] ;  /* 0x00001c0001147983 */ /* 0x000f220000300800 */
[----:B---3--:R-:W-:-:S03]  /*28c70*/  IMAD.MOV.U32 R12, RZ, RZ, R14 ;  /* 0x000000ffff0c7224 */ /* 0x008fc600078e000e */
[----:B------:R-:W3:Y:S04]  /*28c80*/  LDL.LU R24, [R1+0x50] ;  /* 0x0000500001187983 */ /* 0x000ee80000300800 */
[----:B--2---:R-:W2:Y:S01]  /*28c90*/  LDL.LU R14, [R1+0x54] ;  /* 0x00005400010e7983 */ /* 0x004ea20000300800 */
[----:B------:R-:W-:Y:S02]  /*28ca0*/  MOV R13, R19 ;  /* 0x00000013000d7202 */ /* 0x000fe40000000f00 */
[----:B------:R-:W-:-:S03]  /*28cb0*/  ISETP.GT.AND P1, PT, R8, 0x42, PT ;  /* 0x000000420800780c */ /* 0x000fc60003f24270 */
[----:B------:R1:W-:Y:S02]  /*28cc0*/  LDGSTS.E [R11+0x3e00], desc[UR8][R12.64], P2 ;  /* 0x03e000000c0b7fae */ /* 0x0003e40009121848 */
[----:B-1----:R-:W-:Y:S02]  /*28cd0*/  SEL R12, RZ, 0x4, !P1 ;  /* 0x00000004ff0c7807 */ /* 0x002fe40004800000 */
[----:B------:R-:W-:-:S05]  /*28ce0*/  IADD3 R15, P3, R15, R3, RZ ;  /* 0x000000030f0f7210 */ /* 0x000fca0007f7e0ff */
[----:B------:R-:W-:Y:S01]  /*28cf0*/  IMAD.X R17, R17, 0x1, R2, P3 ;  /* 0x0000000111117824 */ /* 0x000fe200018e0602 */
[----:B------:R-:W-:Y:S01]  /*28d00*/  STL [R1+0xbe0], R15 ;  /* 0x000be00f01007387 */ /* 0x000fe20000100800 */
[----:B------:R-:W-:-:S03]  /*28d10*/  SEL R12, R12, RZ, !P0 ;  /* 0x000000ff0c0c7207 */ /* 0x000fc60004000000 */
[----:B------:R1:W-:Y:S01]  /*28d20*/  STL [R1+0xbdc], R17 ;  /* 0x000bdc1101007387 */ /* 0x0003e20000100800 */
[----:B------:R-:W-:-:S03]  /*28d30*/  MOV R13, R17 ;  /* 0x00000011000d7202 */ /* 0x000fc60000000f00 */
[----:B------:R-:W3:Y:S01]  /*28d40*/  LDL.LU R23, [R1+0x58] ;  /* 0x0000580001177983 */ /* 0x000ee20000300800 */
[----:B------:R-:W-:-:S03]  /*28d50*/  ISETP.NE.U32.AND P1, PT, R12, RZ, PT ;  /* 0x000000ff0c00720c */ /* 0x000fc60003f25070 */
[----:B-1----:R-:W3:Y:S01]  /*28d60*/  LDL.LU R17, [R1+0x5c] ;  /* 0x00005c0001117983 */ /* 0x002ee20000300800 */
[----:B------:R-:W-:-:S03]  /*28d70*/  IMAD.MOV.U32 R12, RZ, RZ, R15 ;  /* 0x000000ffff0c7224 */ /* 0x000fc600078e000f */
[----:B------:R-:W3:Y:S04]  /*28d80*/  LDL.LU R19, [R1+0x90] ;  /* 0x0000900001137983 */ /* 0x000ee80000300800 */
[----:B------:R-:W3:Y:S01]  /*28d90*/  LDL.LU R15, [R1+0x94] ;  /* 0x00009400010f7983 */ /* 0x000ee20000300800 */
[----:B------:R-:W-:-:S03]  /*28da0*/  IADD3 R242, P4, R242, R3, RZ ;  /* 0x00000003f2f27210 */ /* 0x000fc60007f9e0ff */
[----:B------:R1:W-:Y:S01]  /*28db0*/  LDGSTS.E [R11+0x3e80], desc[UR8][R12.64], P2 ;  /* 0x03e800000c0b7fae */ /* 0x0003e20009121848 */
[----:B------:R-:W-:Y:S02]  /*28dc0*/  IADD3.X R241, R241, R2, RZ, P4, !PT ;  /* 0x00000002f1f17210 */ /* 0x000fe400027fe4ff */
[----:B------:R-:W-:Y:S02]  /*28dd0*/  ISETP.GT.AND P2, PT, R8, 0x46, PT ;  /* 0x000000460800780c */ /* 0x000fe40003f44270 */
[----:B------:R-:W-:Y:S01]  /*28de0*/  IADD3 R244, P3, R244, R3, RZ ;  /* 0x00000003f4f47210 */ /* 0x000fe20007f7e0ff */
[----:B-1----:R-:W-:Y:S01]  /*28df0*/  IMAD.MOV.U32 R12, RZ, RZ, R242 ;  /* 0x000000ffff0c7224 */ /* 0x002fe200078e00f2 */
[----:B------:R-:W-:-:S05]  /*28e00*/  MOV R13, R241 ;  /* 0x000000f1000d7202 */ /* 0x000fca0000000f00 */
[----:B------:R1:W-:Y:S01]  /*28e10*/  LDGSTS.E [R11+0x4200], desc[UR8][R12.64], P1 ;  /* 0x042000000c0b7fae */ /* 0x0003e20008921848 */
[----:B------:R-:W-:Y:S01]  /*28e20*/  IMAD.X R243, R243, 0x1, R2, P3 ;  /* 0x00000001f3f37824 */ /* 0x000fe200018e0602 */
[----:B-1----:R-:W-:-:S04]  /*28e30*/  SEL R12, RZ, 0x4, !P2 ;  /* 0x00000004ff0c7807 */ /* 0x002fc80005000000 */
[----:B------:R-:W-:Y:S02]  /*28e40*/  SEL R12, R12, RZ, !P0 ;  /* 0x000000ff0c0c7207 */ /* 0x000fe40004000000 */
[----:B------:R-:W-:Y:S02]  /*28e50*/  IADD3 R16, P4, R16, R3, RZ ;  /* 0x0000000310107210 */ /* 0x000fe40007f9e0ff */
[----:B------:R-:W-:Y:S01]  /*28e60*/  ISETP.NE.U32.AND P2, PT, R12, RZ, PT ;  /* 0x000000ff0c00720c */ /* 0x000fe20003f45070 */
[----:B------:R-:W-:Y:S01]  /*28e70*/  IMAD.MOV.U32 R12, RZ, RZ, R244 ;  /* 0x000000ffff0c7224 */ /* 0x000fe200078e00f4 */
[----:B------:R-:W-:Y:S01]  /*28e80*/  MOV R13, R243 ;  /* 0x000000f3000d7202 */ /* 0x000fe20000000f00 */
[----:B------:R-:W-:Y:S04]  /*28e90*/  STL [R1+0x14], R16 ;  /* 0x0000141001007387 */ /* 0x000fe80000100800 */
[----:B------:R1:W-:Y:S01]  /*28ea0*/  LDGSTS.E [R11+0x4280], desc[UR8][R12.64], P1 ;  /* 0x042800000c0b7fae */ /* 0x0003e20008921848 */
[----:B------:R-:W-:Y:S01]  /*28eb0*/  ISETP.GT.AND P1, PT, R8, 0x4a, PT ;  /* 0x0000004a0800780c */ /* 0x000fe20003f24270 */
[----:B-1----:R-:W-:Y:S01]  /*28ec0*/  IMAD.MOV.U32 R12, RZ, RZ, R16 ;  /* 0x000000ffff0c7224 */ /* 0x002fe200078e0010 */
[----:B----4-:R-:W-:-:S04]  /*28ed0*/  IADD3.X R21, R21, R2, RZ, P4, !PT ;  /* 0x0000000215157210 */ /* 0x010fc800027fe4ff */
[----:B------:R-:W-:Y:S01]  /*28ee0*/  MOV R13, R21 ;  /* 0x00000015000d7202 */ /* 0x000fe20000000f00 */
[----:B------:R1:W-:Y:S04]  /*28ef0*/  STL [R1+0x10], R21 ;  /* 0x0000101501007387 */ /* 0x0003e80000100800 */
[----:B------:R4:W-:Y:S01]  /*28f00*/  LDGSTS.E [R11+0x4600], desc[UR8][R12.64], P2 ;  /* 0x046000000c0b7fae */ /* 0x0009e20009121848 */
[----:B------:R-:W-:-:S03]  /*28f10*/  IADD3 R20, P3, R20, R3, RZ ;  /* 0x0000000314147210 */ /* 0x000fc60007f7e0ff */
[----:B-1----:R-:W3:Y:S02]  /*28f20*/  LDL.LU R21, [R1+0x9c] ;  /* 0x00009c0001157983 */ /* 0x002ee40000300800 */
[----:B------:R-:W-:Y:S02]  /*28f30*/  IMAD.X R22, R22, 0x1, R2, P3 ;  /* 0x0000000116167824 */ /* 0x000fe400018e0602 */
[----:B------:R-:W3:Y:S01]  /*28f40*/  LDL.LU R16, [R1+0xd4] ;  /* 0x0000d40001107983 */ /* 0x000ee20000300800 */
[----:B--2---:R-:W-:Y:S02]  /*28f50*/  IADD3 R14, P4, R14, R3, RZ ;  /* 0x000000030e0e7210 */ /* 0x004fe40007f9e0ff */
[----:B----4-:R-:W-:Y:S01]  /*28f60*/  SEL R12, RZ, 0x4, !P1 ;  /* 0x00000004ff0c7807 */ /* 0x010fe20004800000 */
[----:B------:R-:W-:Y:S01]  /*28f70*/  STL [R1+0x1c], R20 ;  /* 0x00001c1401007387 */ /* 0x000fe20000100800 */
[----:B------:R-:W-:-:S03]  /*28f80*/  MOV R13, R22 ;  /* 0x00000016000d7202 */ /* 0x000fc60000000f00 */
[----:B------:R1:W-:Y:S01]  /*28f90*/  STL [R1+0x18], R22 ;  /* 0x0000181601007387 */ /* 0x0003e20000100800 */
[----:B------:R-:W-:Y:S02]  /*28fa0*/  SEL R12, R12, RZ, !P0 ;  /* 0x000000ff0c0c7207 */ /* 0x000fe40004000000 */
[----:B---3--:R-:W-:Y:S01]  /*28fb0*/  IADD3.X R24, R24, R2, RZ, P4, !PT ;  /* 0x0000000218187210 */ /* 0x008fe200027fe4ff */
[----:B------:R2:W-:Y:S01]  /*28fc0*/  STL [R1+0x54], R14 ;  /* 0x0000540e01007387 */ /* 0x0005e20000100800 */
[----:B------:R-:W-:-:S03]  /*28fd0*/  ISETP.NE.U32.AND P1, PT, R12, RZ, PT ;  /* 0x000000ff0c00720c */ /* 0x000fc60003f25070 */
[----:B-1----:R-:W3:Y:S01]  /*28fe0*/  LDL.LU R22, [R1+0x98] ;  /* 0x0000980001167983 */ /* 0x002ee20000300800 */
[----:B------:R-:W-:-:S03]  /*28ff0*/  IMAD.MOV.U32 R12, RZ, RZ, R20 ;  /* 0x000000ffff0c7224 */ /* 0x000fc600078e0014 */
[----:B------:R-:W-:Y:S04]  /*29000*/  STL [R1+0x50], R24 ;  /* 0x0000501801007387 */ /* 0x000fe80000100800 */
[----:B------:R-:W4:Y:S04]  /*29010*/  LDL.LU R20, [R1+0xd0] ;  /* 0x0000d00001147983 */ /* 0x000f280000300800 */
[----:B------:R1:W-:Y:S01]  /*29020*/  LDGSTS.E [R11+0x4680], desc[UR8][R12.64], P2 ;  /* 0x046800000c0b7fae */ /* 0x0003e20009121848 */
[----:B------:R-:W-:-:S03]  /*29030*/  ISETP.GT.AND P2, PT, R8, 0x4e, PT ;  /* 0x0000004e0800780c */ /* 0x000fc60003f44270 */
[----:B------:R-:W4:Y:S01]  /*29040*/  LDL.LU R25, [R1+0xdc] ;  /* 0x0000dc0001197983 */ /* 0x000f220000300800 */
[----:B-1----:R-:W-:Y:S01]  /*29050*/  IMAD.MOV.U32 R12, RZ, RZ, R14 ;  /* 0x000000ffff0c7224 */ /* 0x002fe200078e000e */
[----:B------:R-:W-:Y:S02]  /*29060*/  MOV R13, R24 ;  /* 0x00000018000d7202 */ /* 0x000fe40000000f00 */
[----:B--2---:R-:W2:Y:S04]  /*29070*/  LDL.LU R14, [R1+0x114] ;  /* 0x00011400010e7983 */ /* 0x004ea80000300800 */
[----:B------:R1:W-:Y:S01]  /*29080*/  LDGSTS.E [R11+0x4a00], desc[UR8][R12.64], P1 ;  /* 0x04a000000c0b7fae */ /* 0x0003e20008921848 */
[----:B------:R-:W-:-:S05]  /*29090*/  IADD3 R17, P3, R17, R3, RZ ;  /* 0x0000000311117210 */ /* 0x000fca0007f7e0ff */
[----:B------:R-:W-:Y:S01]  /*290a0*/  IMAD.X R23, R23, 0x1, R2, P3 ;  /* 0x0000000117177824 */ /* 0x000fe200018e0602 */
[----:B------:R-:W-:Y:S01]  /*290b0*/  IADD3 R15, P4, R15, R3, RZ ;  /* 0x000000030f0f7210 */ /* 0x000fe20007f9e0ff */
[----:B------:R1:W-:Y:S02]  /*290c0*/  STL [R1+0x5c], R17 ;  /* 0x00005c1101007387 */ /* 0x0003e40000100800 */
[----:B-1----:R-:W-:Y:S02]  /*290d0*/  SEL R12, RZ, 0x4, !P2 ;  /* 0x00000004ff0c7807 */ /* 0x002fe40005000000 */
[----:B------:R1:W-:Y:S01]  /*290e0*/  STL [R1+0x58], R23 ;  /* 0x0000581701007387 */ /* 0x0003e20000100800 */
[----:B------:R-:W-:-:S03]  /*290f0*/  IADD3.X R19, R19, R2, RZ, P4, !PT ;  /* 0x0000000213137210 */ /* 0x000fc600027fe4ff */
[----:B------:R1:W-:Y:S01]  /*29100*/  STL [R1+0x94], R15 ;  /* 0x0000940f01007387 */ /* 0x0003e20000100800 */
[----:B------:R-:W-:-:S03]  /*29110*/  SEL R12, R12, RZ, !P0 ;  /* 0x000000ff0c0c7207 */ /* 0x000fc60004000000 */
[----:B------:R-:W2:Y:S01]  /*29120*/  LDL.LU R26, [R1+0xd8] ;  /* 0x0000d800011a7983 */ /* 0x000ea20000300800 */
[----:B------:R-:W-:Y:S01]  /*29130*/  ISETP.NE.U32.AND P2, PT, R12, RZ, PT ;  /* 0x000000ff0c00720c */ /* 0x000fe20003f45070 */
[----:B------:R-:W-:Y:S01]  /*29140*/  IMAD.MOV.U32 R12, RZ, RZ, R17 ;  /* 0x000000ffff0c7224 */ /* 0x000fe200078e0011 */
[----:B------:R-:W-:Y:S01]  /*29150*/  MOV R13, R23 ;  /* 0x00000017000d7202 */ /* 0x000fe20000000f00 */
[----:B------:R1:W-:Y:S04]  /*29160*/  STL [R1+0x90], R19 ;  /* 0x0000901301007387 */ /* 0x0003e80000100800 */
[----:B------:R-:W2:Y:S04]  /*29170*/  LDL.LU R17, [R1+0x110] ;  /* 0x0001100001117983 */ /* 0x000ea80000300800 */
[----:B------:R1:W-:Y:S04]  /*29180*/  LDGSTS.E [R11+0x4a80], desc[UR8][R12.64], P1 ;  /* 0x04a800000c0b7fae */ /* 0x0003e80008921848 */
[----:B-1----:R-:W2:Y:S01]  /*29190*/  LDL.LU R23, [R1+0x118] ;  /* 0x0001180001177983 */ /* 0x002ea20000300800 */
[----:B------:R-:W-:-:S03]  /*291a0*/  IMAD.MOV.U32 R12, RZ, RZ, R15 ;  /* 0x000000ffff0c7224 */ /* 0x000fc600078e000f */
[----:B------:R-:W2:Y:S01]  /*291b0*/  LDL.LU R15, [R1+0x11c] ;  /* 0x00011c00010f7983 */ /* 0x000ea20000300800 */
[----:B------:R-:W-:-:S03]  /*291c0*/  MOV R13, R19 ;  /* 0x00000013000d7202 */ /* 0x000fc60000000f00 */
[----:B------:R-:W2:Y:S04]  /*291d0*/  LDL.LU R24, [R1+0x150] ;  /* 0x0001500001187983 */ /* 0x000ea80000300800 */
[----:B------:R-:W2:Y:S01]  /*291e0*/  LDL.LU R19, [R1+0x154] ;  /* 0x0001540001137983 */ /* 0x000ea20000300800 */
[----:B------:R-:W-:-:S03]  /*291f0*/  ISETP.GT.AND P1, PT, R8, 0x52, PT ;  /* 0x000000520800780c */ /* 0x000fc60003f24270 */
[----:B------:R1:W-:Y:S02]  /*29200*/  LDGSTS.E [R11+0x4e00], desc[UR8][R12.64], P2 ;  /* 0x04e000000c0b7fae */ /* 0x0003e40009121848 */
[----:B-1----:R-:W-:-:S04]  /*29210*/  SEL R12, RZ, 0x4, !P1 ;  /* 0x00000004ff0c7807 */ /* 0x002fc80004800000 */
[----:B------:R-:W-:-:S04]  /*29220*/  SEL R12, R12, RZ, !P0 ;  /* 0x000000ff0c0c7207 */ /* 0x000fc80004000000 */
[----:B------:R-:W-:Y:S02]  /*29230*/  ISETP.NE.U32.AND P1, PT, R12, RZ, PT ;  /* 0x000000ff0c00720c */ /* 0x000fe40003f25070 */
[-C--:B------:R-:W-:Y:S02]  /*29240*/  IADD3 R21, P3, R21, R3.reuse, RZ ;  /* 0x0000000315157210 */ /* 0x080fe40007f7e0ff */
[----:B------:R-:W-:-:S03]  /*29250*/  IADD3 R16, P4, R16, R3, RZ ;  /* 0x0000000310107210 */ /* 0x000fc60007f9e0ff */
[----:B------:R-:W-:Y:S01]  /*29260*/  IMAD.MOV.U32 R12, RZ, RZ, R21 ;  /* 0x000000ffff0c7224 */ /* 0x000fe200078e0015 */
[----:B------:R-:W-:Y:S01]  /*29270*/  STL [R1+0x9c], R21 ;  /* 0x00009c1501007387 */ /* 0x000fe20000100800 */
[----:B---3--:R-:W-:-:S05]  /*29280*/  IMAD.X R22, R22, 0x1, R2, P3 ;  /* 0x0000000116167824 */ /* 0x008fca00018e0602 */
[----:B------:R-:W-:Y:S02]  /*29290*/  MOV R13, R22 ;  /* 0x00000016000d7202 */ /* 0x000fe40000000f00 */
[----:B----4-:R-:W-:Y:S01]  /*292a0*/  IADD3.X R20, R20, R2, RZ, P4, !PT ;  /* 0x0000000214147210 */ /* 0x010fe200027fe4ff */
[----:B------:R1:W-:Y:S04]  /*292b0*/  STL [R1+0x98], R22 ;  /* 0x0000981601007387 */ /* 0x0003e80000100800 */
[----:B------:R-:W-:Y:S04]  /*292c0*/  STL [R1+0xd4], R16 ;  /* 0x0000d41001007387 */ /* 0x000fe80000100800 */
[----:B------:R3:W-:Y:S01]  /*292d0*/  LDGSTS.E [R11+0x4e80], desc[UR8][R12.64], P2 ;  /* 0x04e800000c0b7fae */ /* 0x0007e20009121848 */
[----:B------:R-:W-:-:S03]  /*292e0*/  ISETP.GT.AND P2, PT, R8, 0x56, PT ;  /* 0x000000560800780c */ /* 0x000fc60003f44270 */
[----:B------:R4:W-:Y:S04]  /*292f0*/  STL [R1+0xd0], R20 ;  /* 0x0000d01401007387 */ /* 0x0009e80000100800 */
[----:B-1----:R-:W2:Y:S01]  /*29300*/  LDL.LU R22, [R1+0x158] ;  /* 0x0001580001167983 */ /* 0x002ea20000300800 */
[----:B---3--:R-:W-:Y:S01]  /*29310*/  IMAD.MOV.U32 R12, RZ, RZ, R16 ;  /* 0x000000ffff0c7224 */ /* 0x008fe200078e0010 */
[----:B------:R-:W-:Y:S02]  /*29320*/  MOV R13, R20 ;  /* 0x00000014000d7202 */ /* 0x000fe40000000f00 */
[----:B------:R-:W3:Y:S01]  /*29330*/  LDL.LU R21, [R1+0x15c] ;  /* 0x00015c0001157983 */ /* 0x000ee20000300800 */
[----:B------:R-:W-:-:S03]  /*29340*/  IADD3 R25, P3, R25, R3, RZ ;  /* 0x0000000319197210 */ /* 0x000fc60007f7e0ff */
[----:B------:R1:W-:Y:S04]  /*29350*/  LDGSTS.E [R11+0x5200], desc[UR8][R12.64], P1 ;  /* 0x052000000c0b7fae */ /* 0x0003e80008921848 */
[----:B----4-:R-:W4:Y:S04]  /*29360*/  LDL.LU R20, [R1+0x190] ;  /* 0x0001900001147983 */ /* 0x010f280000300800 */
[----:B------:R-:W4:Y:S01]  /*29370*/  LDL.LU R16, [R1+0x194] ;  /* 0x0001940001107983 */ /* 0x000f220000300800 */
[----:B-1----:R-:W-:-:S04]  /*29380*/  SEL R12, RZ, 0x4, !P2 ;  /* 0x00000004ff0c7807 */ /* 0x002fc80005000000 */
[----:B------:R-:W-:Y:S01]  /*29390*/  SEL R12, R12, RZ, !P0 ;  /* 0x000000ff0c0c7207 */ /* 0x000fe20004000000 */
[----:B--2---:R-:W-:Y:S01]  /*293a0*/  IMAD.X R26, R26, 0x1, R2, P3 ;  /* 0x000000011a1a7824 */ /* 0x004fe200018e0602 */
[----:B------:R-:W-:Y:S02]  /*293b0*/  IADD3 R14, P4, R14, R3, RZ ;  /* 0x000000030e0e7210 */ /* 0x000fe40007f9e0ff */
[----:B------:R-:W-:Y:S01]  /*293c0*/  ISETP.NE.U32.AND P2, PT, R12, RZ, PT ;  /* 0x000000ff0c00720c */ /* 0x000fe20003f45070 */
[----:B------:R-:W-:Y:S01]  /*293d0*/  IMAD.MOV.U32 R12, RZ, RZ, R25 ;  /* 0x000000ffff0c7224 */ /* 0x000fe200078e0019 */
[----:B------:R-:W-:Y:S02]  /*293e0*/  MOV R13, R26 ;  /* 0x0000001a000d7202 */ /* 0x000fe40000000f00 */
[----:B------:R-:W-:-:S03]  /*293f0*/  IADD3.X R17, R17, R2, RZ, P4, !PT ;  /* 0x0000000211117210 */ /* 0x000fc600027fe4ff */
[----:B------:R1:W-:Y:S01]  /*29400*/  LDGSTS.E [R11+0x5280], desc[UR8][R12.64], P1 ;  /* 0x052800000c0b7fae */ /* 0x0003e20008921848 */
[----:B------:R-:W-:-:S03]  /*29410*/  ISETP.GT.AND P1, PT, R8, 0x5a, PT ;  /* 0x0000005a0800780c */ /* 0x000fc60003f24270 */
        /* <DEDUP_REMOVED lines=8> */
[----:B------:R-:W-:Y:S04]  /*294a0*/  STL [R1+0x114], R14 ;  /* 0x0001140e01007387 */ /* 0x000fe80000100800 */
[----:B------:R2:W-:Y:S01]  /*294b0*/  STL [R1+0x110], R17 ;  /* 0x0001101101007387 */ /* 0x0005e20000100800 */
[----:B-1----:R-:W-:Y:S02]  /*294c0*/  SEL R12, RZ, 0x4, !P1 ;  /* 0x00000004ff0c7807 */ /* 0x002fe40004800000 */
[----:B------:R-:W-:Y:S02]  /*294d0*/  IADD3.X R24, R24, R2, RZ, P4, !PT ;  /* 0x0000000218187210 */ /* 0x000fe400027fe4ff */
[----:B------:R-:W-:Y:S01]  /*294e0*/  SEL R12, R12, RZ, !P0 ;  /* 0x000000ff0c0c7207 */ /* 0x000fe20004000000 */
[----:B--2---:R-:W2:Y:S01]  /*294f0*/  LDL.LU R17, [R1+0x19c] ;  /* 0x00019c0001117983 */ /* 0x004ea20000300800 */
[----:B------:R-:W-:-:S03]  /*29500*/  MOV R13, R23 ;  /* 0x00000017000d7202 */ /* 0x000fc60000000f00 */
[----:B------:R-:W2:Y:S01]  /*29510*/  LDL.LU R14, [R1+0x1d4] ;  /* 0x0001d400010e7983 */ /* 0x000ea20000300800 */
[----:B------:R-:W-:-:S03]  /*29520*/  ISETP.NE.U32.AND P1, PT, R12, RZ, PT ;  /* 0x000000ff0c00720c */ /* 0x000fc60003f25070 */
[----:B------:R-:W-:Y:S01]  /*29530*/  STL [R1+0x11c], R15 ;  /* 0x00011c0f01007387 */ /* 0x000fe20000100800 */
[----:B------:R-:W-:-:S03]  /*29540*/  IMAD.MOV.U32 R12, RZ, RZ, R15 ;  /* 0x000000ffff0c7224 */ /* 0x000fc600078e000f */
[----:B------:R1:W-:Y:S04]  /*29550*/  STL [R1+0x118], R23 ;  /* 0x0001181701007387 */ /* 0x0003e80000100800 */
[----:B------:R1:W-:Y:S04]  /*29560*/  STL [R1+0x154], R19 ;  /* 0x0001541301007387 */ /* 0x0003e80000100800 */
[----:B------:R1:W-:Y:S04]  /*29570*/  LDGSTS.E [R11+0x5680], desc[UR8][R12.64], P2 ;  /* 0x056800000c0b7fae */ /* 0x0003e80009121848 */
[----:B-1----:R-:W2:Y:S04]  /*29580*/  LDL.LU R23, [R1+0x198] ;  /* 0x0001980001177983 */ /* 0x002ea80000300800 */
[----:B------:R-:W-:Y:S04]  /*29590*/  STL [R1+0x150], R24 ;  /* 0x0001501801007387 */ /* 0x000fe80000100800 */
[----:B------:R-:W2:Y:S01]  /*295a0*/  LDL.LU R15, [R1+0x1d0] ;  /* 0x0001d000010f7983 */ /* 0x000ea20000300800 */
[----:B------:R-:W-:Y:S01]  /*295b0*/  IMAD.MOV.U32 R12, RZ, RZ, R19 ;  /* 0x000000ffff0c7224 */ /* 0x000fe200078e0013 */
[----:B------:R-:W-:-:S02]  /*295c0*/  MOV R13, R24 ;  /* 0x00000018000d7202 */ /* 0x000fc40000000f00 */
[----:B------:R-:W-:Y:S01]  /*295d0*/  ISETP.GT.AND P2, PT, R8, 0x5e, PT ;  /* 0x0000005e0800780c */ /* 0x000fe20003f44270 */
[----:B------:R-:W2:Y:S04]  /*295e0*/  LDL.LU R25, [R1+0x1dc] ;  /* 0x0001dc0001197983 */ /* 0x000ea80000300800 */
[----:B------:R1:W-:Y:S04]  /*295f0*/  LDGSTS.E [R11+0x5a00], desc[UR8][R12.64], P1 ;  /* 0x05a000000c0b7fae */ /* 0x0003e80008921848 */
[----:B------:R-:W2:Y:S01]  /*29600*/  LDL.LU R19, [R1+0x214] ;  /* 0x0002140001137983 */ /* 0x000ea20000300800 */
[----:B-1----:R-:W-:-:S04]  /*29610*/  SEL R12, RZ, 0x4, !P2 ;  /* 0x00000004ff0c7807 */ /* 0x002fc80005000000 */
[----:B------:R-:W-:-:S04]  /*29620*/  SEL R12, R12, RZ, !P0 ;  /* 0x000000ff0c0c7207 */ /* 0x000fc80004000000 */
[----:B------:R-:W-:Y:S02]  /*29630*/  ISETP.NE.U32.AND P2, PT, R12, RZ, PT ;  /* 0x000000ff0c00720c */ /* 0x000fe40003f45070 */
[----:B---3--:R-:W-:-:S05]  /*29640*/  IADD3 R21, P3, R21, R3, RZ ;  /* 0x0000000315157210 */ /* 0x008fca0007f7e0ff */
[----:B------:R-:W-:Y:S01]  /*29650*/  IMAD.X R22, R22, 0x1, R2, P3 ;  /* 0x0000000116167824 */ /* 0x000fe200018e0602 */
[----:B------:R1:W-:Y:S01]  /*29660*/  STL [R1+0x15c], R21 ;  /* 0x00015c1501007387 */ /* 0x0003e20000100800 */
[----:B----4-:R-:W-:-:S03]  /*29670*/  IADD3 R16, P4, R16, R3, RZ ;  /* 0x0000000310107210 */ /* 0x010fc60007f9e0ff */
[----:B------:R3:W-:Y:S04]  /*29680*/  STL [R1+0x158], R22 ;  /* 0x0001581601007387 */ /* 0x0007e80000100800 */
[----:B------:R-:W-:Y:S01]  /*29690*/  STL [R1+0x194], R16 ;  /* 0x0001941001007387 */ /* 0x000fe20000100800 */
[----:B------:R-:W-:-:S03]  /*296a0*/  IADD3.X R20, R20, R2, RZ, P4, !PT ;  /* 0x0000000214147210 */ /* 0x000fc600027fe4ff */
[----:B------:R-:W4:Y:S01]  /*296b0*/  LDL.LU R26, [R1+0x1d8] ;  /* 0x0001d800011a7983 */ /* 0x000f220000300800 */
[----:B------:R-:W-:Y:S01]  /*296c0*/  IMAD.MOV.U32 R12, RZ, RZ, R21 ;  /* 0x000000ffff0c7224 */ /* 0x000fe200078e0015 */
[----:B------:R-:W-:Y:S02]  /*296d0*/  MOV R13, R22 ;  /* 0x00000016000d7202 */ /* 0x000fe40000000f00 */
[----:B------:R3:W-:Y:S04]  /*296e0*/  STL [R1+0x190], R20 ;  /* 0x0001901401007387 */ /* 0x0007e80000100800 */
[----:B-1----:R-:W4:Y:S04]  /*296f0*/  LDL.LU R21, [R1+0x210] ;  /* 0x0002100001157983 */ /* 0x002f280000300800 */
[----:B------:R1:W-:Y:S04]  /*29700*/  LDGSTS.E [R11+0x5a80], desc[UR8][R12.64], P1 ;  /* 0x05a800000c0b7fae */ /* 0x0003e80008921848 */
[----:B---3--:R-:W3:Y:S01]  /*29710*/  LDL.LU R22, [R1+0x218] ;  /* 0x0002180001167983 */ /* 0x008ee20000300800 */
[----:B------:R-:W-:-:S02]  /*29720*/  ISETP.GT.AND P1, PT, R8, 0x62, PT ;  /* 0x000000620800780c */ /* 0x000fc40003f24270 */
[----:B-1----:R-:W-:Y:S02]  /*29730*/  MOV R13, R20 ;  /* 0x00000014000d7202 */ /* 0x002fe40000000f00 */
[----:B------:R-:W3:Y:S01]  /*29740*/  LDL.LU R20, [R1+0x21c] ;  /* 0x00021c0001147983 */ /* 0x000ee20000300800 */
[----:B------:R-:W-:-:S03]  /*29750*/  IMAD.MOV.U32 R12, RZ, RZ, R16 ;  /* 0x000000ffff0c7224 */ /* 0x000fc600078e0010 */
[----:B------:R-:W3:Y:S04]  /*29760*/  LDL.LU R24, [R1+0x250] ;  /* 0x0002500001187983 */ /* 0x000ee80000300800 */
[----:B------:R-:W3:Y:S04]  /*29770*/  LDL.LU R16, [R1+0x254] ;  /* 0x0002540001107983 */ /* 0x000ee80000300800 */
[----:B------:R1:W-:Y:S01]  /*29780*/  LDGSTS.E [R11+0x5e00], desc[UR8][R12.64], P2 ;  /* 0x05e000000c0b7fae */ /* 0x0003e20009121848 */
[----:B--2---:R-:W-:Y:S02]  /*29790*/  IADD3 R17, P3, R17, R3, RZ ;  /* 0x0000000311117210 */ /* 0x004fe40007f7e0ff */
[----:B-1----:R-:W-:-:S02]  /*297a0*/  SEL R12, RZ, 0x4, !P1 ;  /* 0x00000004ff0c7807 */ /* 0x002fc40004800000 */
[----:B------:R-:W-:Y:S02]  /*297b0*/  IADD3 R14, P4, R14, R3, RZ ;  /* 0x000000030e0e7210 */ /* 0x000fe40007f9e0ff */
[----:B------:R-:W-:Y:S01]  /*297c0*/  SEL R12, R12, RZ, !P0 ;  /* 0x000000ff0c0c7207 */ /* 0x000fe20004000000 */
[----:B------:R-:W-:Y:S03]  /*297d0*/  STL [R1+0x19c], R17 ;  /* 0x00019c1101007387 */ /* 0x000fe60000100800 */
[----:B------:R-:W-:Y:S01]  /*297e0*/  ISETP.NE.U32.AND P1, PT, R12, RZ, PT ;  /* 0x000000ff0c00720c */ /* 0x000fe20003f25070 */
        /* <DEDUP_REMOVED lines=14> */
[----:B------:R-:W-:-:S02]  /*298d0*/  ISETP.GT.AND P2, PT, R8, 0x66, PT ;  /* 0x000000660800780c */ /* 0x000fc40003f44270 */
        /* <DEDUP_REMOVED lines=8> */
[----:B----4-:R-:W-:-:S05]  /*29960*/  IMAD.X R26, R26, 0x1, R2, P3 ;  /* 0x000000011a1a7824 */ /* 0x010fca00018e0602 */
[----:B------:R-:W-:Y:S02]  /*29970*/  MOV R13, R26 ;  /* 0x0000001a000d7202 */ /* 0x000fe40000000f00 */
[----:B------:R-:W-:-:S03]  /*29980*/  IADD3.X R21, R21, R2, RZ, P4, !PT ;  /* 0x0000000215157210 */ /* 0x000fc600027fe4ff */
[----:B------:R1:W-:Y:S01]  /*29990*/  LDGSTS.E [R11+0x6280], desc[UR8][R12.64], P1 ;  /* 0x062800000c0b7fae */ /* 0x0003e20008921848 */
[----:B------:R-:W-:-:S03]  /*299a0*/  ISETP.GT.AND P1, PT, R8, 0x6a, PT ;  /* 0x0000006a0800780c */ /* 0x000fc60003f24270 */
[----:B------:R-:W-:Y:S04]  /*299b0*/  STL [R1+0x1d8], R26 ;  /* 0x0001d81a01007387 */ /* 0x000fe80000100800 */
[----:B------:R-:W-:Y:S01]  /*299c0*/  STL [R1+0x214], R19 ;  /* 0x0002141301007387 */ /* 0x000fe20000100800 */
[----:B-1----:R-:W-:Y:S01]  /*299d0*/  IMAD.MOV.U32 R12, RZ, RZ, R19 ;  /* 0x000000ffff0c7224 */ /* 0x002fe200078e0013 */
[----:B------:R-:W-:Y:S02]  /*299e0*/  MOV R13, R21 ;  /* 0x00000015000d7202 */ /* 0x000fe40000000f00 */
[-C--:B---3--:R-:W-:Y:S01]  /*299f0*/  IADD3 R20, P3, R20, R3.reuse, RZ ;  /* 0x0000000314147210 */ /* 0x088fe20007f7e0ff */
[----:B------:R1:W-:Y:S04]  /*29a00*/  STL [R1+0x210], R21 ;  /* 0x0002101501007387 */ /* 0x0003e80000100800 */
[----:B------:R-:W-:Y:S01]  /*29a10*/  IMAD.X R22, R22, 0x1, R2, P3 ;  /* 0x0000000116167824 */ /* 0x000fe200018e0602 */
[----:B------:R3:W-:Y:S01]  /*29a20*/  LDGSTS.E [R11+0x6600], desc[UR8][R12.64], P2 ;  /* 0x066000000c0b7fae */ /* 0x0007e20009121848 */
[----:B------:R-:W-:-:S03]  /*29a30*/  IADD3 R16, P4, R16, R3, RZ ;  /* 0x0000000310107210 */ /* 0x000fc60007f9e0ff */
[----:B-1----:R-:W4:Y:S04]  /*29a40*/  LDL.LU R21, [R1+0x29c] ;  /* 0x00029c0001157983 */ /* 0x002f280000300800 */
[----:B------:R-:W4:Y:S01]  /*29a50*/  LDL.LU R19, [R1+0x2d4] ;  /* 0x0002d40001137983 */ /* 0x000f220000300800 */
[----:B---3--:R-:W-:-:S03]  /*29a60*/  SEL R12, RZ, 0x4, !P1 ;  /* 0x00000004ff0c7807 */ /* 0x008fc60004800000 */
[----:B------:R-:W-:Y:S01]  /*29a70*/  STL [R1+0x21c], R20 ;  /* 0x00021c1401007387 */ /* 0x000fe20000100800 */
[----:B------:R-:W-:Y:S02]  /*29a80*/  MOV R13, R22 ;  /* 0x00000016000d7202 */ /* 0x000fe40000000f00 */
[----:B------:R-:W-:Y:S01]  /*29a90*/  SEL R12, R12, RZ, !P0 ;  /* 0x000000ff0c0c7207 */ /* 0x000fe20004000000 */
[----:B------:R1:W-:Y:S01]  /*29aa0*/  STL [R1+0x218], R22 ;  /* 0x0002181601007387 */ /* 0x0003e20000100800 */
[----:B------:R-:W-:-:S03]  /*29ab0*/  IADD3.X R24, R24, R2, RZ, P4, !PT ;  /* 0x0000000218187210 */ /* 0x000fc600027fe4ff */
[----:B------:R3:W-:Y:S01]  /*29ac0*/  STL [R1+0x254], R16 ;  /* 0x0002541001007387 */ /* 0x0007e20000100800 */
[----:B------:R-:W-:-:S03]  /*29ad0*/  ISETP.NE.U32.AND P1, PT, R12, RZ, PT ;  /* 0x000000ff0c00720c */ /* 0x000fc60003f25070 */
[----:B-1----:R-:W4:Y:S01]  /*29ae0*/  LDL.LU R22, [R1+0x298] ;  /* 0x0002980001167983 */ /* 0x002f220000300800 */
        /* <DEDUP_REMOVED lines=8> */
[----:B---3--:R-:W3:Y:S04]  /*29b70*/  LDL.LU R16, [R1+0x314] ;  /* 0x0003140001107983 */ /* 0x008ee80000300800 */
[----:B------:R1:W-:Y:S01]  /*29b80*/  LDGSTS.E [R11+0x6a00], desc[UR8][R12.64], P1 ;  /* 0x06a000000c0b7fae */ /* 0x0003e20008921848 */
[----:B------:R-:W-:-:S05]  /*29b90*/  IADD3 R17, P3, R17, R3, RZ ;  /* 0x0000000311117210 */ /* 0x000fca0007f7e0ff */
[----:B------:R-:W-:Y:S01]  /*29ba0*/  IMAD.X R23, R23, 0x1, R2, P3 ;  /* 0x0000000117177824 */ /* 0x000fe200018e0602 */
[----:B------:R2:W-:Y:S01]  /*29bb0*/  STL [R1+0x25c], R17 ;  /* 0x00025c1101007387 */ /* 0x0005e20000100800 */
[----:B-1----:R-:W-:-:S03]  /*29bc0*/  SEL R12, RZ, 0x4, !P2 ;  /* 0x00000004ff0c7807 */ /* 0x002fc60005000000 */
[----:B------:R1:W-:Y:S01]  /*29bd0*/  STL [R1+0x258], R23 ;  /* 0x0002581701007387 */ /* 0x0003e20000100800 */
[----:B------:R-:W-:Y:S02]  /*29be0*/  SEL R12, R12, RZ, !P0 ;  /* 0x000000ff0c0c7207 */ /* 0x000fe40004000000 */
[----:B--2---:R-:W-:-:S04]  /*29bf0*/  IADD3 R14, P4, R14, R3, RZ ;  /* 0x000000030e0e7210 */ /* 0x004fc80007f9e0ff */
[----:B------:R-:W-:Y:S01]  /*29c00*/  IADD3.X R15, R15, R2, RZ, P4, !PT ;  /* 0x000000020f0f7210 */ /* 0x000fe200027fe4ff */
[----:B------:R-:W-:Y:S04]  /*29c10*/  STL [R1+0x294], R14 ;  /* 0x0002940e01007387 */ /* 0x000fe80000100800 */
[----:B------:R-:W2:Y:S01]  /*29c20*/  LDL.LU R26, [R1+0x2d8] ;  /* 0x0002d800011a7983 */ /* 0x000ea20000300800 */
[----:B------:R-:W-:Y:S01]  /*29c30*/  ISETP.NE.U32.AND P2, PT, R12, RZ, PT ;  /* 0x000000ff0c00720c */ /* 0x000fe20003f45070 */
[----:B------:R-:W-:Y:S02]  /*29c40*/  IMAD.MOV.U32 R12, RZ, RZ, R17 ;  /* 0x000000ffff0c7224 */ /* 0x000fe400078e0011 */
[----:B------:R1:W-:Y:S04]  /*29c50*/  STL [R1+0x290], R15 ;  /* 0x0002900f01007387 */ /* 0x0003e80000100800 */
[----:B------:R-:W2:Y:S01]  /*29c60*/  LDL.LU R17, [R1+0x310] ;  /* 0x0003100001117983 */ /* 0x000ea20000300800 */
[----:B------:R-:W-:-:S03]  /*29c70*/  MOV R13, R23 ;  /* 0x00000017000d7202 */ /* 0x000fc60000000f00 */
[----:B------:R-:W2:Y:S04]  /*29c80*/  LDL.LU R24, [R1+0x318] ;  /* 0x0003180001187983 */ /* 0x000ea80000300800 */
[----:B------:R1:W-:Y:S01]  /*29c90*/  LDGSTS.E [R11+0x6a80], desc[UR8][R12.64], P1 ;  /* 0x06a800000c0b7fae */ /* 0x0003e20008921848 */
[----:B------:R-:W-:-:S03]  /*29ca0*/  ISETP.GT.AND P1, PT, R8, 0x72, PT ;  /* 0x000000720800780c */ /* 0x000fc60003f24270 */
[----:B-1----:R-:W2:Y:S01]  /*29cb0*/  LDL.LU R23, [R1+0x31c] ;  /* 0x00031c0001177983 */ /* 0x002ea20000300800 */
[----:B------:R-:W-:Y:S01]  /*29cc0*/  IMAD.MOV.U32 R12, RZ, RZ, R14 ;  /* 0x000000ffff0c7224 */ /* 0x000fe200078e000e */
[----:B------:R-:W-:Y:S02]  /*29cd0*/  MOV R13, R15 ;  /* 0x0000000f000d7202 */ /* 0x000fe40000000f00 */
[----:B------:R-:W2:Y:S04]  /*29ce0*/  LDL.LU R15, [R1+0x350] ;  /* 0x00035000010f7983 */ /* 0x000ea80000300800 */
[----:B------:R1:W-:Y:S04]  /*29cf0*/  LDGSTS.E [R11+0x6e00], desc[UR8][R12.64], P2 ;  /* 0x06e000000c0b7fae */ /* 0x0003e80009121848 */
[----:B------:R-:W2:Y:S01]  /*29d00*/  LDL.LU R14, [R1+0x354] ;  /* 0x00035400010e7983 */ /* 0x000ea20000300800 */
[----:B-1----:R-:W-:-:S04]  /*29d10*/  SEL R12, RZ, 0x4, !P1 ;  /* 0x00000004ff0c7807 */ /* 0x002fc80004800000 */
[----:B------:R-:W-:-:S04]  /*29d20*/  SEL R12, R12, RZ, !P0 ;  /* 0x000000ff0c0c7207 */ /* 0x000fc80004000000 */
[----:B------:R-:W-:Y:S02]  /*29d30*/  ISETP.NE.U32.AND P1, PT, R12, RZ, PT ;  /* 0x000000ff0c00720c */ /* 0x000fe40003f25070 */
[-C--:B----4-:R-:W-:Y:S02]  /*29d40*/  IADD3 R21, P3, R21, R3.reuse, RZ ;  /* 0x0000000315157210 */ /* 0x090fe40007f7e0ff */
[----:B------:R-:W-:-:S03]  /*29d50*/  IADD3 R19, P4, R19, R3, RZ ;  /* 0x0000000313137210 */ /* 0x000fc60007f9e0ff */
[----:B------:R-:W-:Y:S01]  /*29d60*/  IMAD.MOV.U32 R12, RZ, RZ, R21 ;  /* 0x000000ffff0c7224 */ /* 0x000fe200078e0015 */
[----:B------:R-:W-:Y:S01]  /*29d70*/  STL [R1+0x29c], R21 ;  /* 0x00029c1501007387 */ /* 0x000fe20000100800 */
[----:B------:R-:W-:-:S05]  /*29d80*/  IMAD.X R22, R22, 0x1, R2, P3 ;  /* 0x0000000116167824 */ /* 0x000fca00018e0602 */
[----:B------:R-:W-:Y:S02]  /*29d90*/  MOV R13, R22 ;  /* 0x00000016000d7202 */ /* 0x000fe40000000f00 */
[----:B------:R-:W-:-:S03]  /*29da0*/  IADD3.X R20, R20, R2, RZ, P4, !PT ;  /* 0x0000000214147210 */ /* 0x000fc600027fe4ff */
[----:B------:R1:W-:Y:S01]  /*29db0*/  LDGSTS.E [R11+0x6e80], desc[UR8][R12.64], P2 ;  /* 0x06e800000c0b7fae */ /* 0x0003e20009121848 */
[----:B------:R-:W-:-:S03]  /*29dc0*/  ISETP.GT.AND P2, PT, R8, 0x76, PT ;  /* 0x000000760800780c */ /* 0x000fc60003f44270 */
[----:B------:R4:W-:Y:S01]  /*29dd0*/  STL [R1+0x298], R22 ;  /* 0x0002981601007387 */ /* 0x0009e20000100800 */
[----:B------:R-:W-:Y:S01]  /*29de0*/  IADD3 R25, P3, R25, R3, RZ ;  /* 0x0000000319197210 */ /* 0x000fe20007f7e0ff */
[----:B-1----:R-:W-:Y:S01]  /*29df0*/  IMAD.MOV.U32 R12, RZ, RZ, R19 ;  /* 0x000000ffff0c7224 */ /* 0x002fe200078e0013 */
[----:B------:R-:W-:Y:S01]  /*29e00*/  MOV R13, R20 ;  /* 0x00000014000d7202 */ /* 0x000fe20000000f00 */
[----:B------:R1:W-:Y:S04]  /*29e10*/  STL [R1+0x2d4], R19 ;  /* 0x0002d41301007387 */ /* 0x0003e80000100800 */
[----:B------:R3:W-:Y:S04]  /*29e20*/  LDGSTS.E [R11+0x7200], desc[UR8][R12.64], P1 ;  /* 0x072000000c0b7fae */ /* 0x0007e80008921848 */
[----:B------:R1:W-:Y:S04]  /*29e30*/  STL [R1+0x2d0], R20 ;  /* 0x0002d01401007387 */ /* 0x0003e80000100800 */
[----:B----4-:R-:W4:Y:S01]  /*29e40*/  LDL.LU R22, [R1+0x358] ;  /* 0x0003580001167983 */ /* 0x010f220000300800 */
[----:B---3--:R-:W-:-:S03]  /*29e50*/  SEL R12, RZ, 0x4, !P2 ;  /* 0x00000004ff0c7807 */ /* 0x008fc60005000000 */
[----:B-1----:R-:W3:Y:S01]  /*29e60*/  LDL.LU R19, [R1+0x35c] ;  /* 0x00035c0001137983 */ /* 0x002ee20000300800 */
[----:B------:R-:W-:Y:S02]  /*29e70*/  IADD3 R16, P4, R16, R3, RZ ;  /* 0x0000000310107210 */ /* 0x000fe40007f9e0ff */
[----:B------:R-:W-:Y:S01]  /*29e80*/  SEL R12, R12, RZ, !P0 ;  /* 0x000000ff0c0c7207 */ /* 0x000fe20004000000 */
[----:B------:R-:W4:Y:S03]  /*29e90*/  LDL.LU R21, [R1+0x390] ;  /* 0x0003900001157983 */ /* 0x000f260000300800 */
[----:B------:R-:W-:Y:S01]  /*29ea0*/  ISETP.NE.U32.AND P2, PT, R12, RZ, PT ;  /* 0x000000ff0c00720c */ /* 0x000fe20003f45070 */
[----:B------:R-:W-:Y:S01]  /*29eb0*/  IMAD.MOV.U32 R12, RZ, RZ, R25 ;  /* 0x000000ffff0c7224 */ /* 0x000fe200078e0019 */
[----:B------:R-:W4:Y:S04]  /*29ec0*/  LDL.LU R20, [R1+0x394] ;  /* 0x0003940001147983 */ /* 0x000f280000300800 */
[----:B------:R-:W-:Y:S01]  /*29ed0*/  STL [R1+0x2dc], R25 ;  /* 0x0002dc1901007387 */ /* 0x000fe20000100800 */
[----:B--2---:R-:W-:-:S05]  /*29ee0*/  IMAD.X R26, R26, 0x1, R2, P3 ;  /* 0x000000011a1a7824 */ /* 0x004fca00018e0602 */
[----:B------:R-:W-:Y:S02]  /*29ef0*/  MOV R13, R26 ;  /* 0x0000001a000d7202 */ /* 0x000fe40000000f00 */
[----:B------:R-:W-:Y:S01]  /*29f00*/  IADD3.X R17, R17, R2, RZ, P4, !PT ;  /* 0x0000000211117210 */ /* 0x000fe200027fe4ff */
[----:B------:R-:W-:Y:S04]  /*29f10*/  STL [R1+0x2d8], R26 ;  /* 0x0002d81a01007387 */ /* 0x000fe80000100800 */
[----:B------:R-:W-:Y:S04]  /*29f20*/  STL [R1+0x314], R16 ;  /* 0x0003141001007387 */ /* 0x000fe80000100800 */
[----:B------:R1:W-:Y:S04]  /*29f30*/  LDGSTS.E [R11+0x7280], desc[UR8][R12.64], P1 ;  /* 0x072800000c0b7fae */ /* 0x0003e80008921848 */
[----:B------:R2:W-:Y:S01]  /*29f40*/  STL [R1+0x310], R17 ;  /* 0x0003101101007387 */ /* 0x0005e20000100800 */
[----:B-1----:R-:W-:Y:S01]  /*29f50*/  MOV R13, R17 ;  /* 0x00000011000d7202 */ /* 0x002fe20000000f00 */
[----:B------:R-:W-:-:S02]  /*29f60*/  IMAD.MOV.U32 R12, RZ, RZ, R16 ;  /* 0x000000ffff0c7224 */ /* 0x000fc400078e0010 */
[----:B--2---:R-:W2:Y:S04]  /*29f70*/  LDL.LU R17, [R1+0x398] ;  /* 0x0003980001117983 */ /* 0x004ea80000300800 */
[----:B------:R-:W2:Y:S01]  /*29f80*/  LDL.LU R16, [R1+0x39c] ;  /* 0x00039c0001107983 */ /* 0x000ea20000300800 */
[----:B------:R-:W-:Y:S02]  /*29f90*/  ISETP.GT.AND P1, PT, R8, 0x7a, PT ;  /* 0x0000007a0800780c */ /* 0x000fe40003f24270 */
        /* <DEDUP_REMOVED lines=11> */
[----:B------:R1:W-:Y:S01]  /*2a050*/  LDGSTS.E [R11+0x7680], desc[UR8][R12.64], P2 ;  /* 0x076800000c0b7fae */ /* 0x0003e20009121848 */
[----:B------:R-:W-:-:S03]  /*2a060*/  ISETP.GT.AND P2, PT, R8, 0x7e, PT ;  /* 0x0000007e0800780c */ /* 0x000fc60003f44270 */
[----:B------:R-:W-:Y:S04]  /*2a070*/  STL [R1+0x318], R24 ;  /* 0x0003181801007387 */ /* 0x000fe80000100800 */
[----:B------:R-:W-:Y:S01]  /*2a080*/  STL [R1+0x354], R14 ;  /* 0x0003540e01007387 */ /* 0x000fe20000100800 */
[----:B-1----:R-:W-:Y:S01]  /*2a090*/  IMAD.MOV.U32 R12, RZ, RZ, R14 ;  /* 0x000000ffff0c7224 */ /* 0x002fe200078e000e */
[----:B------:R-:W-:Y:S02]  /*2a0a0*/  MOV R13, R15 ;  /* 0x0000000f000d7202 */ /* 0x000fe40000000f00 */
[----:B------:R1:W-:Y:S04]  /*2a0b0*/  STL [R1+0x350], R15 ;  /* 0x0003500f01007387 */ /* 0x0003e80000100800 */
[----:B------:R1:W-:Y:S04]  /*2a0c0*/  LDGSTS.E [R11+0x7a00], desc[UR8][R12.64], P1 ;  /* 0x07a000000c0b7fae */ /* 0x0003e80008921848 */
[----:B-1----:R-:W2:Y:S04]  /*2a0d0*/  LDL.LU R15, [R1+0xf68] ;  /* 0x000f6800010f7983 */ /* 0x002ea80000300800 */
[----:B------:R-:W2:Y:S01]  /*2a0e0*/  LDL.LU R14, [R1+0xf74] ;  /* 0x000f7400010e7983 */ /* 0x000ea20000300800 */
[----:B------:R-:W-:-:S04]  /*2a0f0*/  SEL R12, RZ, 0x4, !P2 ;  /* 0x00000004ff0c7807 */ /* 0x000fc80005000000 */
[----:B------:R-:W-:-:S04]  /*2a100*/  SEL R12, R12, RZ, !P0 ;  /* 0x000000ff0c0c7207 */ /* 0x000fc80004000000 */
[----:B------:R-:W-:Y:S02]  /*2a110*/  ISETP.NE.U32.AND P2, PT, R12, RZ, PT ;  /* 0x000000ff0c00720c */ /* 0x000fe40003f45070 */
[----:B---3--:R-:W-:-:S05]  /*2a120*/  IADD3 R19, P3, R19, R3, RZ ;  /* 0x0000000313137210 */ /* 0x008fca0007f7e0ff */
[----:B----4-:R-:W-:Y:S02]  /*2a130*/  IMAD.X R22, R22, 0x1, R2, P3 ;  /* 0x0000000116167824 */ /* 0x010fe400018e0602 */
[----:B------:R-:W-:Y:S01]  /*2a140*/  IMAD.MOV.U32 R12, RZ, RZ, R19 ;  /* 0x000000ffff0c7224 */ /* 0x000fe200078e0013 */
[----:B------:R-:W-:Y:S02]  /*2a150*/  IADD3 R20, P4, R20, R3, RZ ;  /* 0x0000000314147210 */ /* 0x000fe40007f9e0ff */
[----:B------:R-:W-:Y:S01]  /*2a160*/  MOV R13, R22 ;  /* 0x00000016000d7202 */ /* 0x000fe20000000f00 */
[----:B------:R1:W-:Y:S01]  /*2a170*/  STL [R1+0x35c], R19 ;  /* 0x00035c1301007387 */ /* 0x0003e20000100800 */
[----:B------:R-:W-:-:S03]  /*2a180*/  IADD3.X R21, R21, R2, RZ, P4, !PT ;  /* 0x0000000215157210 */ /* 0x000fc600027fe4ff */
[----:B------:R-:W-:Y:S04]  /*2a190*/  STL [R1+0x358], R22 ;  /* 0x0003581601007387 */ /* 0x000fe80000100800 */
[----:B------:R3:W-:Y:S04]  /*2a1a0*/  STL [R1+0x394], R20 ;  /* 0x0003941401007387 */ /* 0x0007e80000100800 */
[----:B------:R4:W-:Y:S01]  /*2a1b0*/  LDGSTS.E [R11+0x7a80], desc[UR8][R12.64], P1 ;  /* 0x07a800000c0b7fae */ /* 0x0009e20008921848 */
[----:B------:R-:W-:-:S03]  /*2a1c0*/  ISETP.GT.AND P1, PT, R8, 0x3, PT ;  /* 0x000000030800780c */ /* 0x000fc60003f24270 */
[----:B------:R-:W3:Y:S04]  /*2a1d0*/  LDL.LU R27, [R1+0xf6c] ;  /* 0x000f6c00011b7983 */ /* 0x000ee80000300800 */
[----:B------:R-:W-:Y:S01]  /*2a1e0*/  STL [R1+0x390], R21 ;  /* 0x0003901501007387 */ /* 0x000fe20000100800 */
[----:B----4-:R-:W-:Y:S01]  /*2a1f0*/  IMAD.MOV.U32 R12, RZ, RZ, R20 ;  /* 0x000000ffff0c7224 */ /* 0x010fe200078e0014 */
[----:B------:R-:W-:Y:S02]  /*2a200*/  MOV R13, R21 ;  /* 0x00000015000d7202 */ /* 0x000fe40000000f00 */
[----:B-1----:R-:W4:Y:S04]  /*2a210*/  LDL.LU R19, [R1+0xf34] ;  /* 0x000f340001137983 */ /* 0x002f280000300800 */
[----:B------:R-:W4:Y:S04]  /*2a220*/  LDL.LU R28, [R1+0xf60] ;  /* 0x000f6000011c7983 */ /* 0x000f280000300800 */
[----:B------:R1:W-:Y:S04]  /*2a230*/  LDGSTS.E [R11+0x7e00], desc[UR8][R12.64], P2 ;  /* 0x07e000000c0b7fae */ /* 0x0003e80009121848 */
[----:B------:R-:W4:Y:S01]  /*2a240*/  LDL.LU R24, [R1+0xf28] ;  /* 0x000f280001187983 */ /* 0x000f220000300800 */
[----:B--2---:R-:W-:-:S02]  /*2a250*/  IADD3 R16, P3, R16, R3, RZ ;  /* 0x0000000310107210 */ /* 0x004fc40007f7e0ff */
[----:B-1----:R-:W-:-:S03]  /*2a260*/  SEL R12, RZ, 0x4, !P1 ;  /* 0x00000004ff0c7807 */ /* 0x002fc60004800000 */
[----:B------:R-:W-:Y:S01]  /*2a270*/  IMAD.X R17, R17, 0x1, R2, P3 ;  /* 0x0000000111117824 */ /* 0x000fe200018e0602 */
[----:B------:R1:W-:Y:S01]  /*2a280*/  STL [R1+0x39c], R16 ;  /* 0x00039c1001007387 */ /* 0x0003e20000100800 */
[----:B------:R-:W-:-:S03]  /*2a290*/  SEL R12, R12, RZ, !P0 ;  /* 0x000000ff0c0c7207 */ /* 0x000fc60004000000 */
[----:B------:R2:W-:Y:S04]  /*2a2a0*/  STL [R1+0x398], R17 ;  /* 0x0003981101007387 */ /* 0x0005e80000100800 */
[----:B------:R-:W4:Y:S01]  /*2a2b0*/  LDL.LU R25, [R1+0xf20] ;  /* 0x000f200001197983 */ /* 0x000f220000300800 */
[----:B------:R-:W-:-:S03]  /*2a2c0*/  ISETP.NE.U32.AND P1, PT, R12, RZ, PT ;  /* 0x000000ff0c00720c */ /* 0x000fc60003f25070 */
[----:B---3--:R-:W3:Y:S01]  /*2a2d0*/  LDL.LU R20, [R1+0xf2c] ;  /* 0x000f2c0001147983 */ /* 0x008ee20000300800 */
[----:B------:R-:W-:-:S03]  /*2a2e0*/  MOV R12, R16 ;  /* 0x00000010000c7202 */ /* 0x000fc60000000f00 */
[----:B------:R-:W3:Y:S04]  /*2a2f0*/  LDL.LU R26, [R1+0xee8] ;  /* 0x000ee800011a7983 */ /* 0x000ee80000300800 */
[----:B-1----:R-:W3:Y:S01]  /*2a300*/  LDL.LU R16, [R1+0xef4] ;  /* 0x000ef40001107983 */ /* 0x002ee20000300800 */
[----:B------:R-:W-:-:S05]  /*2a310*/  IMAD.MOV.U32 R13, RZ, RZ, R17 ;  /* 0x000000ffff0d7224 */ /* 0x000fca00078e0011 */
[----:B------:R1:W-:Y:S02]  /*2a320*/  LDGSTS.E [R11+0x7e80], desc[UR8][R12.64], P2 ;  /* 0x07e800000c0b7fae */ /* 0x0003e40009121848 */
[----:B-1----:R-:W-:Y:S02]  /*2a330*/  LOP3.LUT R12, R18, 0x60, RZ, 0x3c, !PT ;  /* 0x00000060120c7812 */ /* 0x002fe400078e3cff */
[----:B------:R-:W-:-:S04]  /*2a340*/  IADD3 R14, P2, R14, R3, RZ ;  /* 0x000000030e0e7210 */ /* 0x000fc80007f5e0ff */
[----:B------:R-:W-:Y:S01]  /*2a350*/  IADD3.X R15, R15, R2, RZ, P2, !PT ;  /* 0x000000020f0f7210 */ /* 0x000fe200017fe4ff */
[----:B------:R1:W-:Y:S01]  /*2a360*/  STL [R1+0xf74], R14 ;  /* 0x000f740e01007387 */ /* 0x0003e20000100800 */
[----:B------:R-:W-:-:S03]  /*2a370*/  ISETP.GT.AND P2, PT, R8, 0x7, PT ;  /* 0x000000070800780c */ /* 0x000fc60003f44270 */
[----:B------:R4:W-:Y:S04]  /*2a380*/  STL [R1+0xf68], R15 ;  /* 0x000f680f01007387 */ /* 0x0009e80000100800 */
[----:B------:R-:W3:Y:S01]  /*2a390*/  LDL.LU R23, [R1+0xed0] ;  /* 0x000ed00001177983 */ /* 0x000ee20000300800 */
[----:B------:R-:W-:-:S03]  /*2a3a0*/  SEL R13, RZ, 0x4, !P2 ;  /* 0x00000004ff0d7807 */ /* 0x000fc60005000000 */
[----:B------:R-:W3:Y:S01]  /*2a3b0*/  LDL.LU R22, [R1+0xeec] ;  /* 0x000eec0001167983 */ /* 0x000ee20000300800 */
[----:B------:R-:W-:-:S03]  /*2a3c0*/  VIADD R12, R12, UR7 ;  /* 0x000000070c0c7c36 */ /* 0x000fc60008000000 */
[----:B------:R-:W3:Y:S01]  /*2a3d0*/  LDL.LU R21, [R1+0xea8] ;  /* 0x000ea80001157983 */ /* 0x000ee20000300800 */
[----:B------:R-:W-:-:S03]  /*2a3e0*/  SEL R13, R13, RZ, !P0 ;  /* 0x000000ff0d0d7207 */ /* 0x000fc60004000000 */
[----:B--2---:R-:W2:Y:S01]  /*2a3f0*/  LDL.LU R17, [R1+0xeb4] ;  /* 0x000eb40001117983 */ /* 0x004ea20000300800 */
[----:B------:R-:W-:-:S03]  /*2a400*/  ISETP.NE.U32.AND P2, PT, R13, RZ, PT ;  /* 0x000000ff0d00720c */ /* 0x000fc60003f45070 */
[----:B------:R1:W-:Y:S01]  /*2a410*/  LDGSTS.E [R12+0x300], desc[UR8][R14.64], P1 ;  /* 0x003000000e0c7fae */ /* 0x0003e20008921848 */
[----:B------:R-:W-:-:S04]  /*2a420*/  IADD3 R27, P3, R27, R3, RZ ;  /* 0x000000031b1b7210 */ /* 0x000fc80007f7e0ff */
[----:B-1----:R-:W-:Y:S02]  /*2a430*/  MOV R14, R27 ;  /* 0x0000001b000e7202 */ /* 0x002fe40000000f00 */
[----:B----4-:R-:W-:Y:S02]  /*2a440*/  IADD3 R19, P4, R19, R3, RZ ;  /* 0x0000000313137210 */ /* 0x010fe40007f9e0ff */
[----:B------:R-:W-:Y:S01]  /*2a450*/  IADD3.X R28, R28, R2, RZ, P3, !PT ;  /* 0x000000021c1c7210 */ /* 0x000fe20001ffe4ff */
[----:B------:R-:W-:Y:S04]  /*2a460*/  STL [R1+0xf6c], R27 ;  /* 0x000f6c1b01007387 */ /* 0x000fe80000100800 */
[----:B------:R-:W-:Y:S02]  /*2a470*/  IMAD.MOV.U32 R15, RZ, RZ, R28 ;  /* 0x000000ffff0f7224 */ /* 0x000fe400078e001c */
[----:B------:R-:W-:Y:S01]  /*2a480*/  IMAD.X R24, R24, 0x1, R2, P4 ;  /* 0x0000000118187824 */ /* 0x000fe200020e0602 */
[----:B------:R-:W-:Y:S04]  /*2a490*/  STL [R1+0xf60], R28 ;  /* 0x000f601c01007387 */ /* 0x000fe80000100800 */
[----:B------:R1:W-:Y:S04]  /*2a4a0*/  LDGSTS.E [R12+0x380], desc[UR8][R14.64], P1 ;  /* 0x003800000e0c7fae */ /* 0x0003e80008921848 */
[----:B------:R-:W-:Y:S04]  /*2a4b0*/  STL [R1+0xf34], R19 ;  /* 0x000f341301007387 */ /* 0x000fe80000100800 */
[----:B------:R4:W-:Y:S01]  /*2a4c0*/  STL [R1+0xf28], R24 ;  /* 0x000f281801007387 */ /* 0x0009e20000100800 */
[----:B-1----:R-:W-:Y:S01]  /*2a4d0*/  MOV R14, R19 ;  /* 0x00000013000e7202 */ /* 0x002fe20000000f00 */
[----:B------:R-:W-:-:S02]  /*2a4e0*/  IMAD.MOV.U32 R15, RZ, RZ, R24 ;  /* 0x000000ffff0f7224 */ /* 0x000fc400078e0018 */
[----:B----4-:R-:W4:Y:S04]  /*2a4f0*/  LDL.LU R24, [R1+0xeac] ;  /* 0x000eac0001187983 */ /* 0x010f280000300800 */
[----:B------:R-:W4:Y:S01]  /*2a500*/  LDL.LU R19, [R1+0xe74] ;  /* 0x000e740001137983 */ /* 0x000f220000300800 */
[----:B---3--:R-:W-:-:S03]  /*2a510*/  IADD3 R20, P3, R20, R3, RZ ;  /* 0x0000000314147210 */ /* 0x008fc60007f7e0ff */
[----:B------:R1:W-:Y:S01]  /*2a520*/  LDGSTS.E [R12+0x700], desc[UR8][R14.64], P2 ;  /* 0x007000000e0c7fae */ /* 0x0003e20009121848 */
[----:B------:R-:W-:Y:S02]  /*2a530*/  IADD3.X R25, R25, R2, RZ, P3, !PT ;  /* 0x0000000219197210 */ /* 0x000fe40001ffe4ff */
[----:B------:R-:W-:Y:S01]  /*2a540*/  IADD3 R16, P4, R16, R3, RZ ;  /* 0x0000000310107210 */ /* 0x000fe20007f9e0ff */
[----:B------:R-:W-:Y:S04]  /*2a550*/  STL [R1+0xf2c], R20 ;  /* 0x000f2c1401007387 */ /* 0x000fe80000100800 */
[----:B------:R3:W-:Y:S01]  /*2a560*/  STL [R1+0xf20], R25 ;  /* 0x000f201901007387 */ /* 0x0007e20000100800 */
[----:B------:R-:W-:Y:S02]  /*2a570*/  IMAD.X R26, R26, 0x1, R2, P4 ;  /* 0x000000011a1a7824 */ /* 0x000fe400020e0602 */
[----:B-1----:R-:W-:Y:S01]  /*2a580*/  IMAD.MOV.U32 R15, RZ, RZ, R25 ;  /* 0x000000ffff0f7224 */ /* 0x002fe200078e0019 */
[----:B------:R1:W-:Y:S01]  /*2a590*/  STL [R1+0xef4], R16 ;  /* 0x000ef41001007387 */ /* 0x0003e20000100800 */
[----:B------:R-:W-:-:S03]  /*2a5a0*/  MOV R14, R20 ;  /* 0x00000014000e7202 */ /* 0x000fc60000000f00 */
[----:B---3--:R-:W3:Y:S04]  /*2a5b0*/  LDL.LU R25, [R1+0xe90] ;  /* 0x000e900001197983 */ /* 0x008ee80000300800 */
[----:B------:R-:W-:Y:S04]  /*2a5c0*/  STL [R1+0xee8], R26 ;  /* 0x000ee81a01007387 */ /* 0x000fe80000100800 */
[----:B------:R-:W3:Y:S01]  /*2a5d0*/  LDL.LU R20, [R1+0xe68] ;  /* 0x000e680001147983 */ /* 0x000ee20000300800 */
[----:B------:R-:W-:-:S03]  /*2a5e0*/  ISETP.GT.AND P1, PT, R8, 0xb, PT ;  /* 0x0000000b0800780c */ /* 0x000fc60003f24270 */
[----:B------:R1:W-:Y:S01]  /*2a5f0*/  LDGSTS.E [R12+0x780], desc[UR8][R14.64], P2 ;  /* 0x007800000e0c7fae */ /* 0x0003e20009121848 */
[----:B------:R-:W-:-:S03]  /*2a600*/  SEL R13, RZ, 0x4, !P1 ;  /* 0x00000004ff0d7807 */ /* 0x000fc60004800000 */
[----:B------:R-:W3:Y:S01]  /*2a610*/  LDL.LU R27, [R1+0xe6c] ;  /* 0x000e6c00011b7983 */ /* 0x000ee20000300800 */
[----:B------:R-:W-:-:S04]  /*2a620*/  SEL R13, R13, RZ, !P0 ;  /* 0x000000ff0d0d7207 */ /* 0x000fc80004000000 */
[----:B------:R-:W-:Y:S02]  /*2a630*/  ISETP.NE.U32.AND P1, PT, R13, RZ, PT ;  /* 0x000000ff0d00720c */ /* 0x000fe40003f25070 */
[----:B------:R-:W-:Y:S02]  /*2a640*/  ISETP.GT.AND P2, PT, R8, 0xf, PT ;  /* 0x0000000f0800780c */ /* 0x000fe40003f44270 */
[----:B-1----:R-:W-:Y:S01]  /*2a650*/  MOV R14, R16 ;  /* 0x00000010000e7202 */ /* 0x002fe20000000f00 */
[----:B------:R-:W-:Y:S01]  /*2a660*/  IMAD.MOV.U32 R15, RZ, RZ, R26 ;  /* 0x000000ffff0f7224 */ /* 0x000fe200078e001a */
[----:B------:R-:W3:Y:S01]  /*2a670*/  LDL.LU R16, [R1+0xe34] ;  /* 0x000e340001107983 */ /* 0x000ee20000300800 */
[----:B------:R-:W-:-:S06]  /*2a680*/  IADD3 R22, P3, R22, R3, RZ ;  /* 0x0000000316167210 */ /* 0x000fcc0007f7e0ff */
[----:B------:R1:W-:Y:S01]  /*2a690*/  LDGSTS.E [R12+0xb00], desc[UR8][R14.64], P1 ;  /* 0x00b000000e0c7fae */ /* 0x0003e20008921848 */
[----:B------:R-:W-:-:S03]  /*2a6a0*/  IADD3.X R23, R23, R2, RZ, P3, !PT ;  /* 0x0000000217177210 */ /* 0x000fc60001ffe4ff */
[----:B------:R1:W-:Y:S01]  /*2a6b0*/  STL [R1+0xeec], R22 ;  /* 0x000eec1601007387 */ /* 0x0003e20000100800 */
[----:B--2---:R-:W-:-:S03]  /*2a6c0*/  IADD3 R17, P4, R17, R3, RZ ;  /* 0x0000000311117210 */ /* 0x004fc60007f9e0ff */
[----:B------:R2:W-:Y:S01]  /*2a6d0*/  STL [R1+0xed0], R23 ;  /* 0x000ed01701007387 */ /* 0x0005e20000100800 */
[----:B------:R-:W-:-:S03]  /*2a6e0*/  SEL R13, RZ, 0x4, !P2 ;  /* 0x00000004ff0d7807 */ /* 0x000fc60005000000 */
[----:B------:R-:W-:Y:S01]  /*2a6f0*/  STL [R1+0xeb4], R17 ;  /* 0x000eb41101007387 */ /* 0x000fe20000100800 */
[----:B------:R-:W-:Y:S01]  /*2a700*/  SEL R13, R13, RZ, !P0 ;  /* 0x000000ff0d0d7207 */ /* 0x000fe20004000000 */
[----:B------:R-:W-:Y:S02]  /*2a710*/  IMAD.X R21, R21, 0x1, R2, P4 ;  /* 0x0000000115157824 */ /* 0x000fe400020e0602 */
[----:B------:R-:W3:Y:S01]  /*2a720*/  LDL.LU R28, [R1+0xe50] ;  /* 0x000e5000011c7983 */ /* 0x000ee20000300800 */
[----:B-1----:R-:W-:Y:S01]  /*2a730*/  MOV R14, R22 ;  /* 0x00000016000e7202 */ /* 0x002fe20000000f00 */
[----:B------:R-:W-:Y:S01]  /*2a740*/  IMAD.MOV.U32 R15, RZ, RZ, R23 ;  /* 0x000000ffff0f7224 */ /* 0x000fe200078e0017 */
[----:B------:R-:W-:Y:S01]  /*2a750*/  ISETP.NE.U32.AND P2, PT, R13, RZ, PT ;  /* 0x000000ff0d00720c */ /* 0x000fe20003f45070 */
[----:B------:R1:W-:Y:S04]  /*2a760*/  STL [R1+0xea8], R21 ;  /* 0x000ea81501007387 */ /* 0x0003e80000100800 */
[----:B------:R-:W3:Y:S04]  /*2a770*/  LDL.LU R22, [R1+0xe28] ;  /* 0x000e280001167983 */ /* 0x000ee80000300800 */
[----:B------:R1:W-:Y:S04]  /*2a780*/  LDGSTS.E [R12+0xb80], desc[UR8][R14.64], P1 ;  /* 0x00b800000e0c7fae */ /* 0x0003e80008921848 */
[----:B--2---:R-:W2:Y:S01]  /*2a790*/  LDL.LU R23, [R1+0xe10] ;  /* 0x000e100001177983 */ /* 0x004ea20000300800 */
[----:B-1----:R-:W-:Y:S01]  /*2a7a0*/  IMAD.MOV.U32 R15, RZ, RZ, R21 ;  /* 0x000000ffff0f7224 */ /* 0x002fe200078e0015 */
[----:B------:R-:W-:-:S02]  /*2a7b0*/  MOV R14, R17 ;  /* 0x00000011000e7202 */ /* 0x000fc40000000f00 */
[----:B------:R-:W2:Y:S04]  /*2a7c0*/  LDL.LU R21, [R1+0xe2c] ;  /* 0x000e2c0001157983 */ /* 0x000ea80000300800 */
[----:B------:R-:W2:Y:S04]  /*2a7d0*/  LDL.LU R26, [R1+0xde8] ;  /* 0x000de800011a7983 */ /* 0x000ea80000300800 */
[----:B------:R-:W2:Y:S04]  /*2a7e0*/  LDL.LU R17, [R1+0xdf4] ;  /* 0x000df40001117983 */ /* 0x000ea80000300800 */
[----:B------:R1:W-:Y:S01]  /*2a7f0*/  LDGSTS.E [R12+0xf00], desc[UR8][R14.64], P2 ;  /* 0x00f000000e0c7fae */ /* 0x0003e20009121848 */
[----:B----4-:R-:W-:-:S02]  /*2a800*/  IADD3 R24, P3, R24, R3, RZ ;  /* 0x0000000318187210 */ /* 0x010fc40007f7e0ff */
[----:B------:R-:W-:Y:S02]  /*2a810*/  IADD3 R19, P4, R19, R3, RZ ;  /* 0x0000000313137210 */ /* 0x000fe40007f9e0ff */
[----:B-1----:R-:W-:Y:S01]  /*2a820*/  MOV R14, R24 ;  /* 0x00000018000e7202 */ /* 0x002fe20000000f00 */
[----:B------:R-:W-:Y:S01]  /*2a830*/  STL [R1+0xeac], R24 ;  /* 0x000eac1801007387 */ /* 0x000fe20000100800 */
[----:B---3--:R-:W-:-:S05]  /*2a840*/  IADD3.X R25, R25, R2, RZ, P3, !PT ;  /* 0x0000000219197210 */ /* 0x008fca0001ffe4ff */
[----:B------:R-:W-:Y:S02]  /*2a850*/  IMAD.MOV.U32 R15, RZ, RZ, R25 ;  /* 0x000000ffff0f7224 */ /* 0x000fe400078e0019 */
[----:B------:R-:W-:Y:S01]  /*2a860*/  IMAD.X R20, R20, 0x1, R2, P4 ;  /* 0x0000000114147824 */ /* 0x000fe200020e0602 */
[----:B------:R1:W-:Y:S04]  /*2a870*/  STL [R1+0xe90], R25 ;  /* 0x000e901901007387 */ /* 0x0003e80000100800 */
[----:B------:R-:W-:Y:S04]  /*2a880*/  STL [R1+0xe74], R19 ;  /* 0x000e741301007387 */ /* 0x000fe80000100800 */
[----:B------:R3:W-:Y:S04]  /*2a890*/  LDGSTS.E [R12+0xf80], desc[UR8][R14.64], P2 ;  /* 0x00f800000e0c7fae */ /* 0x0007e80009121848 */
[----:B------:R4:W-:Y:S04]  /*2a8a0*/  STL [R1+0xe68], R20 ;  /* 0x000e681401007387 */ /* 0x0009e80000100800 */
[----:B-1----:R-:W2:Y:S01]  /*2a8b0*/  LDL.LU R25, [R1+0xdc0] ;  /* 0x000dc00001197983 */ /* 0x002ea20000300800 */
[----:B---3--:R-:W-:-:S03]  /*2a8c0*/  IMAD.MOV.U32 R15, RZ, RZ, R20 ;  /* 0x000000ffff0f7224 */ /* 0x008fc600078e0014 */
[----:B----4-:R-:W3:Y:S01]  /*2a8d0*/  LDL.LU R20, [R1+0xdec] ;  /* 0x000dec0001147983 */ /* 0x010ee20000300800 */
[----:B------:R-:W-:-:S03]  /*2a8e0*/  MOV R14, R19 ;  /* 0x00000013000e7202 */ /* 0x000fc60000000f00 */
[----:B------:R-:W4:Y:S04]  /*2a8f0*/  LDL.LU R24, [R1+0xda8] ;  /* 0x000da80001187983 */ /* 0x000f280000300800 */
[----:B------:R-:W4:Y:S01]  /*2a900*/  LDL.LU R19, [R1+0xdb4] ;  /* 0x000db40001137983 */ /* 0x000f220000300800 */
[----:B------:R-:W-:-:S04]  /*2a910*/  ISETP.GT.AND P1, PT, R8, 0x13, PT ;  /* 0x000000130800780c */ /* 0x000fc80003f24270 */
[----:B------:R-:W-:-:S04]  /*2a920*/  SEL R13, RZ, 0x4, !P1 ;  /* 0x00000004ff0d7807 */ /* 0x000fc80004800000 */
[----:B------:R-:W-:-:S04]  /*2a930*/  SEL R13, R13, RZ, !P0 ;  /* 0x000000ff0d0d7207 */ /* 0x000fc80004000000 */
[----:B------:R-:W-:Y:S02]  /*2a940*/  ISETP.NE.U32.AND P1, PT, R13, RZ, PT ;  /* 0x000000ff0d00720c */ /* 0x000fe40003f25070 */
[----:B------:R-:W-:Y:S02]  /*2a950*/  ISETP.GT.AND P2, PT, R8, 0x17, PT ;  /* 0x000000170800780c */ /* 0x000fe40003f44270 */
[----:B------:R-:W-:Y:S02]  /*2a960*/  IADD3 R27, P3, R27, R3, RZ ;  /* 0x000000031b1b7210 */ /* 0x000fe40007f7e0ff */
[----:B------:R-:W-:Y:S02]  /*2a970*/  SEL R13, RZ, 0x4, !P2 ;  /* 0x00000004ff0d7807 */ /* 0x000fe40005000000 */
[----:B------:R-:W-:Y:S02]  /*2a980*/  IADD3.X R28, R28, R2, RZ, P3, !PT ;  /* 0x000000021c1c7210 */ /* 0x000fe40001ffe4ff */
[----:B------:R-:W-:-:S02]  /*2a990*/  SEL R13, R13, RZ, !P0 ;  /* 0x000000ff0d0d7207 */ /* 0x000fc40004000000 */
[----:B------:R-:W-:Y:S01]  /*2a9a0*/  IADD3 R16, P4, R16, R3, RZ ;  /* 0x0000000310107210 */ /* 0x000fe20007f9e0ff */
[----:B------:R1:W-:Y:S01]  /*2a9b0*/  LDGSTS.E [R12+0x1300], desc[UR8][R14.64], P1 ;  /* 0x013000000e0c7fae */ /* 0x0003e20008921848 */
[----:B------:R-:W-:-:S03]  /*2a9c0*/  ISETP.NE.U32.AND P2, PT, R13, RZ, PT ;  /* 0x000000ff0d00720c */ /* 0x000fc60003f45070 */
[----:B------:R-:W-:Y:S01]  /*2a9d0*/  IMAD.X R22, R22, 0x1, R2, P4 ;  /* 0x0000000116167824 */ /* 0x000fe200020e0602 */
[----:B------:R-:W-:Y:S01]  /*2a9e0*/  STL [R1+0xe6c], R27 ;  /* 0x000e6c1b01007387 */ /* 0x000fe20000100800 */
[----:B-1----:R-:W-:Y:S01]  /*2a9f0*/  MOV R14, R27 ;  /* 0x0000001b000e7202 */ /* 0x002fe20000000f00 */
[----:B------:R-:W-:Y:S01]  /*2aa00*/  IMAD.MOV.U32 R15, RZ, RZ, R28 ;  /* 0x000000ffff0f7224 */ /* 0x000fe200078e001c */
[----:B--2---:R-:W-:Y:S01]  /*2aa10*/  IADD3 R21, P3, R21, R3, RZ ;  /* 0x0000000315157210 */ /* 0x004fe20007f7e0ff */
[----:B------:R-:W-:Y:S04]  /*2aa20*/  STL [R1+0xe50], R28 ;  /* 0x000e501c01007387 */ /* 0x000fe80000100800 */
[----:B------:R1:W-:Y:S01]  /*2aa30*/  LDGSTS.E [R12+0x1380], desc[UR8][R14.64], P1 ;  /* 0x013800000e0c7fae */ /* 0x0003e20008921848 */
[----:B------:R-:W-:-:S02]  /*2aa40*/  ISETP.GT.AND P1, PT, R8, 0x1b, PT ;  /* 0x0000001b0800780c */ /* 0x000fc40003f24270 */
[----:B------:R-:W-:Y:S01]  /*2aa50*/  IADD3 R17, P4, R17, R3, RZ ;  /* 0x0000000311117210 */ /* 0x000fe20007f9e0ff */
[----:B------:R-:W-:Y:S01]  /*2aa60*/  STL [R1+0xe34], R16 ;  /* 0x000e341001007387 */ /* 0x000fe20000100800 */
[----:B------:R-:W-:Y:S02]  /*2aa70*/  IADD3.X R23, R23, R2, RZ, P3, !PT ;  /* 0x0000000217177210 */ /* 0x000fe40001ffe4ff */
[----:B------:R-:W-:Y:S01]  /*2aa80*/  SEL R13, RZ, 0x4, !P1 ;  /* 0x00000004ff0d7807 */ /* 0x000fe20004800000 */
[----:B------:R2:W-:Y:S01]  /*2aa90*/  STL [R1+0xe28], R22 ;  /* 0x000e281601007387 */ /* 0x0005e20000100800 */
[----:B------:R-:W-:Y:S01]  /*2aaa0*/  IMAD.X R26, R26, 0x1, R2, P4 ;  /* 0x000000011a1a7824 */ /* 0x000fe200020e0602 */
[----:B-1----:R-:W-:Y:S01]  /*2aab0*/  MOV R14, R16 ;  /* 0x00000010000e7202 */ /* 0x002fe20000000f00 */
[----:B------:R-:W-:Y:S01]  /*2aac0*/  IMAD.MOV.U32 R15, RZ, RZ, R22 ;  /* 0x000000ffff0f7224 */ /* 0x000fe200078e0016 */
[----:B------:R-:W-:Y:S01]  /*2aad0*/  SEL R13, R13, RZ, !P0 ;  /* 0x000000ff0d0d7207 */ /* 0x000fe20004000000 */
[----:B--2---:R-:W2:Y:S04]  /*2aae0*/  LDL.LU R22, [R1+0xdac] ;  /* 0x000dac0001167983 */ /* 0x004ea80000300800 */
[----:B------:R-:W2:Y:S04]  /*2aaf0*/  LDL.LU R16, [R1+0xd74] ;  /* 0x000d740001107983 */ /* 0x000ea80000300800 */
[----:B------:R-:W-:Y:S04]  /*2ab00*/  STL [R1+0xe2c], R21 ;  /* 0x000e2c1501007387 */ /* 0x000fe80000100800 */
[----:B------:R1:W-:Y:S04]  /*2ab10*/  LDGSTS.E [R12+0x1700], desc[UR8][R14.64], P2 ;  /* 0x017000000e0c7fae */ /* 0x0003e80009121848 */
[----:B------:R1:W-:Y:S01]  /*2ab20*/  STL [R1+0xe10], R23 ;  /* 0x000e101701007387 */ /* 0x0003e20000100800 */
[----:B------:R-:W-:-:S03]  /*2ab30*/  ISETP.NE.U32.AND P1, PT, R13, RZ, PT ;  /* 0x000000ff0d00720c */ /* 0x000fc60003f25070 */
[----:B------:R1:W-:Y:S02]  /*2ab40*/  STL [R1+0xdf4], R17 ;  /* 0x000df41101007387 */ /* 0x0003e40000100800 */
[----:B-1----:R-:W-:Y:S01]  /*2ab50*/  IMAD.MOV.U32 R15, RZ, RZ, R23 ;  /* 0x000000ffff0f7224 */ /* 0x002fe200078e0017 */
[----:B------:R-:W-:Y:S01]  /*2ab60*/  MOV R14, R21 ;  /* 0x00000015000e7202 */ /* 0x000fe20000000f00 */
[----:B------:R-:W2:Y:S04]  /*2ab70*/  LDL.LU R23, [R1+0xd80] ;  /* 0x000d800001177983 */ /* 0x000ea80000300800 */
[----:B------:R-:W-:Y:S04]  /*2ab80*/  STL [R1+0xde8], R26 ;  /* 0x000de81a01007387 */ /* 0x000fe80000100800 */
[----:B------:R-:W2:Y:S04]  /*2ab90*/  LDL.LU R21, [R1+0xd68] ;  /* 0x000d680001157983 */ /* 0x000ea80000300800 */
[----:B------:R1:W-:Y:S04]  /*2aba0*/  LDGSTS.E [R12+0x1780], desc[UR8][R14.64], P2 ;  /* 0x017800000e0c7fae */ /* 0x0003e80009121848 */
[----:B------:R-:W2:Y:S01]  /*2abb0*/  LDL.LU R27, [R1+0xd6c] ;  /* 0x000d6c00011b7983 */ /* 0x000ea20000300800 */
[----:B-1----:R-:W-:Y:S01]  /*2abc0*/  MOV R14, R17 ;  /* 0x00000011000e7202 */ /* 0x002fe20000000f00 */
[----:B------:R-:W-:-:S02]  /*2abd0*/  IMAD.MOV.U32 R15, RZ, RZ, R26 ;  /* 0x000000ffff0f7224 */ /* 0x000fc400078e001a */
[----:B------:R-:W2:Y:S04]  /*2abe0*/  LDL.LU R17, [R1+0xd34] ;  /* 0x000d340001117983 */ /* 0x000ea80000300800 */
[----:B------:R1:W-:Y:S01]  /*2abf0*/  LDGSTS.E [R12+0x1b00], desc[UR8][R14.64], P1 ;  /* 0x01b000000e0c7fae */ /* 0x0003e20008921848 */
[----:B---3--:R-:W-:-:S04]  /*2ac00*/  IADD3 R20, P3, R20, R3, RZ ;  /* 0x0000000314147210 */ /* 0x008fc80007f7e0ff */
[----:B------:R-:W-:Y:S02]  /*2ac10*/  IADD3.X R25, R25, R2, RZ, P3, !PT ;  /* 0x0000000219197210 */ /* 0x000fe40001ffe4ff */
[----:B----4-:R-:W-:Y:S01]  /*2ac20*/  IADD3 R19, P4, R19, R3, RZ ;  /* 0x0000000313137210 */ /* 0x010fe20007f9e0ff */
[----:B------:R3:W-:Y:S01]  /*2ac30*/  STL [R1+0xdec], R20 ;  /* 0x000dec1401007387 */ /* 0x0007e20000100800 */
[----:B-1----:R-:W-:Y:S01]  /*2ac40*/  MOV R14, R20 ;  /* 0x00000014000e7202 */ /* 0x002fe20000000f00 */
[----:B------:R-:W-:Y:S02]  /*2ac50*/  IMAD.MOV.U32 R15, RZ, RZ, R25 ;  /* 0x000000ffff0f7224 */ /* 0x000fe400078e0019 */
[----:B------:R-:W-:Y:S01]  /*2ac60*/  IMAD.X R24, R24, 0x1, R2, P4 ;  /* 0x0000000118187824 */ /* 0x000fe200020e0602 */
[----:B------:R-:W-:Y:S04]  /*2ac70*/  STL [R1+0xdc0], R25 ;  /* 0x000dc01901007387 */ /* 0x000fe80000100800 */
[----:B------:R1:W-:Y:S04]  /*2ac80*/  STL [R1+0xdb4], R19 ;  /* 0x000db41301007387 */ /* 0x0003e80000100800 */
[----:B------:R-:W4:Y:S04]  /*2ac90*/  LDL.LU R28, [R1+0xd40] ;  /* 0x000d4000011c7983 */ /* 0x000f280000300800 */
[----:B------:R1:W-:Y:S04]  /*2aca0*/  STL [R1+0xda8], R24 ;  /* 0x000da81801007387 */ /* 0x0003e80000100800 */
[----:B---3--:R-:W3:Y:S04]  /*2acb0*/  LDL.LU R20, [R1+0xd28] ;  /* 0x000d280001147983 */ /* 0x008ee80000300800 */
[----:B------:R1:W-:Y:S04]  /*2acc0*/  LDGSTS.E [R12+0x1b80], desc[UR8][R14.64], P1 ;  /* 0x01b800000e0c7fae */ /* 0x0003e80008921848 */
[----:B------:R-:W3:Y:S01]  /*2acd0*/  LDL.LU R26, [R1+0xd00] ;  /* 0x000d0000011a7983 */ /* 0x000ee20000300800 */
[----:B-1----:R-:W-:-:S03]  /*2ace0*/  MOV R14, R19 ;  /* 0x00000013000e7202 */ /* 0x002fc60000000f00 */
[----:B------:R-:W3:Y:S01]  /*2acf0*/  LDL.LU R19, [R1+0xd2c] ;  /* 0x000d2c0001137983 */ /* 0x000ee20000300800 */
[----:B------:R-:W-:-:S03]  /*2ad00*/  IMAD.MOV.U32 R15, RZ, RZ, R24 ;  /* 0x000000ffff0f7224 */ /* 0x000fc600078e0018 */
[----:B------:R-:W3:Y:S04]  /*2ad10*/  LDL.LU R25, [R1+0xce8] ;  /* 0x000ce80001197983 */ /* 0x000ee80000300800 */
[----:B------:R-:W3:Y:S01]  /*2ad20*/  LDL.LU R24, [R1+0xcf4] ;  /* 0x000cf40001187983 */ /* 0x000ee20000300800 */
[----:B------:R-:W-:-:S04]  /*2ad30*/  ISETP.GT.AND P2, PT, R8, 0x1f, PT ;  /* 0x0000001f0800780c */ /* 0x000fc80003f44270 */
[----:B------:R-:W-:-:S04]  /*2ad40*/  SEL R13, RZ, 0x4, !P2 ;  /* 0x00000004ff0d7807 */ /* 0x000fc80005000000 */
[----:B------:R-:W-:-:S04]  /*2ad50*/  SEL R13, R13, RZ, !P0 ;  /* 0x000000ff0d0d7207 */ /* 0x000fc80004000000 */
[----:B------:R-:W-:Y:S02]  /*2ad60*/  ISETP.NE.U32.AND P2, PT, R13, RZ, PT ;  /* 0x000000ff0d00720c */ /* 0x000fe40003f45070 */
[----:B------:R-:W-:Y:S02]  /*2ad70*/  ISETP.GT.AND P1, PT, R8, 0x23, PT ;  /* 0x000000230800780c */ /* 0x000fe40003f24270 */
[-C--:B--2---:R-:W-:Y:S02]  /*2ad80*/  IADD3 R22, P3, R22, R3.reuse, RZ ;  /* 0x0000000316167210 */ /* 0x084fe40007f7e0ff */
[----:B------:R-:W-:Y:S02]  /*2ad90*/  IADD3 R16, P4, R16, R3, RZ ;  /* 0x0000000310107210 */ /* 0x000fe40007f9e0ff */
[----:B------:R-:W-:Y:S01]  /*2ada0*/  SEL R13, RZ, 0x4, !P1 ;  /* 0x00000004ff0d7807 */ /* 0x000fe20004800000 */
[----:B------:R-:W-:Y:S03]  /*2adb0*/  STL [R1+0xdac], R22 ;  /* 0x000dac1601007387 */ /* 0x000fe60000100800 */
[----:B------:R-:W-:Y:S01]  /*2adc0*/  SEL R13, R13, RZ, !P0 ;  /* 0x000000ff0d0d7207 */ /* 0x000fe20004000000 */
[----:B------:R1:W-:Y:S03]  /*2add0*/  LDGSTS.E [R12+0x1f00], desc[UR8][R14.64], P2 ;  /* 0x01f000000e0c7fae */ /* 0x0003e60009121848 */
[----:B------:R-:W-:-:S02]  /*2ade0*/  ISETP.NE.U32.AND P1, PT, R13, RZ, PT ;  /* 0x000000ff0d00720c */ /* 0x000fc40003f25070 */
[----:B------:R-:W-:Y:S02]  /*2adf0*/  IADD3.X R23, R23, R2, RZ, P3, !PT ;  /* 0x0000000217177210 */ /* 0x000fe40001ffe4ff */
[----:B-1----:R-:W-:-:S03]  /*2ae00*/  MOV R14, R22 ;  /* 0x00000016000e7202 */ /* 0x002fc60000000f00 */
[----:B------:R1:W-:Y:S01]  /*2ae10*/  STL [R1+0xd80], R23 ;  /* 0x000d801701007387 */ /* 0x0003e20000100800 */
[----:B------:R-:W-:-:S03]  /*2ae20*/  IMAD.X R21, R21, 0x1, R2, P4 ;  /* 0x0000000115157824 */ /* 0x000fc600020e0602 */
[----:B------:R-:W-:Y:S01]  /*2ae30*/  STL [R1+0xd74], R16 ;  /* 0x000d741001007387 */ /* 0x000fe20000100800 */
[----:B------:R-:W-:-:S03]  /*2ae40*/  IMAD.MOV.U32 R15, RZ, RZ, R23 ;  /* 0x000000ffff0f7224 */ /* 0x000fc600078e0017 */
[----:B------:R2:W-:Y:S04]  /*2ae50*/  STL [R1+0xd68], R21 ;  /* 0x000d681501007387 */ /* 0x0005e80000100800 */
[----:B-1----:R-:W3:Y:S04]  /*2ae60*/  LDL.LU R23, [R1+0xcc0] ;  /* 0x000cc00001177983 */ /* 0x002ee80000300800 */
[----:B------:R-:W3:Y:S01]  /*2ae70*/  LDL.LU R22, [R1+0xcec] ;  /* 0x000cec0001167983 */ /* 0x000ee20000300800 */
[----:B------:R-:W-:-:S03]  /*2ae80*/  IADD3 R27, P3, R27, R3, RZ ;  /* 0x000000031b1b7210 */ /* 0x000fc60007f7e0ff */
[----:B------:R1:W-:Y:S01]  /*2ae90*/  LDGSTS.E [R12+0x1f80], desc[UR8][R14.64], P2 ;  /* 0x01f800000e0c7fae */ /* 0x0003e20009121848 */
[----:B------:R-:W-:Y:S02]  /*2aea0*/  ISETP.GT.AND P2, PT, R8, 0x27, PT ;  /* 0x000000270800780c */ /* 0x000fe40003f44270 */
[----:B------:R-:W-:Y:S02]  /*2aeb0*/  IADD3 R17, P4, R17, R3, RZ ;  /* 0x0000000311117210 */ /* 0x000fe40007f9e0ff */
[----:B------:R-:W-:Y:S01]  /*2aec0*/  SEL R13, RZ, 0x4, !P2 ;  /* 0x00000004ff0d7807 */ /* 0x000fe20005000000 */
[----:B-1----:R-:W-:Y:S01]  /*2aed0*/  IMAD.MOV.U32 R15, RZ, RZ, R21 ;  /* 0x000000ffff0f7224 */ /* 0x002fe200078e0015 */
[----:B------:R-:W-:Y:S01]  /*2aee0*/  MOV R14, R16 ;  /* 0x00000010000e7202 */ /* 0x000fe20000000f00 */
[----:B--2---:R-:W2:Y:S04]  /*2aef0*/  LDL.LU R21, [R1+0xca8] ;  /* 0x000ca80001157983 */ /* 0x004ea80000300800 */
[----:B------:R-:W2:Y:S01]  /*2af00*/  LDL.LU R16, [R1+0xcbc] ;  /* 0x000cbc0001107983 */ /* 0x000ea20000300800 */
[----:B------:R-:W-:-:S03]  /*2af10*/  SEL R13, R13, RZ, !P0 ;  /* 0x000000ff0d0d7207 */ /* 0x000fc60004000000 */
[----:B------:R1:W-:Y:S01]  /*2af20*/  LDGSTS.E [R12+0x2300], desc[UR8][R14.64], P1 ;  /* 0x023000000e0c7fae */ /* 0x0003e20008921848 */
[----:B------:R-:W-:-:S03]  /*2af30*/  ISETP.NE.U32.AND P2, PT, R13, RZ, PT ;  /* 0x000000ff0d00720c */ /* 0x000fc60003f45070 */
[----:B------:R-:W-:Y:S01]  /*2af40*/  STL [R1+0xd6c], R27 ;  /* 0x000d6c1b01007387 */ /* 0x000fe20000100800 */
[----:B-1----:R-:W-:Y:S02]  /*2af50*/  MOV R14, R27 ;  /* 0x0000001b000e7202 */ /* 0x002fe40000000f00 */
[----:B----4-:R-:W-:-:S05]  /*2af60*/  IADD3.X R28, R28, R2, RZ, P3, !PT ;  /* 0x000000021c1c7210 */ /* 0x010fca0001ffe4ff */
[----:B------:R-:W-:Y:S02]  /*2af70*/  IMAD.MOV.U32 R15, RZ, RZ, R28 ;  /* 0x000000ffff0f7224 */ /* 0x000fe400078e001c */
[----:B---3--:R-:W-:Y:S01]  /*2af80*/  IMAD.X R20, R20, 0x1, R2, P4 ;  /* 0x0000000114147824 */ /* 0x008fe200020e0602 */
[----:B------:R-:W-:Y:S04]  /*2af90*/  STL [R1+0xd40], R28 ;  /* 0x000d401c01007387 */ /* 0x000fe80000100800 */
[----:B------:R-:W-:Y:S04]  /*2afa0*/  STL [R1+0xd34], R17 ;  /* 0x000d341101007387 */ /* 0x000fe80000100800 */
[----:B------:R1:W-:Y:S04]  /*2afb0*/  LDGSTS.E [R12+0x2380], desc[UR8][R14.64], P1 ;  /* 0x023800000e0c7fae */ /* 0x0003e80008921848 */
[----:B------:R3:W-:Y:S01]  /*2afc0*/  STL [R1+0xd28], R20 ;  /* 0x000d281401007387 */ /* 0x0007e20000100800 */
[----:B------:R-:W-:Y:S01]  /*2afd0*/  IADD3 R19, P3, R19, R3, RZ ;  /* 0x0000000313137210 */ /* 0x000fe20007f7e0ff */
[----:B-1----:R-:W-:-:S03]  /*2afe0*/  IMAD.MOV.U32 R15, RZ, RZ, R20 ;  /* 0x000000ffff0f7224 */ /* 0x002fc600078e0014 */
[----:B------:R-:W-:Y:S01]  /*2aff0*/  IADD3.X R26, R26, R2, RZ, P3, !PT ;  /* 0x000000021a1a7210 */ /* 0x000fe20001ffe4ff */
[----:B---3--:R-:W3:Y:S01]  /*2b000*/  LDL.LU R20, [R1+0xcac] ;  /* 0x000cac0001147983 */ /* 0x008ee20000300800 */
[----:B------:R-:W-:Y:S02]  /*2b010*/  MOV R14, R17 ;  /* 0x00000011000e7202 */ /* 0x000fe40000000f00 */
[----:B------:R-:W-:Y:S01]  /*2b020*/  IADD3 R24, P4, R24, R3, RZ ;  /* 0x0000000318187210 */ /* 0x000fe20007f9e0ff */
[----:B------:R-:W4:Y:S04]  /*2b030*/  LDL.LU R17, [R1+0xca4] ;  /* 0x000ca40001117983 */ /* 0x000f280000300800 */
[----:B------:R1:W-:Y:S01]  /*2b040*/  STL [R1+0xd2c], R19 ;  /* 0x000d2c1301007387 */ /* 0x0003e20000100800 */
[----:B------:R-:W-:-:S03]  /*2b050*/  IMAD.X R25, R25, 0x1, R2, P4 ;  /* 0x0000000119197824 */ /* 0x000fc600020e0602 */
[----:B------:R1:W-:Y:S04]  /*2b060*/  STL [R1+0xd00], R26 ;  /* 0x000d001a01007387 */ /* 0x0003e80000100800 */
[----:B------:R1:W-:Y:S04]  /*2b070*/  STL [R1+0xcf4], R24 ;  /* 0x000cf41801007387 */ /* 0x0003e80000100800 */
[----:B------:R-:W4:Y:S04]  /*2b080*/  LDL.LU R28, [R1+0xc70] ;  /* 0x000c7000011c7983 */ /* 0x000f280000300800 */
[----:B------:R1:W-:Y:S04]  /*2b090*/  LDGSTS.E [R12+0x2700], desc[UR8][R14.64], P2 ;  /* 0x027000000e0c7fae */ /* 0x0003e80009121848 */
[----:B------:R2:W-:Y:S01]  /*2b0a0*/  STL [R1+0xce8], R25 ;  /* 0x000ce81901007387 */ /* 0x0005e20000100800 */
[----:B-1----:R-:W-:-:S03]  /*2b0b0*/  MOV R14, R19 ;  /* 0x00000013000e7202 */ /* 0x002fc60000000f00 */
[----:B------:R-:W4:Y:S01]  /*2b0c0*/  LDL.LU R19, [R1+0xc68] ;  /* 0x000c680001137983 */ /* 0x000f220000300800 */
[----:B------:R-:W-:Y:S01]  /*2b0d0*/  ISETP.GT.AND P1, PT, R8, 0x2b, PT ;  /* 0x0000002b0800780c */ /* 0x000fe20003f24270 */
[----:B------:R-:W-:Y:S02]  /*2b0e0*/  IMAD.MOV.U32 R15, RZ, RZ, R26 ;  /* 0x000000ffff0f7224 */ /* 0x000fe400078e001a */
[----:B------:R-:W4:Y:S01]  /*2b0f0*/  LDL.LU R26, [R1+0xc6c] ;  /* 0x000c6c00011a7983 */ /* 0x000f220000300800 */
[----:B------:R-:W-:-:S03]  /*2b100*/  SEL R13, RZ, 0x4, !P1 ;  /* 0x00000004ff0d7807 */ /* 0x000fc60004800000 */
[----:B------:R1:W-:Y:S01]  /*2b110*/  LDGSTS.E [R12+0x2780], desc[UR8][R14.64], P2 ;  /* 0x027800000e0c7fae */ /* 0x0003e20009121848 */
[----:B------:R-:W-:Y:S02]  /*2b120*/  SEL R13, R13, RZ, !P0 ;  /* 0x000000ff0d0d7207 */ /* 0x000fe40004000000 */
[----:B------:R-:W-:Y:S02]  /*2b130*/  ISETP.GT.AND P2, PT, R8, 0x2f, PT ;  /* 0x0000002f0800780c */ /* 0x000fe40003f44270 */
[----:B------:R-:W-:Y:S02]  /*2b140*/  ISETP.NE.U32.AND P1, PT, R13, RZ, PT ;  /* 0x000000ff0d00720c */ /* 0x000fe40003f25070 */
[----:B------:R-:W-:Y:S02]  /*2b150*/  SEL R13, RZ, 0x4, !P2 ;  /* 0x00000004ff0d7807 */ /* 0x000fe40005000000 */
[----:B-1----:R-:W-:Y:S02]  /*2b160*/  MOV R14, R24 ;  /* 0x00000018000e7202 */ /* 0x002fe40000000f00 */
[----:B------:R-:W4:Y:S01]  /*2b170*/  LDL.LU R24, [R1+0xc64] ;  /* 0x000c640001187983 */ /* 0x000f220000300800 */
[----:B------:R-:W-:-:S04]  /*2b180*/  IADD3 R22, P3, R22, R3, RZ ;  /* 0x0000000316167210 */ /* 0x000fc80007f7e0ff */
[----:B------:R-:W-:Y:S01]  /*2b190*/  IADD3.X R23, R23, R2, RZ, P3, !PT ;  /* 0x0000000217177210 */ /* 0x000fe20001ffe4ff */
[----:B------:R-:W-:Y:S01]  /*2b1a0*/  STL [R1+0xcec], R22 ;  /* 0x000cec1601007387 */ /* 0x000fe20000100800 */
[----:B------:R-:W-:-:S03]  /*2b1b0*/  IMAD.MOV.U32 R15, RZ, RZ, R25 ;  /* 0x000000ffff0f7224 */ /* 0x000fc600078e0019 */
[----:B------:R1:W-:Y:S01]  /*2b1c0*/  STL [R1+0xcc0], R23 ;  /* 0x000cc01701007387 */ /* 0x0003e20000100800 */
[----:B------:R-:W-:-:S03]  /*2b1d0*/  SEL R13, R13, RZ, !P0 ;  /* 0x000000ff0d0d7207 */ /* 0x000fc60004000000 */
[----:B------:R1:W-:Y:S01]  /*2b1e0*/  LDGSTS.E [R12+0x2b00], desc[UR8][R14.64], P1 ;  /* 0x02b000000e0c7fae */ /* 0x0003e20008921848 */
[----:B--2---:R-:W-:-:S05]  /*2b1f0*/  IADD3 R16, P4, R16, R3, RZ ;  /* 0x0000000310107210 */ /* 0x004fca0007f9e0ff */
[----:B------:R-:W-:Y:S04]  /*2b200*/  STL [R1+0xcbc], R16 ;  /* 0x000cbc1001007387 */ /* 0x000fe80000100800 */
[----:B------:R-:W2:Y:S01]  /*2b210*/  LDL.LU R27, [R1+0xc30] ;  /* 0x000c3000011b7983 */ /* 0x000ea20000300800 */
[----:B------:R-:W-:Y:S01]  /*2b220*/  ISETP.NE.U32.AND P2, PT, R13, RZ, PT ;  /* 0x000000ff0d00720c */ /* 0x000fe20003f45070 */
[----:B-1----:R-:W-:Y:S01]  /*2b230*/  IMAD.MOV.U32 R15, RZ, RZ, R23 ;  /* 0x000000ffff0f7224 */ /* 0x002fe200078e0017 */
[----:B------:R-:W-:Y:S01]  /*2b240*/  MOV R14, R22 ;  /* 0x00000016000e7202 */ /* 0x000fe20000000f00 */
[----:B------:R-:W-:-:S04]  /*2b250*/  IMAD.X R21, R21, 0x1, R2, P4 ;  /* 0x0000000115157824 */ /* 0x000fc800020e0602 */
[----:B------:R1:W-:Y:S04]  /*2b260*/  LDGSTS.E [R12+0x2b80], desc[UR8][R14.64], P1 ;  /* 0x02b800000e0c7fae */ /* 0x0003e80008921848 */
[----:B------:R1:W-:Y:S04]  /*2b270*/  STL [R1+0xca8], R21 ;  /* 0x000ca81501007387 */ /* 0x0003e80000100800 */
[----:B------:R-:W2:Y:S01]  /*2b280*/  LDL.LU R25, [R1+0xc28] ;  /* 0x000c280001197983 */ /* 0x000ea20000300800 */
[----:B-1----:R-:W-:Y:S01]  /*2b290*/  MOV R14, R16 ;  /* 0x00000010000e7202 */ /* 0x002fe20000000f00 */
[----:B------:R-:W-:-:S02]  /*2b2a0*/  IMAD.MOV.U32 R15, RZ, RZ, R21 ;  /* 0x000000ffff0f7224 */ /* 0x000fc400078e0015 */
[----:B------:R-:W2:Y:S04]  /*2b2b0*/  LDL.LU R23, [R1+0xbf0] ;  /* 0x000bf00001177983 */ /* 0x000ea80000300800 */
[----:B------:R-:W2:Y:S04]  /*2b2c0*/  LDL.LU R22, [R1+0xc2c] ;  /* 0x000c2c0001167983 */ /* 0x000ea80000300800 */
[----:B------:R1:W-:Y:S04]  /*2b2d0*/  LDGSTS.E [R12+0x2f00], desc[UR8][R14.64], P2 ;  /* 0x02f000000e0c7fae */ /* 0x0003e80009121848 */
[----:B------:R-:W2:Y:S04]  /*2b2e0*/  LDL.LU R21, [R1+0xbe8] ;  /* 0x000be80001157983 */ /* 0x000ea80000300800 */
[----:B------:R-:W2:Y:S01]  /*2b2f0*/  LDL.LU R16, [R1+0xc24] ;  /* 0x000c240001107983 */ /* 0x000ea20000300800 */
[----:B---3--:R-:W-:-:S02]  /*2b300*/  IADD3 R20, P3, R20, R3, RZ ;  /* 0x0000000314147210 */ /* 0x008fc40007f7e0ff */
[----:B----4-:R-:W-:Y:S02]  /*2b310*/  IADD3 R17, P4, R17, R3, RZ ;  /* 0x0000000311117210 */ /* 0x010fe40007f9e0ff */
[----:B-1----:R-:W-:Y:S01]  /*2b320*/  MOV R14, R20 ;  /* 0x00000014000e7202 */ /* 0x002fe20000000f00 */
[----:B------:R1:W-:Y:S01]  /*2b330*/  STL [R1+0xcac], R20 ;  /* 0x000cac1401007387 */ /* 0x0003e20000100800 */
[----:B------:R-:W-:-:S05]  /*2b340*/  IADD3.X R28, R28, R2, RZ, P3, !PT ;  /* 0x000000021c1c7210 */ /* 0x000fca0001ffe4ff */
[----:B------:R-:W-:Y:S01]  /*2b350*/  IMAD.MOV.U32 R15, RZ, RZ, R28 ;  /* 0x000000ffff0f7224 */ /* 0x000fe200078e001c */
[----:B------:R-:W-:Y:S04]  /*2b360*/  STL [R1+0xc70], R28 ;  /* 0x000c701c01007387 */ /* 0x000fe80000100800 */
[----:B------:R-:W-:Y:S04]  /*2b370*/  STL [R1+0xca4], R17 ;  /* 0x000ca41101007387 */ /* 0x000fe80000100800 */
[----:B------:R3:W-:Y:S01]  /*2b380*/  LDGSTS.E [R12+0x2f80], desc[UR8][R14.64], P2 ;  /* 0x02f800000e0c7fae */ /* 0x0007e20009121848 */
[----:B------:R-:W-:-:S05]  /*2b390*/  IMAD.X R19, R19, 0x1, R2, P4 ;  /* 0x0000000113137824 */ /* 0x000fca00020e0602 */
[----:B------:R4:W-:Y:S01]  /*2b3a0*/  STL [R1+0xc68], R19 ;  /* 0x000c681301007387 */ /* 0x0009e20000100800 */
[----:B---3--:R-:W-:-:S03]  /*2b3b0*/  IMAD.MOV.U32 R15, RZ, RZ, R19 ;  /* 0x000000ffff0f7224 */ /* 0x008fc600078e0013 */
[----:B-1----:R-:W3:Y:S01]  /*2b3c0*/  LDL.LU R20, [R1+0xbb0] ;  /* 0x000bb00001147983 */ /* 0x002ee20000300800 */
[----:B------:R-:W-:-:S03]  /*2b3d0*/  MOV R14, R17 ;  /* 0x00000011000e7202 */ /* 0x000fc60000000f00 */
[----:B----4-:R-:W4:Y:S04]  /*2b3e0*/  LDL.LU R19, [R1+0xbec] ;  /* 0x000bec0001137983 */ /* 0x010f280000300800 */
[----:B------:R-:W3:Y:S01]  /*2b3f0*/  LDL.LU R17, [R1+0xbe4] ;  /* 0x000be40001117983 */ /* 0x000ee20000300800 */
[----:B------:R-:W-:-:S04]  /*2b400*/  ISETP.GT.AND P1, PT, R8, 0x33, PT ;  /* 0x000000330800780c */ /* 0x000fc80003f24270 */
[----:B------:R-:W-:-:S04]  /*2b410*/  SEL R13, RZ, 0x4, !P1 ;  /* 0x00000004ff0d7807 */ /* 0x000fc80004800000 */
[----:B------:R-:W-:-:S04]  /*2b420*/  SEL R13, R13, RZ, !P0 ;  /* 0x000000ff0d0d7207 */ /* 0x000fc80004000000 */
[----:B------:R-:W-:Y:S02]  /*2b430*/  ISETP.NE.U32.AND P1, PT, R13, RZ, PT ;  /* 0x000000ff0d00720c */ /* 0x000fe40003f25070 */
[----:B------:R-:W-:Y:S02]  /*2b440*/  IADD3 R26, P3, R26, R3, RZ ;  /* 0x000000031a1a7210 */ /* 0x000fe40007f7e0ff */
[----:B------:R-:W-:-:S04]  /*2b450*/  ISETP.GT.AND P2, PT, R8, 0x37, PT ;  /* 0x000000370800780c */ /* 0x000fc80003f44270 */
[----:B------:R-:W-:-:S05]  /*2b460*/  SEL R13, RZ, 0x4, !P2 ;  /* 0x00000004ff0d7807 */ /* 0x000fca0005000000 */
[----:B------:R1:W-:Y:S01]  /*2b470*/  LDGSTS.E [R12+0x3300], desc[UR8][R14.64], P1 ;  /* 0x033000000e0c7fae */ /* 0x0003e20008921848 */
[----:B------:R-:W-:Y:S02]  /*2b480*/  SEL R13, R13, RZ, !P0 ;  /* 0x000000ff0d0d7207 */ /* 0x000fe40004000000 */
[----:B------:R-:W-:Y:S02]  /*2b490*/  IADD3 R24, P4, R24, R3, RZ ;  /* 0x0000000318187210 */ /* 0x000fe40007f9e0ff */
[----:B--2---:R-:W-:Y:S02]  /*2b4a0*/  IADD3.X R27, R27, R2, RZ, P3, !PT ;  /* 0x000000021b1b7210 */ /* 0x004fe40001ffe4ff */
[----:B-1----:R-:W-:-:S03]  /*2b4b0*/  MOV R14, R26 ;  /* 0x0000001a000e7202 */ /* 0x002fc60000000f00 */
[----:B------:R-:W-:Y:S01]  /*2b4c0*/  IMAD.MOV.U32 R15, RZ, RZ, R27 ;  /* 0x000000ffff0f7224 */ /* 0x000fe200078e001b */
[----:B------:R-:W-:-:S04]  /*2b4d0*/  ISETP.NE.U32.AND P2, PT, R13, RZ, PT ;  /* 0x000000ff0d00720c */ /* 0x000fc80003f45070 */
[----:B------:R1:W-:Y:S01]  /*2b4e0*/  LDGSTS.E [R12+0x3380], desc[UR8][R14.64], P1 ;  /* 0x033800000e0c7fae */ /* 0x0003e20008921848 */
[----:B------:R-:W-:-:S04]  /*2b4f0*/  ISETP.GT.AND P1, PT, R8, 0x3b, PT ;  /* 0x0000003b0800780c */ /* 0x000fc80003f24270 */
[----:B------:R-:W-:Y:S01]  /*2b500*/  SEL R13, RZ, 0x4, !P1 ;  /* 0x00000004ff0d7807 */ /* 0x000fe20004800000 */
[----:B------:R-:W-:-:S03]  /*2b510*/  IMAD.X R25, R25, 0x1, R2, P4 ;  /* 0x0000000119197824 */ /* 0x000fc600020e0602 */
[----:B------:R-:W-:Y:S02]  /*2b520*/  SEL R13, R13, RZ, !P0 ;  /* 0x000000ff0d0d7207 */ /* 0x000fe40004000000 */
[----:B-1----:R-:W-:Y:S01]  /*2b530*/  MOV R14, R24 ;  /* 0x00000018000e7202 */ /* 0x002fe20000000f00 */
[----:B------:R-:W-:Y:S01]  /*2b540*/  IMAD.MOV.U32 R15, RZ, RZ, R25 ;  /* 0x000000ffff0f7224 */ /* 0x000fe200078e0019 */
[----:B------:R-:W-:Y:S02]  /*2b550*/  IADD3 R22, P3, R22, R3, RZ ;  /* 0x0000000316167210 */ /* 0x000fe40007f7e0ff */
[----:B------:R-:W-:Y:S02]  /*2b560*/  ISETP.NE.U32.AND P1, PT, R13, RZ, PT ;  /* 0x000000ff0d00720c */ /* 0x000fe40003f25070 */
[----:B------:R1:W-:Y:S01]  /*2b570*/  LDGSTS.E [R12+0x3700], desc[UR8][R14.64], P2 ;  /* 0x037000000e0c7fae */ /* 0x0003e20009121848 */
[----:B------:R-:W-:-:S03]  /*2b580*/  IADD3.X R23, R23, R2, RZ, P3, !PT ;  /* 0x0000000217177210 */ /* 0x000fc60001ffe4ff */
[----:B------:R-:W-:Y:S01]  /*2b590*/  STL [R1+0xc6c], R26 ;  /* 0x000c6c1a01007387 */ /* 0x000fe20000100800 */
[----:B------:R-:W-:-:S03]  /*2b5a0*/  IADD3 R16, P4, R16, R3, RZ ;  /* 0x0000000310107210 */ /* 0x000fc60007f9e0ff */
[----:B------:R-:W-:Y:S01]  /*2b5b0*/  STL [R1+0xc30], R27 ;  /* 0x000c301b01007387 */ /* 0x000fe20000100800 */
[----:B-1----:R-:W-:Y:S01]  /*2b5c0*/  MOV R14, R22 ;  /* 0x00000016000e7202 */ /* 0x002fe20000000f00 */
[----:B------:R-:W-:Y:S02]  /*2b5d0*/  IMAD.MOV.U32 R15, RZ, RZ, R23 ;  /* 0x000000ffff0f7224 */ /* 0x000fe400078e0017 */
[----:B------:R-:W-:Y:S01]  /*2b5e0*/  STL [R1+0xc64], R24 ;  /* 0x000c641801007387 */ /* 0x000fe20000100800 */
[----:B------:R-:W-:-:S03]  /*2b5f0*/  IMAD.X R21, R21, 0x1, R2, P4 ;  /* 0x0000000115157824 */ /* 0x000fc600020e0602 */
[----:B------:R-:W-:Y:S04]  /*2b600*/  STL [R1+0xc28], R25 ;  /* 0x000c281901007387 */ /* 0x000fe80000100800 */
[----:B------:R-:W-:Y:S04]  /*2b610*/  STL [R1+0xc2c], R22 ;  /* 0x000c2c1601007387 */ /* 0x000fe80000100800 */
[----:B------:R-:W-:Y:S04]  /*2b620*/  STL [R1+0xbf0], R23 ;  /* 0x000bf01701007387 */ /* 0x000fe80000100800 */
[----:B------:R1:W-:Y:S04]  /*2b630*/  LDGSTS.E [R12+0x3780], desc[UR8][R14.64], P2 ;  /* 0x037800000e0c7fae */ /* 0x0003e80009121848 */
[----:B------:R2:W-:Y:S04]  /*2b640*/  STL [R1+0xc24], R16 ;  /* 0x000c241001007387 */ /* 0x0005e80000100800 */
[----:B------:R3:W-:Y:S01]  /*2b650*/  STL [R1+0xbe8], R21 ;  /* 0x000be81501007387 */ /* 0x0007e20000100800 */
[----:B-1----:R-:W-:Y:S01]  /*2b660*/  MOV R14, R16 ;  /* 0x00000010000e7202 */ /* 0x002fe20000000f00 */
[----:B------:R-:W-:-:S02]  /*2b670*/  IMAD.MOV.U32 R15, RZ, RZ, R21 ;  /* 0x000000ffff0f7224 */ /* 0x000fc400078e0015 */
[----:B--2---:R-:W2:Y:S04]  /*2b680*/  LDL.LU R16, [R1+0x24] ;  /* 0x0000240001107983 */ /* 0x004ea80000300800 */
[----:B------:R1:W-:Y:S01]  /*2b690*/  LDGSTS.E [R12+0x3b00], desc[UR8][R14.64], P1 ;  /* 0x03b000000e0c7fae */ /* 0x0003e20008921848 */
[----:B----4-:R-:W-:-:S04]  /*2b6a0*/  IADD3 R19, P3, R19, R3, RZ ;  /* 0x0000000313137210 */ /* 0x010fc80007f7e0ff */
[----:B---3--:R-:W-:Y:S02]  /*2b6b0*/  IADD3.X R20, R20, R2, RZ, P3, !PT ;  /* 0x0000000214147210 */ /* 0x008fe40001ffe4ff */
[----:B------:R-:W-:Y:S01]  /*2b6c0*/  IADD3 R17, P4, R17, R3, RZ ;  /* 0x0000000311117210 */ /* 0x000fe20007f9e0ff */
[----:B------:R-:W-:Y:S01]  /*2b6d0*/  STL [R1+0xbec], R19 ;  /* 0x000bec1301007387 */ /* 0x000fe20000100800 */
[----:B-1----:R-:W-:Y:S01]  /*2b6e0*/  MOV R14, R19 ;  /* 0x00000013000e7202 */ /* 0x002fe20000000f00 */
[----:B------:R-:W-:Y:S02]  /*2b6f0*/  IMAD.MOV.U32 R15, RZ, RZ, R20 ;  /* 0x000000ffff0f7224 */ /* 0x000fe400078e0014 */
[----:B------:R1:W-:Y:S04]  /*2b700*/  STL [R1+0xbb0], R20 ;  /* 0x000bb01401007387 */ /* 0x0003e80000100800 */
[----:B------:R3:W-:Y:S04]  /*2b710*/  STL [R1+0xbe4], R17 ;  /* 0x000be41101007387 */ /* 0x0007e80000100800 */
[----:B------:R-:W4:Y:S04]  /*2b720*/  LDL.LU R26, [R1+0x20] ;  /* 0x00002000011a7983 */ /* 0x000f280000300800 */
[----:B------:R-:W4:Y:S04]  /*2b730*/  LDL.LU R22, [R1+0x28] ;  /* 0x0000280001167983 */ /* 0x000f280000300800 */
[----:B------:R-:W4:Y:S04]  /*2b740*/  LDL.LU R21, [R1+0x2c] ;  /* 0x00002c0001157983 */ /* 0x000f280000300800 */
[----:B------:R3:W-:Y:S04]  /*2b750*/  LDGSTS.E [R12+0x3b80], desc[UR8][R14.64], P1 ;  /* 0x03b800000e0c7fae */ /* 0x0007e80008921848 */
[----:B-1----:R-:W4:Y:S01]  /*2b760*/  LDL.LU R20, [R1+0x60] ;  /* 0x0000600001147983 */ /* 0x002f220000300800 */
[----:B---3--:R-:W-:-:S03]  /*2b770*/  MOV R14, R17 ;  /* 0x00000011000e7202 */ /* 0x008fc60000000f00 */
[----:B------:R-:W3:Y:S01]  /*2b780*/  LDL.LU R17, [R1+0x64] ;  /* 0x0000640001117983 */ /* 0x000ee20000300800 */
[----:B------:R-:W-:Y:S01]  /*2b790*/  ISETP.GT.AND P2, PT, R8, 0x3f, PT ;  /* 0x0000003f0800780c */ /* 0x000fe20003f44270 */
[----:B------:R-:W-:Y:S01]  /*2b7a0*/  IMAD.X R230, R230, 0x1, R2, P4 ;  /* 0x00000001e6e67824 */ /* 0x000fe200020e0602 */
[----:B------:R-:W-:Y:S01]  /*2b7b0*/  IADD3 R232, P3, R232, R3, RZ ;  /* 0x00000003e8e87210 */ /* 0x000fe20007f7e0ff */
[----:B------:R-:W3:Y:S01]  /*2b7c0*/  LDL.LU R25, [R1+0x68] ;  /* 0x0000680001197983 */ /* 0x000ee20000300800 */
[----:B------:R-:W-:Y:S01]  /*2b7d0*/  SEL R13, RZ, 0x4, !P2 ;  /* 0x00000004ff0d7807 */ /* 0x000fe20005000000 */
[----:B------:R-:W-:Y:S01]  /*2b7e0*/  IMAD.MOV.U32 R15, RZ, RZ, R230 ;  /* 0x000000ffff0f7224 */ /* 0x000fe200078e00e6 */
[----:B------:R-:W-:Y:S01]  /*2b7f0*/  ISETP.GT.AND P1, PT, R8, 0x43, PT ;  /* 0x000000430800780c */ /* 0x000fe20003f24270 */
[----:B------:R-:W3:Y:S01]  /*2b800*/  LDL.LU R24, [R1+0x6c] ;  /* 0x00006c0001187983 */ /* 0x000ee20000300800 */
[----:B------:R-:W-:Y:S02]  /*2b810*/  SEL R13, R13, RZ, !P0 ;  /* 0x000000ff0d0d7207 */ /* 0x000fe40004000000 */
[----:B------:R-:W-:Y:S01]  /*2b820*/  IADD3.X R231, R231, R2, RZ, P3, !PT ;  /* 0x00000002e7e77210 */ /* 0x000fe20001ffe4ff */
[----:B------:R-:W3:Y:S01]  /*2b830*/  LDL.LU R23, [R1+0xa0] ;  /* 0x0000a00001177983 */ /* 0x000ee20000300800 */
[----:B------:R-:W-:-:S02]  /*2b840*/  ISETP.NE.U32.AND P2, PT, R13, RZ, PT ;  /* 0x000000ff0d00720c */ /* 0x000fc40003f45070 */
[----:B------:R-:W-:Y:S01]  /*2b850*/  SEL R13, RZ, 0x4, !P1 ;  /* 0x00000004ff0d7807 */ /* 0x000fe20004800000 */
[----:B------:R-:W3:Y:S03]  /*2b860*/  LDL.LU R19, [R1+0xa4] ;  /* 0x0000a40001137983 */ /* 0x000ee60000300800 */
[----:B------:R-:W-:-:S07]  /*2b870*/  SEL R13, R13, RZ, !P0 ;  /* 0x000000ff0d0d7207 */ /* 0x000fce0004000000 */
[----:B------:R1:W-:Y:S01]  /*2b880*/  LDGSTS.E [R12+0x3f00], desc[UR8][R14.64], P2 ;  /* 0x03f000000e0c7fae */ /* 0x0003e20009121848 */
[----:B------:R-:W-:Y:S02]  /*2b890*/  IADD3 R246, P4, R246, R3, RZ ;  /* 0x00000003f6f67210 */ /* 0x000fe40007f9e0ff */
[----:B------:R-:W-:Y:S02]  /*2b8a0*/  ISETP.NE.U32.AND P1, PT, R13, RZ, PT ;  /* 0x000000ff0d00720c */ /* 0x000fe40003f25070 */
[----:B-1----:R-:W-:Y:S01]  /*2b8b0*/  MOV R14, R232 ;  /* 0x000000e8000e7202 */ /* 0x002fe20000000f00 */
[----:B------:R-:W-:-:S05]  /*2b8c0*/  IMAD.MOV.U32 R15, RZ, RZ, R231 ;  /* 0x000000ffff0f7224 */ /* 0x000fca00078e00e7 */
[----:B------:R1:W-:Y:S01]  /*2b8d0*/  LDGSTS.E [R12+0x3f80], desc[UR8][R14.64], P2 ;  /* 0x03f800000e0c7fae */ /* 0x0003e20009121848 */
[----:B------:R-:W-:Y:S01]  /*2b8e0*/  ISETP.GT.AND P2, PT, R8, 0x47, PT ;  /* 0x000000470800780c */ /* 0x000fe20003f44270 */
[----:B------:R-:W-:Y:S01]  /*2b8f0*/  IMAD.X R245, R245, 0x1, R2, P4 ;  /* 0x00000001f5f57824 */ /* 0x000fe200020e0602 */
[----:B------:R-:W-:Y:S02]  /*2b900*/  IADD3 R248, P3, R248, R3, RZ ;  /* 0x00000003f8f87210 */ /* 0x000fe40007f7e0ff */
[----:B------:R-:W-:Y:S02]  /*2b910*/  SEL R13, RZ, 0x4, !P2 ;  /* 0x00000004ff0d7807 */ /* 0x000fe40005000000 */
[----:B------:R-:W-:Y:S02]  /*2b920*/  IADD3.X R247, R247, R2, RZ, P3, !PT ;  /* 0x00000002f7f77210 */ /* 0x000fe40001ffe4ff */
[----:B------:R-:W-:Y:S02]  /*2b930*/  SEL R13, R13, RZ, !P0 ;  /* 0x000000ff0d0d7207 */ /* 0x000fe40004000000 */
[----:B-1----:R-:W-:Y:S01]  /*2b940*/  MOV R14, R246 ;  /* 0x000000f6000e7202 */ /* 0x002fe20000000f00 */
[----:B------:R-:W-:Y:S01]  /*2b950*/  IMAD.MOV.U32 R15, RZ, RZ, R245 ;  /* 0x000000ffff0f7224 */ /* 0x000fe200078e00f5 */
[----:B------:R-:W-:-:S04]  /*2b960*/  ISETP.NE.U32.AND P2, PT, R13, RZ, PT ;  /* 0x000000ff0d00720c */ /* 0x000fc80003f45070 */
[----:B------:R1:W-:Y:S01]  /*2b970*/  LDGSTS.E [R12+0x4300], desc[UR8][R14.64], P1 ;  /* 0x043000000e0c7fae */ /* 0x0003e20008921848 */
[-C--:B--2---:R-:W-:Y:S02]  /*2b980*/  IADD3 R16, P4, R16, R3.reuse, RZ ;  /* 0x0000000310107210 */ /* 0x084fe40007f9e0ff */
[----:B-1----:R-:W-:Y:S01]  /*2b990*/  MOV R14, R248 ;  /* 0x000000f8000e7202 */ /* 0x002fe20000000f00 */
[----:B------:R-:W-:Y:S02]  /*2b9a0*/  IMAD.MOV.U32 R15, RZ, RZ, R247 ;  /* 0x000000ffff0f7224 */ /* 0x000fe400078e00f7 */
[----:B------:R1:W-:Y:S04]  /*2b9b0*/  STL [R1+0x24], R16 ;  /* 0x0000241001007387 */ /* 0x0003e80000100800 */
[----:B------:R2:W-:Y:S02]  /*2b9c0*/  LDGSTS.E [R12+0x4380], desc[UR8][R14.64], P1 ;  /* 0x043800000e0c7fae */ /* 0x0005e40008921848 */
[----:B--2---:R-:W-:Y:S01]  /*2b9d0*/  MOV R14, R16 ;  /* 0x00000010000e7202 */ /* 0x004fe20000000f00 */
[----:B----4-:R-:W-:Y:S01]  /*2b9e0*/  IMAD.X R26, R26, 0x1, R2, P4 ;  /* 0x000000011a1a7824 */ /* 0x010fe200020e0602 */
[----:B------:R-:W-:-:S04]  /*2b9f0*/  IADD3 R21, P3, R21, R3, RZ ;  /* 0x0000000315157210 */ /* 0x000fc80007f7e0ff */
[----:B------:R-:W-:Y:S01]  /*2ba00*/  STL [R1+0x20], R26 ;  /* 0x0000201a01007387 */ /* 0x000fe20000100800 */
[----:B------:R-:W-:Y:S01]  /*2ba10*/  IMAD.MOV.U32 R15, RZ, RZ, R26 ;  /* 0x000000ffff0f7224 */ /* 0x000fe200078e001a */
[----:B------:R-:W-:Y:S02]  /*2ba20*/  IADD3.X R22, R22, R2, RZ, P3, !PT ;  /* 0x0000000216167210 */ /* 0x000fe40001ffe4ff */
[----:B------:R-:W2:Y:S04]  /*2ba30*/  LDL.LU R27, [R1+0xac] ;  /* 0x0000ac00011b7983 */ /* 0x000ea80000300800 */
[----:B-1----:R-:W4:Y:S04]  /*2ba40*/  LDL.LU R16, [R1+0xe4] ;  /* 0x0000e40001107983 */ /* 0x002f280000300800 */
[----:B------:R1:W-:Y:S01]  /*2ba50*/  STL [R1+0x2c], R21 ;  /* 0x00002c1501007387 */ /* 0x0003e20000100800 */
[----:B---3--:R-:W-:-:S03]  /*2ba60*/  IADD3 R17, P4, R17, R3, RZ ;  /* 0x0000000311117210 */ /* 0x008fc60007f9e0ff */
[----:B------:R3:W-:Y:S04]  /*2ba70*/  STL [R1+0x28], R22 ;  /* 0x0000281601007387 */ /* 0x0007e80000100800 */
[----:B------:R1:W-:Y:S01]  /*2ba80*/  LDGSTS.E [R12+0x4700], desc[UR8][R14.64], P2 ;  /* 0x047000000e0c7fae */ /* 0x0003e20009121848 */
[----:B------:R-:W-:-:S03]  /*2ba90*/  IMAD.X R20, R20, 0x1, R2, P4 ;  /* 0x0000000114147824 */ /* 0x000fc600020e0602 */
[----:B------:R-:W-:Y:S04]  /*2baa0*/  STL [R1+0x64], R17 ;  /* 0x0000641101007387 */ /* 0x000fe80000100800 */
[----:B------:R-:W4:Y:S01]  /*2bab0*/  LDL.LU R28, [R1+0xa8] ;  /* 0x0000a800011c7983 */ /* 0x000f220000300800 */
[----:B-1----:R-:W-:Y:S01]  /*2bac0*/  MOV R14, R21 ;  /* 0x00000015000e7202 */ /* 0x002fe20000000f00 */
[----:B------:R-:W-:Y:S02]  /*2bad0*/  IMAD.MOV.U32 R15, RZ, RZ, R22 ;  /* 0x000000ffff0f7224 */ /* 0x000fe400078e0016 */
[----:B------:R1:W-:Y:S04]  /*2bae0*/  STL [R1+0x60], R20 ;  /* 0x0000601401007387 */ /* 0x0003e80000100800 */
[----:B------:R-:W4:Y:S04]  /*2baf0*/  LDL.LU R21, [R1+0xe0] ;  /* 0x0000e00001157983 */ /* 0x000f280000300800 */
[----:B------:R1:W-:Y:S04]  /*2bb00*/  LDGSTS.E [R12+0x4780], desc[UR8][R14.64], P2 ;  /* 0x047800000e0c7fae */ /* 0x0003e80009121848 */
[----:B---3--:R-:W3:Y:S01]  /*2bb10*/  LDL.LU R22, [R1+0xe8] ;  /* 0x0000e80001167983 */ /* 0x008ee20000300800 */
[----:B-1----:R-:W-:Y:S01]  /*2bb20*/  IMAD.MOV.U32 R15, RZ, RZ, R20 ;  /* 0x000000ffff0f7224 */ /* 0x002fe200078e0014 */
[----:B------:R-:W-:-:S02]  /*2bb30*/  MOV R14, R17 ;  /* 0x00000011000e7202 */ /* 0x000fc40000000f00 */
[----:B------:R-:W3:Y:S04]  /*2bb40*/  LDL.LU R20, [R1+0xec] ;  /* 0x0000ec0001147983 */ /* 0x000ee80000300800 */
[----:B------:R-:W3:Y:S04]  /*2bb50*/  LDL.LU R26, [R1+0x120] ;  /* 0x00012000011a7983 */ /* 0x000ee80000300800 */
[----:B------:R-:W3:Y:S01]  /*2bb60*/  LDL.LU R17, [R1+0x124] ;  /* 0x0001240001117983 */ /* 0x000ee20000300800 */
[----:B------:R-:W-:-:S04]  /*2bb70*/  ISETP.GT.AND P1, PT, R8, 0x4b, PT ;  /* 0x0000004b0800780c */ /* 0x000fc80003f24270 */
[----:B------:R-:W-:-:S04]  /*2bb80*/  SEL R13, RZ, 0x4, !P1 ;  /* 0x00000004ff0d7807 */ /* 0x000fc80004800000 */
[----:B------:R-:W-:-:S04]  /*2bb90*/  SEL R13, R13, RZ, !P0 ;  /* 0x000000ff0d0d7207 */ /* 0x000fc80004000000 */
[----:B------:R-:W-:Y:S02]  /*2bba0*/  ISETP.NE.U32.AND P1, PT, R13, RZ, PT ;  /* 0x000000ff0d00720c */ /* 0x000fe40003f25070 */
[-C--:B------:R-:W-:Y:S02]  /*2bbb0*/  IADD3 R24, P3, R24, R3.reuse, RZ ;  /* 0x0000000318187210 */ /* 0x080fe40007f7e0ff */
[----:B------:R-:W-:Y:S02]  /*2bbc0*/  IADD3 R19, P4, R19, R3, RZ ;  /* 0x0000000313137210 */ /* 0x000fe40007f9e0ff */
[----:B------:R-:W-:Y:S02]  /*2bbd0*/  ISETP.GT.AND P2, PT, R8, 0x4f, PT ;  /* 0x0000004f0800780c */ /* 0x000fe40003f44270 */
[----:B------:R-:W-:Y:S01]  /*2bbe0*/  IADD3.X R25, R25, R2, RZ, P3, !PT ;  /* 0x0000000219197210 */ /* 0x000fe20001ffe4ff */
[----:B------:R-:W-:Y:S01]  /*2bbf0*/  IMAD.X R23, R23, 0x1, R2, P4 ;  /* 0x0000000117177824 */ /* 0x000fe200020e0602 */
[----:B------:R-:W-:Y:S01]  /*2bc00*/  SEL R13, RZ, 0x4, !P2 ;  /* 0x00000004ff0d7807 */ /* 0x000fe20005000000 */
[----:B------:R-:W-:Y:S04]  /*2bc10*/  STL [R1+0x6c], R24 ;  /* 0x00006c1801007387 */ /* 0x000fe80000100800 */
[----:B------:R1:W-:Y:S01]  /*2bc20*/  LDGSTS.E [R12+0x4b00], desc[UR8][R14.64], P1 ;  /* 0x04b000000e0c7fae */ /* 0x0003e20008921848 */
[----:B------:R-:W-:-:S03]  /*2bc30*/  SEL R13, R13, RZ, !P0 ;  /* 0x000000ff0d0d7207 */ /* 0x000fc60004000000 */
[----:B------:R1:W-:Y:S04]  /*2bc40*/  STL [R1+0x68], R25 ;  /* 0x0000681901007387 */ /* 0x0003e80000100800 */
[----:B------:R-:W-:Y:S01]  /*2bc50*/  STL [R1+0xa4], R19 ;  /* 0x0000a41301007387 */ /* 0x000fe20000100800 */
[----:B-1----:R-:W-:Y:S01]  /*2bc60*/  MOV R14, R24 ;  /* 0x00000018000e7202 */ /* 0x002fe20000000f00 */
[----:B------:R-:W-:Y:S02]  /*2bc70*/  IMAD.MOV.U32 R15, RZ, RZ, R25 ;  /* 0x000000ffff0f7224 */ /* 0x000fe400078e0019 */
[----:B------:R1:W-:Y:S04]  /*2bc80*/  STL [R1+0xa0], R23 ;  /* 0x0000a01701007387 */ /* 0x0003e80000100800 */
[----:B------:R-:W3:Y:S01]  /*2bc90*/  LDL.LU R25, [R1+0x128] ;  /* 0x0001280001197983 */ /* 0x000ee20000300800 */
[----:B------:R-:W-:-:S03]  /*2bca0*/  ISETP.NE.U32.AND P2, PT, R13, RZ, PT ;  /* 0x000000ff0d00720c */ /* 0x000fc60003f45070 */
[----:B------:R-:W3:Y:S04]  /*2bcb0*/  LDL.LU R24, [R1+0x12c] ;  /* 0x00012c0001187983 */ /* 0x000ee80000300800 */
[----:B------:R1:W-:Y:S01]  /*2bcc0*/  LDGSTS.E [R12+0x4b80], desc[UR8][R14.64], P1 ;  /* 0x04b800000e0c7fae */ /* 0x0003e20008921848 */
[----:B------:R-:W-:-:S04]  /*2bcd0*/  ISETP.GT.AND P1, PT, R8, 0x53, PT ;  /* 0x000000530800780c */ /* 0x000fc80003f24270 */
[----:B------:R-:W-:Y:S01]  /*2bce0*/  SEL R13, RZ, 0x4, !P1 ;  /* 0x00000004ff0d7807 */ /* 0x000fe20004800000 */
[----:B-1----:R-:W-:Y:S01]  /*2bcf0*/  IMAD.MOV.U32 R15, RZ, RZ, R23 ;  /* 0x000000ffff0f7224 */ /* 0x002fe200078e0017 */
[----:B------:R-:W-:Y:S01]  /*2bd00*/  MOV R14, R19 ;  /* 0x00000013000e7202 */ /* 0x000fe20000000f00 */
[----:B------:R-:W3:Y:S04]  /*2bd10*/  LDL.LU R23, [R1+0x160] ;  /* 0x0001600001177983 */ /* 0x000ee80000300800 */
[----:B------:R-:W3:Y:S01]  /*2bd20*/  LDL.LU R19, [R1+0x164] ;  /* 0x0001640001137983 */ /* 0x000ee20000300800 */
[----:B------:R-:W-:-:S03]  /*2bd30*/  SEL R13, R13, RZ, !P0 ;  /* 0x000000ff0d0d7207 */ /* 0x000fc60004000000 */
[----:B------:R1:W-:Y:S01]  /*2bd40*/  LDGSTS.E [R12+0x4f00], desc[UR8][R14.64], P2 ;  /* 0x04f000000e0c7fae */ /* 0x0003e20009121848 */
[----:B------:R-:W-:Y:S02]  /*2bd50*/  ISETP.NE.U32.AND P1, PT, R13, RZ, PT ;  /* 0x000000ff0d00720c */ /* 0x000fe40003f25070 */
[-C--:B--2---:R-:W-:Y:S02]  /*2bd60*/  IADD3 R27, P3, R27, R3.reuse, RZ ;  /* 0x000000031b1b7210 */ /* 0x084fe40007f7e0ff */
[----:B----4-:R-:W-:Y:S02]  /*2bd70*/  IADD3 R16, P4, R16, R3, RZ ;  /* 0x0000000310107210 */ /* 0x010fe40007f9e0ff */
[----:B-1----:R-:W-:Y:S01]  /*2bd80*/  MOV R14, R27 ;  /* 0x0000001b000e7202 */ /* 0x002fe20000000f00 */
[----:B------:R-:W-:Y:S01]  /*2bd90*/  STL [R1+0xac], R27 ;  /* 0x0000ac1b01007387 */ /* 0x000fe20000100800 */
[----:B------:R-:W-:-:S05]  /*2bda0*/  IADD3.X R28, R28, R2, RZ, P3, !PT ;  /* 0x000000021c1c7210 */ /* 0x000fca0001ffe4ff */
[----:B------:R-:W-:Y:S01]  /*2bdb0*/  IMAD.MOV.U32 R15, RZ, RZ, R28 ;  /* 0x000000ffff0f7224 */ /* 0x000fe200078e001c */
[----:B------:R-:W-:Y:S01]  /*2bdc0*/  STL [R1+0xa8], R28 ;  /* 0x0000a81c01007387 */ /* 0x000fe20000100800 */
[----:B------:R-:W-:-:S03]  /*2bdd0*/  IMAD.X R21, R21, 0x1, R2, P4 ;  /* 0x0000000115157824 */ /* 0x000fc600020e0602 */
[----:B------:R1:W-:Y:S04]  /*2bde0*/  LDGSTS.E [R12+0x4f80], desc[UR8][R14.64], P2 ;  /* 0x04f800000e0c7fae */ /* 0x0003e80009121848 */
[----:B------:R-:W-:Y:S04]  /*2bdf0*/  STL [R1+0xe4], R16 ;  /* 0x0000e41001007387 */ /* 0x000fe80000100800 */
[----:B------:R2:W-:Y:S01]  /*2be00*/  STL [R1+0xe0], R21 ;  /* 0x0000e01501007387 */ /* 0x0005e20000100800 */
[----:B-1----:R-:W-:Y:S01]  /*2be10*/  MOV R14, R16 ;  /* 0x00000010000e7202 */ /* 0x002fe20000000f00 */
[----:B------:R-:W-:Y:S01]  /*2be20*/  IMAD.MOV.U32 R15, RZ, RZ, R21 ;  /* 0x000000ffff0f7224 */ /* 0x000fe200078e0015 */
[-C--:B---3--:R-:W-:Y:S01]  /*2be30*/  IADD3 R20, P3, R20, R3.reuse, RZ ;  /* 0x0000000314147210 */ /* 0x088fe20007f7e0ff */
[----:B--2---:R-:W2:Y:S03]  /*2be40*/  LDL.LU R21, [R1+0x16c] ;  /* 0x00016c0001157983 */ /* 0x004ea60000300800 */
[----:B------:R-:W-:Y:S01]  /*2be50*/  IADD3.X R22, R22, R2, RZ, P3, !PT ;  /* 0x0000000216167210 */ /* 0x000fe20001ffe4ff */
[----:B------:R-:W3:Y:S01]  /*2be60*/  LDL.LU R16, [R1+0x1a4] ;  /* 0x0001a40001107983 */ /* 0x000ee20000300800 */
[----:B------:R-:W-:-:S03]  /*2be70*/  IADD3 R17, P4, R17, R3, RZ ;  /* 0x0000000311117210 */ /* 0x000fc60007f9e0ff */
[----:B------:R-:W-:Y:S02]  /*2be80*/  STL [R1+0xec], R20 ;  /* 0x0000ec1401007387 */ /* 0x000fe40000100800 */
[----:B------:R-:W-:Y:S02]  /*2be90*/  IMAD.X R26, R26, 0x1, R2, P4 ;  /* 0x000000011a1a7824 */ /* 0x000fe400020e0602 */
[----:B------:R1:W-:Y:S04]  /*2bea0*/  LDGSTS.E [R12+0x5300], desc[UR8][R14.64], P1 ;  /* 0x053000000e0c7fae */ /* 0x0003e80008921848 */
[----:B------:R4:W-:Y:S04]  /*2beb0*/  STL [R1+0xe8], R22 ;  /* 0x0000e81601007387 */ /* 0x0009e80000100800 */
[----:B------:R4:W-:Y:S01]  /*2bec0*/  STL [R1+0x124], R17 ;  /* 0x0001241101007387 */ /* 0x0009e20000100800 */
[----:B-1----:R-:W-:Y:S01]  /*2bed0*/  IMAD.MOV.U32 R15, RZ, RZ, R22 ;  /* 0x000000ffff0f7224 */ /* 0x002fe200078e0016 */
[----:B------:R-:W-:-:S02]  /*2bee0*/  MOV R14, R20 ;  /* 0x00000014000e7202 */ /* 0x000fc40000000f00 */
[----:B----4-:R-:W4:Y:S04]  /*2bef0*/  LDL.LU R22, [R1+0x168] ;  /* 0x0001680001167983 */ /* 0x010f280000300800 */
        /* <DEDUP_REMOVED lines=8> */
[----:B-1----:R-:W-:Y:S01]  /*2bf80*/  MOV R14, R17 ;  /* 0x00000011000e7202 */ /* 0x002fe20000000f00 */
[----:B------:R-:W-:Y:S01]  /*2bf90*/  IMAD.MOV.U32 R15, RZ, RZ, R26 ;  /* 0x000000ffff0f7224 */ /* 0x000fe200078e001a */
[----:B------:R-:W4:Y:S01]  /*2bfa0*/  LDL.LU R17, [R1+0x1e4] ;  /* 0x0001e40001117983 */ /* 0x000f220000300800 */
[----:B------:R-:W-:-:S04]  /*2bfb0*/  IADD3 R24, P3, R24, R3, RZ ;  /* 0x0000000318187210 */ /* 0x000fc80007f7e0ff */
[----:B------:R-:W-:Y:S01]  /*2bfc0*/  IADD3.X R25, R25, R2, RZ, P3, !PT ;  /* 0x0000000219197210 */ /* 0x000fe20001ffe4ff */
[----:B------:R-:W-:Y:S01]  /*2bfd0*/  STL [R1+0x12c], R24 ;  /* 0x00012c1801007387 */ /* 0x000fe20000100800 */
[----:B------:R-:W-:-:S03]  /*2bfe0*/  ISETP.GT.AND P1, PT, R8, 0x5b, PT ;  /* 0x0000005b0800780c */ /* 0x000fc60003f24270 */
[----:B------:R1:W-:Y:S01]  /*2bff0*/  STL [R1+0x128], R25 ;  /* 0x0001281901007387 */ /* 0x0003e20000100800 */
[----:B------:R-:W-:-:S03]  /*2c000*/  SEL R13, RZ, 0x4, !P1 ;  /* 0x00000004ff0d7807 */ /* 0x000fc60004800000 */
[----:B------:R1:W-:Y:S01]  /*2c010*/  LDGSTS.E [R12+0x5700], desc[UR8][R14.64], P2 ;  /* 0x057000000e0c7fae */ /* 0x0003e20009121848 */
[----:B------:R-:W-:Y:S02]  /*2c020*/  IADD3 R19, P4, R19, R3, RZ ;  /* 0x0000000313137210 */ /* 0x000fe40007f9e0ff */
[----:B-1----:R-:W-:Y:S01]  /*2c030*/  MOV R14, R24 ;  /* 0x00000018000e7202 */ /* 0x002fe20000000f00 */
[----:B------:R-:W-:Y:S02]  /*2c040*/  IMAD.MOV.U32 R15, RZ, RZ, R25 ;  /* 0x000000ffff0f7224 */ /* 0x000fe400078e0019 */
[----:B------:R-:W-:Y:S01]  /*2c050*/  STL [R1+0x164], R19 ;  /* 0x0001641301007387 */ /* 0x000fe20000100800 */
[----:B------:R-:W-:-:S03]  /*2c060*/  IMAD.X R23, R23, 0x1, R2, P4 ;  /* 0x0000000117177824 */ /* 0x000fc600020e0602 */
[----:B------:R-:W4:Y:S01]  /*2c070*/  LDL.LU R28, [R1+0x1a8] ;  /* 0x0001a800011c7983 */ /* 0x000f220000300800 */
[----:B------:R-:W-:-:S03]  /*2c080*/  SEL R13, R13, RZ, !P0 ;  /* 0x000000ff0d0d7207 */ /* 0x000fc60004000000 */
[----:B------:R1:W-:Y:S04]  /*2c090*/  STL [R1+0x160], R23 ;  /* 0x0001601701007387 */ /* 0x0003e80000100800 */
[----:B------:R-:W4:Y:S04]  /*2c0a0*/  LDL.LU R25, [R1+0x1e0] ;  /* 0x0001e00001197983 */ /* 0x000f280000300800 */
[----:B------:R1:W-:Y:S04]  /*2c0b0*/  LDGSTS.E [R12+0x5780], desc[UR8][R14.64], P2 ;  /* 0x057800000e0c7fae */ /* 0x0003e80009121848 */
[----:B------:R-:W4:Y:S01]  /*2c0c0*/  LDL.LU R26, [R1+0x1e8] ;  /* 0x0001e800011a7983 */ /* 0x000f220000300800 */
[----:B------:R-:W-:Y:S01]  /*2c0d0*/  ISETP.NE.U32.AND P1, PT, R13, RZ, PT ;  /* 0x000000ff0d00720c */ /* 0x000fe20003f25070 */
[----:B-1----:R-:W-:Y:S01]  /*2c0e0*/  IMAD.MOV.U32 R15, RZ, RZ, R23 ;  /* 0x000000ffff0f7224 */ /* 0x002fe200078e0017 */
[----:B------:R-:W-:Y:S01]  /*2c0f0*/  MOV R14, R19 ;  /* 0x00000013000e7202 */ /* 0x000fe20000000f00 */
[----:B------:R-:W4:Y:S04]  /*2c100*/  LDL.LU R23, [R1+0x1ec] ;  /* 0x0001ec0001177983 */ /* 0x000f280000300800 */
[----:B------:R-:W4:Y:S04]  /*2c110*/  LDL.LU R24, [R1+0x220] ;  /* 0x0002200001187983 */ /* 0x000f280000300800 */
[----:B------:R-:W4:Y:S04]  /*2c120*/  LDL.LU R19, [R1+0x224] ;  /* 0x0002240001137983 */ /* 0x000f280000300800 */
[----:B------:R1:W-:Y:S01]  /*2c130*/  LDGSTS.E [R12+0x5b00], desc[UR8][R14.64], P1 ;  /* 0x05b000000e0c7fae */ /* 0x0003e20008921848 */
[----:B--2---:R-:W-:-:S02]  /*2c140*/  IADD3 R21, P3, R21, R3, RZ ;  /* 0x0000000315157210 */ /* 0x004fc40007f7e0ff */
[----:B---3--:R-:W-:-:S03]  /*2c150*/  IADD3 R16, P4, R16, R3, RZ ;  /* 0x0000000310107210 */ /* 0x008fc60007f9e0ff */
[----:B------:R-:W-:Y:S01]  /*2c160*/  STL [R1+0x16c], R21 ;  /* 0x00016c1501007387 */ /* 0x000fe20000100800 */
[----:B-1----:R-:W-:Y:S02]  /*2c170*/  MOV R14, R21 ;  /* 0x00000015000e7202 */ /* 0x002fe40000000f00 */
[----:B----4-:R-:W-:-:S05]  /*2c180*/  IADD3.X R22, R22, R2, RZ, P3, !PT ;  /* 0x0000000216167210 */ /* 0x010fca0001ffe4ff */
[----:B------:R1:W-:Y:S01]  /*2c190*/  STL [R1+0x168], R22 ;  /* 0x0001681601007387 */ /* 0x0003e20000100800 */
[----:B------:R-:W-:-:S03]  /*2c1a0*/  IMAD.X R20, R20, 0x1, R2, P4 ;  /* 0x0000000114147824 */ /* 0x000fc600020e0602 */
[----:B------:R-:W-:Y:S01]  /*2c1b0*/  STL [R1+0x1a4], R16 ;  /* 0x0001a41001007387 */ /* 0x000fe20000100800 */
[----:B------:R-:W-:-:S03]  /*2c1c0*/  IMAD.MOV.U32 R15, RZ, RZ, R22 ;  /* 0x000000ffff0f7224 */ /* 0x000fc600078e0016 */
[----:B------:R2:W-:Y:S04]  /*2c1d0*/  STL [R1+0x1a0], R20 ;  /* 0x0001a01401007387 */ /* 0x0005e80000100800 */
[----:B-1----:R-:W3:Y:S04]  /*2c1e0*/  LDL.LU R22, [R1+0x228] ;  /* 0x0002280001167983 */ /* 0x002ee80000300800 */
[----:B------:R-:W4:Y:S04]  /*2c1f0*/  LDL.LU R21, [R1+0x22c] ;  /* 0x00022c0001157983 */ /* 0x000f280000300800 */
[----:B------:R1:W-:Y:S02]  /*2c200*/  LDGSTS.E [R12+0x5b80], desc[UR8][R14.64], P1 ;  /* 0x05b800000e0c7fae */ /* 0x0003e40008921848 */
[----:B-1----:R-:W-:Y:S01]  /*2c210*/  IMAD.MOV.U32 R15, RZ, RZ, R20 ;  /* 0x000000ffff0f7224 */ /* 0x002fe200078e0014 */
[----:B------:R-:W-:Y:S01]  /*2c220*/  MOV R14, R16 ;  /* 0x00000010000e7202 */ /* 0x000fe20000000f00 */
[----:B--2---:R-:W2:Y:S04]  /*2c230*/  LDL.LU R20, [R1+0x260] ;  /* 0x0002600001147983 */ /* 0x004ea80000300800 */
        /* <DEDUP_REMOVED lines=9> */
[----:B------:R-:W-:Y:S02]  /*2c2d0*/  IADD3.X R28, R28, R2, RZ, P3, !PT ;  /* 0x000000021c1c7210 */ /* 0x000fe40001ffe4ff */
[----:B------:R-:W-:Y:S02]  /*2c2e0*/  IADD3 R17, P4, R17, R3, RZ ;  /* 0x0000000311117210 */ /* 0x000fe40007f9e0ff */
[----:B------:R-:W-:Y:S01]  /*2c2f0*/  ISETP.NE.U32.AND P1, PT, R13, RZ, PT ;  /* 0x000000ff0d00720c */ /* 0x000fe20003f25070 */
[----:B------:R1:W-:Y:S02]  /*2c300*/  LDGSTS.E [R12+0x5f00], desc[UR8][R14.64], P2 ;  /* 0x05f000000e0c7fae */ /* 0x0003e40009121848 */
[----:B------:R-:W-:Y:S02]  /*2c310*/  IMAD.X R25, R25, 0x1, R2, P4 ;  /* 0x0000000119197824 */ /* 0x000fe400020e0602 */
[----:B------:R-:W-:Y:S01]  /*2c320*/  STL [R1+0x1ac], R27 ;  /* 0x0001ac1b01007387 */ /* 0x000fe20000100800 */
[----:B-1----:R-:W-:Y:S01]  /*2c330*/  MOV R14, R27 ;  /* 0x0000001b000e7202 */ /* 0x002fe20000000f00 */
[----:B------:R-:W-:-:S02]  /*2c340*/  IMAD.MOV.U32 R15, RZ, RZ, R28 ;  /* 0x000000ffff0f7224 */ /* 0x000fc400078e001c */
[----:B------:R-:W-:Y:S01]  /*2c350*/  STL [R1+0x1a8], R28 ;  /* 0x0001a81c01007387 */ /* 0x000fe20000100800 */
[----:B------:R-:W-:-:S03]  /*2c360*/  IADD3 R23, P3, R23, R3, RZ ;  /* 0x0000000317177210 */ /* 0x000fc60007f7e0ff */
[----:B------:R1:W-:Y:S01]  /*2c370*/  LDGSTS.E [R12+0x5f80], desc[UR8][R14.64], P2 ;  /* 0x05f800000e0c7fae */ /* 0x0003e20009121848 */
[----:B------:R-:W-:-:S03]  /*2c380*/  IADD3.X R26, R26, R2, RZ, P3, !PT ;  /* 0x000000021a1a7210 */ /* 0x000fc60001ffe4ff */
[----:B------:R-:W-:Y:S01]  /*2c390*/  STL [R1+0x1e4], R17 ;  /* 0x0001e41101007387 */ /* 0x000fe20000100800 */
[----:B------:R-:W-:-:S03]  /*2c3a0*/  IADD3 R19, P4, R19, R3, RZ ;  /* 0x0000000313137210 */ /* 0x000fc60007f9e0ff */
[----:B------:R1:W-:Y:S02]  /*2c3b0*/  STL [R1+0x1e0], R25 ;  /* 0x0001e01901007387 */ /* 0x0003e40000100800 */
[----:B-1----:R-:W-:Y:S01]  /*2c3c0*/  MOV R14, R17 ;  /* 0x00000011000e7202 */ /* 0x002fe20000000f00 */
[----:B------:R-:W-:Y:S02]  /*2c3d0*/  IMAD.MOV.U32 R15, RZ, RZ, R25 ;  /* 0x000000ffff0f7224 */ /* 0x000fe400078e0019 */
[----:B------:R-:W-:Y:S01]  /*2c3e0*/  IMAD.X R24, R24, 0x1, R2, P4 ;  /* 0x0000000118187824 */ /* 0x000fe200020e0602 */
[----:B------:R-:W2:Y:S04]  /*2c3f0*/  LDL.LU R25, [R1+0x26c] ;  /* 0x00026c0001197983 */ /* 0x000ea80000300800 */
[----:B------:R-:W2:Y:S04]  /*2c400*/  LDL.LU R17, [R1+0x2a4] ;  /* 0x0002a40001117983 */ /* 0x000ea80000300800 */
[----:B------:R-:W-:Y:S04]  /*2c410*/  STL [R1+0x1ec], R23 ;  /* 0x0001ec1701007387 */ /* 0x000fe80000100800 */
[----:B------:R1:W-:Y:S04]  /*2c420*/  LDGSTS.E [R12+0x6300], desc[UR8][R14.64], P1 ;  /* 0x063000000e0c7fae */ /* 0x0003e80008921848 */
[----:B------:R1:W-:Y:S04]  /*2c430*/  STL [R1+0x1e8], R26 ;  /* 0x0001e81a01007387 */ /* 0x0003e80000100800 */
[----:B------:R1:W-:Y:S02]  /*2c440*/  STL [R1+0x224], R19 ;  /* 0x0002241301007387 */ /* 0x0003e40000100800 */
[----:B-1----:R-:W-:Y:S01]  /*2c450*/  IMAD.MOV.U32 R15, RZ, RZ, R26 ;  /* 0x000000ffff0f7224 */ /* 0x002fe200078e001a */
[----:B------:R-:W-:Y:S01]  /*2c460*/  MOV R14, R23 ;  /* 0x00000017000e7202 */ /* 0x000fe20000000f00 */
[----:B------:R-:W2:Y:S04]  /*2c470*/  LDL.LU R26, [R1+0x268] ;  /* 0x00026800011a7983 */ /* 0x000ea80000300800 */
[----:B------:R1:W-:Y:S04]  /*2c480*/  STL [R1+0x220], R24 ;  /* 0x0002201801007387 */ /* 0x0003e80000100800 */
[----:B------:R-:W2:Y:S04]  /*2c490*/  LDL.LU R23, [R1+0x2a0] ;  /* 0x0002a00001177983 */ /* 0x000ea80000300800 */
[----:B------:R1:W-:Y:S02]  /*2c4a0*/  LDGSTS.E [R12+0x6380], desc[UR8][R14.64], P1 ;  /* 0x063800000e0c7fae */ /* 0x0003e40008921848 */
[----:B-1----:R-:W-:-:S02]  /*2c4b0*/  MOV R14, R19 ;  /* 0x00000013000e7202 */ /* 0x002fc40000000f00 */
[----:B------:R-:W2:Y:S01]  /*2c4c0*/  LDL.LU R19, [R1+0x2ac] ;  /* 0x0002ac0001137983 */ /* 0x000ea20000300800 */
[----:B------:R-:W-:-:S03]  /*2c4d0*/  IMAD.MOV.U32 R15, RZ, RZ, R24 ;  /* 0x000000ffff0f7224 */ /* 0x000fc600078e0018 */
[----:B------:R-:W2:Y:S01]  /*2c4e0*/  LDL.LU R27, [R1+0x2e4] ;  /* 0x0002e400011b7983 */ /* 0x000ea20000300800 */
[----:B----4-:R-:W-:-:S04]  /*2c4f0*/  IADD3 R21, P3, R21, R3, RZ ;  /* 0x0000000315157210 */ /* 0x010fc80007f7e0ff */
[----:B---3--:R-:W-:Y:S01]  /*2c500*/  IADD3.X R22, R22, R2, RZ, P3, !PT ;  /* 0x0000000216167210 */ /* 0x008fe20001ffe4ff */
[----:B------:R-:W-:Y:S04]  /*2c510*/  STL [R1+0x22c], R21 ;  /* 0x00022c1501007387 */ /* 0x000fe80000100800 */
[----:B------:R1:W-:Y:S01]  /*2c520*/  STL [R1+0x228], R22 ;  /* 0x0002281601007387 */ /* 0x0003e20000100800 */
[----:B--2---:R-:W-:-:S05]  /*2c530*/  IADD3 R16, P4, R16, R3, RZ ;  /* 0x0000000310107210 */ /* 0x004fca0007f9e0ff */
[----:B------:R-:W-:Y:S01]  /*2c540*/  IMAD.X R20, R20, 0x1, R2, P4 ;  /* 0x0000000114147824 */ /* 0x000fe200020e0602 */
[----:B------:R-:W-:Y:S04]  /*2c550*/  STL [R1+0x264], R16 ;  /* 0x0002641001007387 */ /* 0x000fe80000100800 */
[----:B------:R-:W2:Y:S04]  /*2c560*/  LDL.LU R24, [R1+0x2a8] ;  /* 0x0002a80001187983 */ /* 0x000ea80000300800 */
[----:B------:R3:W-:Y:S04]  /*2c570*/  STL [R1+0x260], R20 ;  /* 0x0002601401007387 */ /* 0x0007e80000100800 */
[----:B------:R-:W4:Y:S01]  /*2c580*/  LDL.LU R28, [R1+0x2e0] ;  /* 0x0002e000011c7983 */ /* 0x000f220000300800 */
[----:B------:R-:W-:-:S04]  /*2c590*/  ISETP.GT.AND P2, PT, R8, 0x67, PT ;  /* 0x000000670800780c */ /* 0x000fc80003f44270 */
[----:B------:R-:W-:-:S04]  /*2c5a0*/  SEL R13, RZ, 0x4, !P2 ;  /* 0x00000004ff0d7807 */ /* 0x000fc80005000000 */
[----:B------:R-:W-:-:S04]  /*2c5b0*/  SEL R13, R13, RZ, !P0 ;  /* 0x000000ff0d0d7207 */ /* 0x000fc80004000000 */
[----:B------:R-:W-:Y:S02]  /*2c5c0*/  ISETP.NE.U32.AND P2, PT, R13, RZ, PT ;  /* 0x000000ff0d00720c */ /* 0x000fe40003f45070 */
[----:B------:R-:W-:-:S04]  /*2c5d0*/  ISETP.GT.AND P1, PT, R8, 0x6b, PT ;  /* 0x0000006b0800780c */ /* 0x000fc80003f24270 */
[----:B------:R-:W-:-:S07]  /*2c5e0*/  SEL R13, RZ, 0x4, !P1 ;  /* 0x00000004ff0d7807 */ /* 0x000fce0004800000 */
[----:B------:R1:W-:Y:S01]  /*2c5f0*/  LDGSTS.E [R12+0x6700], desc[UR8][R14.64], P2 ;  /* 0x067000000e0c7fae */ /* 0x0003e20009121848 */
[----:B------:R-:W-:Y:S02]  /*2c600*/  SEL R13, R13, RZ, !P0 ;  /* 0x000000ff0d0d7207 */ /* 0x000fe40004000000 */
[----:B-1----:R-:W-:Y:S01]  /*2c610*/  MOV R14, R21 ;  /* 0x00000015000e7202 */ /* 0x002fe20000000f00 */
[----:B------:R-:W-:Y:S02]  /*2c620*/  IMAD.MOV.U32 R15, RZ, RZ, R22 ;  /* 0x000000ffff0f7224 */ /* 0x000fe400078e0016 */
[----:B------:R-:W4:Y:S04]  /*2c630*/  LDL.LU R22, [R1+0x2e8] ;  /* 0x0002e80001167983 */ /* 0x000f280000300800 */
[----:B------:R1:W-:Y:S04]  /*2c640*/  LDGSTS.E [R12+0x6780], desc[UR8][R14.64], P2 ;  /* 0x067800000e0c7fae */ /* 0x0003e80009121848 */
[----:B------:R-:W4:Y:S01]  /*2c650*/  LDL.LU R21, [R1+0x2ec] ;  /* 0x0002ec0001157983 */ /* 0x000f220000300800 */
[----:B------:R-:W-:Y:S01]  /*2c660*/  ISETP.NE.U32.AND P1, PT, R13, RZ, PT ;  /* 0x000000ff0d00720c */ /* 0x000fe20003f25070 */
[----:B-1----:R-:W-:Y:S01]  /*2c670*/  IMAD.MOV.U32 R15, RZ, RZ, R20 ;  /* 0x000000ffff0f7224 */ /* 0x002fe200078e0014 */
[----:B------:R-:W-:Y:S01]  /*2c680*/  MOV R14, R16 ;  /* 0x00000010000e7202 */ /* 0x000fe20000000f00 */
[----:B---3--:R-:W3:Y:S04]  /*2c690*/  LDL.LU R20, [R1+0x320] ;  /* 0x0003200001147983 */ /* 0x008ee80000300800 */
[----:B------:R-:W3:Y:S01]  /*2c6a0*/  LDL.LU R16, [R1+0x324] ;  /* 0x0003240001107983 */ /* 0x000ee20000300800 */
[----:B------:R-:W-:-:S02]  /*2c6b0*/  IADD3 R25, P3, R25, R3, RZ ;  /* 0x0000000319197210 */ /* 0x000fc40007f7e0ff */
[----:B------:R-:W-:-:S03]  /*2c6c0*/  IADD3 R17, P4, R17, R3, RZ ;  /* 0x0000000311117210 */ /* 0x000fc60007f9e0ff */
[----:B------:R1:W-:Y:S01]  /*2c6d0*/  LDGSTS.E [R12+0x6b00], desc[UR8][R14.64], P1 ;  /* 0x06b000000e0c7fae */ /* 0x0003e20008921848 */
[----:B------:R-:W-:Y:S02]  /*2c6e0*/  ISETP.GT.AND P2, PT, R8, 0x6f, PT ;  /* 0x0000006f0800780c */ /* 0x000fe40003f44270 */
[----:B------:R-:W-:Y:S01]  /*2c6f0*/  IADD3.X R26, R26, R2, RZ, P3, !PT ;  /* 0x000000021a1a7210 */ /* 0x000fe20001ffe4ff */
[----:B------:R-:W-:Y:S01]  /*2c700*/  STL [R1+0x26c], R25 ;  /* 0x00026c1901007387 */ /* 0x000fe20000100800 */
[----:B------:R-:W-:-:S03]  /*2c710*/  SEL R13, RZ, 0x4, !P2 ;  /* 0x00000004ff0d7807 */ /* 0x000fc60005000000 */
[----:B------:R1:W-:Y:S01]  /*2c720*/  STL [R1+0x268], R26 ;  /* 0x0002681a01007387 */ /* 0x0003e20000100800 */
[----:B------:R-:W-:-:S03]  /*2c730*/  IMAD.X R23, R23, 0x1, R2, P4 ;  /* 0x0000000117177824 */ /* 0x000fc600020e0602 */
[----:B------:R-:W-:Y:S01]  /*2c740*/  STL [R1+0x2a4], R17 ;  /* 0x0002a41101007387 */ /* 0x000fe20000100800 */
[----:B-1----:R-:W-:Y:S01]  /*2c750*/  IMAD.MOV.U32 R15, RZ, RZ, R26 ;  /* 0x000000ffff0f7224 */ /* 0x002fe200078e001a */
[----:B------:R-:W-:Y:S02]  /*2c760*/  MOV R14, R25 ;  /* 0x00000019000e7202 */ /* 0x000fe40000000f00 */
[----:B------:R1:W-:Y:S01]  /*2c770*/  STL [R1+0x2a0], R23 ;  /* 0x0002a01701007387 */ /* 0x0003e20000100800 */
[----:B------:R-:W-:-:S03]  /*2c780*/  SEL R13, R13, RZ, !P0 ;  /* 0x000000ff0d0d7207 */ /* 0x000fc60004000000 */
[----:B------:R-:W3:Y:S04]  /*2c790*/  LDL.LU R26, [R1+0x328] ;  /* 0x00032800011a7983 */ /* 0x000ee80000300800 */
[----:B------:R-:W3:Y:S01]  /*2c7a0*/  LDL.LU R25, [R1+0x32c] ;  /* 0x00032c0001197983 */ /* 0x000ee20000300800 */
[----:B------:R-:W-:-:S03]  /*2c7b0*/  ISETP.NE.U32.AND P2, PT, R13, RZ, PT ;  /* 0x000000ff0d00720c */ /* 0x000fc60003f45070 */
[----:B------:R1:W-:Y:S01]  /*2c7c0*/  LDGSTS.E [R12+0x6b80], desc[UR8][R14.64], P1 ;  /* 0x06b800000e0c7fae */ /* 0x0003e20008921848 */
[-C--:B------:R-:W-:Y:S02]  /*2c7d0*/  IADD3 R19, P3, R19, R3.reuse, RZ ;  /* 0x0000000313137210 */ /* 0x080fe40007f7e0ff */
[----:B------:R-:W-:Y:S02]  /*2c7e0*/  IADD3 R27, P4, R27, R3, RZ ;  /* 0x000000031b1b7210 */ /* 0x000fe40007f9e0ff */
[----:B-1----:R-:W-:Y:S01]  /*2c7f0*/  MOV R14, R17 ;  /* 0x00000011000e7202 */ /* 0x002fe20000000f00 */
[----:B------:R-:W-:Y:S02]  /*2c800*/  IMAD.MOV.U32 R15, RZ, RZ, R23 ;  /* 0x000000ffff0f7224 */ /* 0x000fe400078e0017 */
[----:B------:R-:W3:Y:S04]  /*2c810*/  LDL.LU R23, [R1+0x364] ;  /* 0x0003640001177983 */ /* 0x000ee80000300800 */
[----:B------:R-:W3:Y:S04]  /*2c820*/  LDL.LU R17, [R1+0x36c] ;  /* 0x00036c0001117983 */ /* 0x000ee80000300800 */
[----:B------:R-:W-:Y:S04]  /*2c830*/  STL [R1+0x2ac], R19 ;  /* 0x0002ac1301007387 */ /* 0x000fe80000100800 */
[----:B------:R1:W-:Y:S02]  /*2c840*/  LDGSTS.E [R12+0x6f00], desc[UR8][R14.64], P2 ;  /* 0x06f000000e0c7fae */ /* 0x0003e40009121848 */
[----:B-1----:R-:W-:-:S02]  /*2c850*/  MOV R14, R19 ;  /* 0x00000013000e7202 */ /* 0x002fc40000000f00 */
[----:B--2---:R-:W-:-:S05]  /*2c860*/  IADD3.X R24, R24, R2, RZ, P3, !PT ;  /* 0x0000000218187210 */ /* 0x004fca0001ffe4ff */
[----:B------:R1:W-:Y:S01]  /*2c870*/  STL [R1+0x2a8], R24 ;  /* 0x0002a81801007387 */ /* 0x0003e20000100800 */
[----:B------:R-:W-:Y:S02]  /*2c880*/  IMAD.MOV.U32 R15, RZ, RZ, R24 ;  /* 0x000000ffff0f7224 */ /* 0x000fe400078e0018 */
[----:B----4-:R-:W-:Y:S01]  /*2c890*/  IMAD.X R28, R28, 0x1, R2, P4 ;  /* 0x000000011c1c7824 */ /* 0x010fe200020e0602 */
[----:B------:R-:W-:Y:S01]  /*2c8a0*/  STL [R1+0x2e4], R27 ;  /* 0x0002e41b01007387 */ /* 0x000fe20000100800 */
[----:B------:R-:W-:-:S03]  /*2c8b0*/  ISETP.GT.AND P1, PT, R8, 0x73, PT ;  /* 0x000000730800780c */ /* 0x000fc60003f24270 */
[----:B------:R2:W-:Y:S04]  /*2c8c0*/  LDGSTS.E [R12+0x6f80], desc[UR8][R14.64], P2 ;  /* 0x06f800000e0c7fae */ /* 0x0005e80009121848 */
[----:B-1----:R-:W4:Y:S04]  /*2c8d0*/  LDL.LU R24, [R1+0x360] ;  /* 0x0003600001187983 */ /* 0x002f280000300800 */
[----:B------:R-:W-:Y:S04]  /*2c8e0*/  STL [R1+0x2e0], R28 ;  /* 0x0002e01c01007387 */ /* 0x000fe80000100800 */
[----:B------:R-:W4:Y:S01]  /*2c8f0*/  LDL.LU R19, [R1+0x368] ;  /* 0x0003680001137983 */ /* 0x000f220000300800 */
[----:B------:R-:W-:-:S04]  /*2c900*/  SEL R13, RZ, 0x4, !P1 ;  /* 0x00000004ff0d7807 */ /* 0x000fc80004800000 */
[----:B------:R-:W-:-:S04]  /*2c910*/  SEL R13, R13, RZ, !P0 ;  /* 0x000000ff0d0d7207 */ /* 0x000fc80004000000 */
[----:B------:R-:W-:Y:S01]  /*2c920*/  ISETP.NE.U32.AND P1, PT, R13, RZ, PT ;  /* 0x000000ff0d00720c */ /* 0x000fe20003f25070 */
[----:B--2---:R-:W-:Y:S01]  /*2c930*/  IMAD.MOV.U32 R15, RZ, RZ, R28 ;  /* 0x000000ffff0f7224 */ /* 0x004fe200078e001c */
[----:B------:R-:W-:Y:S02]  /*2c940*/  ISETP.GT.AND P2, PT, R8, 0x77, PT ;  /* 0x000000770800780c */ /* 0x000fe40003f44270 */
[----:B------:R-:W-:Y:S02]  /*2c950*/  MOV R14, R27 ;  /* 0x0000001b000e7202 */ /* 0x000fe40000000f00 */
[----:B------:R-:W-:-:S04]  /*2c960*/  SEL R13, RZ, 0x4, !P2 ;  /* 0x00000004ff0d7807 */ /* 0x000fc80005000000 */
[----:B------:R-:W-:-:S03]  /*2c970*/  SEL R13, R13, RZ, !P0 ;  /* 0x000000ff0d0d7207 */ /* 0x000fc60004000000 */
[----:B------:R1:W-:Y:S01]  /*2c980*/  LDGSTS.E [R12+0x7300], desc[UR8][R14.64], P1 ;  /* 0x073000000e0c7fae */ /* 0x0003e20008921848 */
[----:B------:R-:W-:-:S04]  /*2c990*/  IADD3 R21, P3, R21, R3, RZ ;  /* 0x0000000315157210 */ /* 0x000fc80007f7e0ff */
[----:B------:R-:W-:Y:S01]  /*2c9a0*/  IADD3.X R22, R22, R2, RZ, P3, !PT ;  /* 0x0000000216167210 */ /* 0x000fe20001ffe4ff */
[----:B------:R-:W-:Y:S01]  /*2c9b0*/  STL [R1+0x2ec], R21 ;  /* 0x0002ec1501007387 */ /* 0x000fe20000100800 */
[----:B-1----:R-:W-:Y:S02]  /*2c9c0*/  MOV R14, R21 ;  /* 0x00000015000e7202 */ /* 0x002fe40000000f00 */
[----:B---3--:R-:W-:Y:S01]  /*2c9d0*/  IADD3 R16, P4, R16, R3, RZ ;  /* 0x0000000310107210 */ /* 0x008fe20007f9e0ff */
[----:B------:R-:W-:Y:S01]  /*2c9e0*/  IMAD.MOV.U32 R15, RZ, RZ, R22 ;  /* 0x000000ffff0f7224 */ /* 0x000fe200078e0016 */
[----:B------:R1:W-:Y:S03]  /*2c9f0*/  STL [R1+0x2e8], R22 ;  /* 0x0002e81601007387 */ /* 0x0003e60000100800 */
[----:B------:R-:W-:Y:S01]  /*2ca00*/  IMAD.X R20, R20, 0x1, R2, P4 ;  /* 0x0000000114147824 */ /* 0x000fe200020e0602 */
[----:B------:R-:W-:Y:S01]  /*2ca10*/  STL [R1+0x324], R16 ;  /* 0x0003241001007387 */ /* 0x000fe20000100800 */
[----:B------:R-:W-:-:S03]  /*2ca20*/  ISETP.NE.U32.AND P2, PT, R13, RZ, PT ;  /* 0x000000ff0d00720c */ /* 0x000fc60003f45070 */
[----:B------:R2:W-:Y:S04]  /*2ca30*/  STL [R1+0x320], R20 ;  /* 0x0003201401007387 */ /* 0x0005e80000100800 */
[----:B-1----:R-:W3:Y:S04]  /*2ca40*/  LDL.LU R22, [R1+0x3a0] ;  /* 0x0003a00001167983 */ /* 0x002ee80000300800 */
[----:B------:R1:W-:Y:S04]  /*2ca50*/  LDGSTS.E [R12+0x7380], desc[UR8][R14.64], P1 ;  /* 0x073800000e0c7fae */ /* 0x0003e80008921848 */
[----:B------:R-:W3:Y:S01]  /*2ca60*/  LDL.LU R21, [R1+0x3a4] ;  /* 0x0003a40001157983 */ /* 0x000ee20000300800 */
[----:B-1----:R-:W-:Y:S01]  /*2ca70*/  IMAD.MOV.U32 R15, RZ, RZ, R20 ;  /* 0x000000ffff0f7224 */ /* 0x002fe200078e0014 */
[----:B------:R-:W-:-:S02]  /*2ca80*/  MOV R14, R16 ;  /* 0x00000010000e7202 */ /* 0x000fc40000000f00 */
[----:B--2---:R-:W2:Y:S01]  /*2ca90*/  LDL.LU R20, [R1+0x3a8] ;  /* 0x0003a80001147983 */ /* 0x004ea20000300800 */
[----:B------:R-:W-:-:S03]  /*2caa0*/  IADD3 R25, P3, R25, R3, RZ ;  /* 0x0000000319197210 */ /* 0x000fc60007f7e0ff */
[----:B------:R-:W2:Y:S01]  /*2cab0*/  LDL.LU R16, [R1+0x3ac] ;  /* 0x0003ac0001107983 */ /* 0x000ea20000300800 */
[----:B------:R-:W-:Y:S02]  /*2cac0*/  ISETP.GT.AND P1, PT, R8, 0x7b, PT ;  /* 0x0000007b0800780c */ /* 0x000fe40003f24270 */
[----:B------:R-:W-:Y:S01]  /*2cad0*/  IADD3.X R26, R26, R2, RZ, P3, !PT ;  /* 0x000000021a1a7210 */ /* 0x000fe20001ffe4ff */
[----:B------:R1:W-:Y:S01]  /*2cae0*/  LDGSTS.E [R12+0x7700], desc[UR8][R14.64], P2 ;  /* 0x077000000e0c7fae */ /* 0x0003e20009121848 */
[----:B------:R-:W-:-:S04]  /*2caf0*/  SEL R13, RZ, 0x4, !P1 ;  /* 0x00000004ff0d7807 */ /* 0x000fc80004800000 */
[----:B------:R-:W-:Y:S01]  /*2cb00*/  SEL R13, R13, RZ, !P0 ;  /* 0x000000ff0d0d7207 */ /* 0x000fe20004000000 */
[----:B-1----:R-:W-:Y:S01]  /*2cb10*/  IMAD.MOV.U32 R14, RZ, RZ, R25 ;  /* 0x000000ffff0e7224 */ /* 0x002fe200078e0019 */
[----:B------:R-:W-:Y:S02]  /*2cb20*/  MOV R15, R26 ;  /* 0x0000001a000f7202 */ /* 0x000fe40000000f00 */
[----:B------:R-:W-:-:S03]  /*2cb30*/  ISETP.NE.U32.AND P1, PT, R13, RZ, PT ;  /* 0x000000ff0d00720c */ /* 0x000fc60003f25070 */
[----:B------:R1:W-:Y:S01]  /*2cb40*/  LDGSTS.E [R12+0x7780], desc[UR8][R14.64], P2 ;  /* 0x077800000e0c7fae */ /* 0x0003e20009121848 */
[-C--:B------:R-:W-:Y:S02]  /*2cb50*/  IADD3 R23, P2, R23, R3.reuse, RZ ;  /* 0x0000000317177210 */ /* 0x080fe40007f5e0ff */
[----:B------:R-:W-:Y:S01]  /*2cb60*/  IADD3 R17, P3, R17, R3, RZ ;  /* 0x0000000311117210 */ /* 0x000fe20007f7e0ff */
[----:B------:R-:W-:Y:S04]  /*2cb70*/  STL [R1+0x32c], R25 ;  /* 0x00032c1901007387 */ /* 0x000fe80000100800 */
[----:B------:R-:W-:Y:S04]  /*2cb80*/  STL [R1+0x328], R26 ;  /* 0x0003281a01007387 */ /* 0x000fe80000100800 */
[----:B------:R-:W-:Y:S01]  /*2cb90*/  STL [R1+0x364], R23 ;  /* 0x0003641701007387 */ /* 0x000fe20000100800 */
[----:B-1----:R-:W-:-:S02]  /*2cba0*/  IMAD.MOV.U32 R14, RZ, RZ, R23 ;  /* 0x000000ffff0e7224 */ /* 0x002fc400078e0017 */
[----:B----4-:R-:W-:-:S05]  /*2cbb0*/  IMAD.X R24, R24, 0x1, R2, P2 ;  /* 0x0000000118187824 */ /* 0x010fca00010e0602 */
[----:B------:R-:W-:Y:S02]  /*2cbc0*/  MOV R15, R24 ;  /* 0x00000018000f7202 */ /* 0x000fe40000000f00 */
[----:B------:R-:W-:Y:S01]  /*2cbd0*/  IADD3.X R19, R19, R2, RZ, P3, !PT ;  /* 0x0000000213137210 */ /* 0x000fe20001ffe4ff */
[----:B------:R1:W-:Y:S04]  /*2cbe0*/  STL [R1+0x360], R24 ;  /* 0x0003601801007387 */ /* 0x0003e80000100800 */
[----:B------:R-:W-:Y:S04]  /*2cbf0*/  STL [R1+0x36c], R17 ;  /* 0x00036c1101007387 */ /* 0x000fe80000100800 */
[----:B------:R4:W-:Y:S04]  /*2cc00*/  STL [R1+0x368], R19 ;  /* 0x0003681301007387 */ /* 0x0009e80000100800 */
[----:B-1----:R-:W2:Y:S04]  /*2cc10*/  LDL.LU R24, [R1+0x3b0] ;  /* 0x0003b00001187983 */ /* 0x002ea80000300800 */
[----:B------:R1:W-:Y:S04]  /*2cc20*/  LDGSTS.E [R12+0x7b00], desc[UR8][R14.64], P1 ;  /* 0x07b000000e0c7fae */ /* 0x0003e80008921848 */
[----:B------:R-:W2:Y:S01]  /*2cc30*/  LDL.LU R23, [R1+0x3b4] ;  /* 0x0003b40001177983 */ /* 0x000ea20000300800 */
[----:B-1----:R-:W-:Y:S01]  /*2cc40*/  MOV R15, R19 ;  /* 0x00000013000f7202 */ /* 0x002fe20000000f00 */
[----:B------:R-:W-:-:S02]  /*2cc50*/  IMAD.MOV.U32 R14, RZ, RZ, R17 ;  /* 0x000000ffff0e7224 */ /* 0x000fc400078e0011 */
[----:B----4-:R-:W4:Y:S04]  /*2cc60*/  LDL.LU R19, [R1+0x3b8] ;  /* 0x0003b80001137983 */ /* 0x010f280000300800 */
[----:B------:R-:W4:Y:S01]  /*2cc70*/  LDL.LU R17, [R1+0x3bc] ;  /* 0x0003bc0001117983 */ /* 0x000f220000300800 */
[----:B------:R-:W1:Y:S03]  /*2cc80*/  S2R R223, SR_TID.X ;  /* 0x0000000000df7919 */ /* 0x000e660000002100 */
[----:B------:R1:W-:Y:S01]  /*2cc90*/  LDGSTS.E [R12+0x7b80], desc[UR8][R14.64], P1 ;  /* 0x07b800000e0c7fae */ /* 0x0003e20008921848 */
[----:B------:R-:W-:-:S04]  /*2cca0*/  ISETP.GT.AND P1, PT, R8, 0x7f, PT ;  /* 0x0000007f0800780c */ /* 0x000fc80003f24270 */
[----:B------:R-:W-:-:S04]  /*2ccb0*/  SEL R13, RZ, 0x4, !P1 ;  /* 0x00000004ff0d7807 */ /* 0x000fc80004800000 */
[----:B------:R-:W-:-:S04]  /*2ccc0*/  SEL R13, R13, RZ, !P0 ;  /* 0x000000ff0d0d7207 */ /* 0x000fc80004000000 */
[----:B------:R-:W-:Y:S02]  /*2ccd0*/  ISETP.NE.U32.AND P3, PT, R13, RZ, PT ;  /* 0x000000ff0d00720c */ /* 0x000fe40003f65070 */
[----:B---3--:R-:W-:-:S05]  /*2cce0*/  IADD3 R21, P6, R21, R3, RZ ;  /* 0x0000000315157210 */ /* 0x008fca0007fde0ff */
[----:B------:R-:W-:Y:S01]  /*2ccf0*/  IMAD.X R22, R22, 0x1, R2, P6 ;  /* 0x0000000116167824 */ /* 0x000fe200030e0602 */
[----:B------:R3:W-:Y:S01]  /*2cd00*/  STL [R1+0x3a4], R21 ;  /* 0x0003a41501007387 */ /* 0x0007e20000100800 */
[----:B--2---:R-:W-:-:S03]  /*2cd10*/  IADD3 R16, P5, R16, R3, RZ ;  /* 0x0000000310107210 */ /* 0x004fc60007fbe0ff */
[----:B------:R-:W-:Y:S01]  /*2cd20*/  STL [R1+0x3a0], R22 ;  /* 0x0003a01601007387 */ /* 0x000fe20000100800 */
[----:B------:R-:W-:-:S03]  /*2cd30*/  IADD3.X R20, R20, R2, RZ, P5, !PT ;  /* 0x0000000214147210 */ /* 0x000fc60002ffe4ff */
[----:B------:R2:W-:Y:S04]  /*2cd40*/  STL [R1+0x3ac], R16 ;  /* 0x0003ac1001007387 */ /* 0x0005e80000100800 */
[----:B------:R2:W-:Y:S04]  /*2cd50*/  STL [R1+0x3a8], R20 ;  /* 0x0003a81401007387 */ /* 0x0005e80000100800 */
[----:B------:R-:W4:Y:S04]  /*2cd60*/  LDL.LU R29, [R1+0x3c0] ;  /* 0x0003c000011d7983 */ /* 0x000f280000300800 */
[----:B------:R-:W4:Y:S01]  /*2cd70*/  LDL.LU R26, [R1+0x3c4] ;  /* 0x0003c400011a7983 */ /* 0x000f220000300800 */
[----:B-1----:R-:W-:Y:S01]  /*2cd80*/  LOP3.LUT R25, R223, 0x1f, RZ, 0xc0, !PT ;  /* 0x0000001fdf197812 */ /* 0x002fe200078ec0ff */
[----:B------:R-:W-:Y:S01]  /*2cd90*/  IMAD.MOV.U32 R14, RZ, RZ, R21 ;  /* 0x000000ffff0e7224 */ /* 0x000fe200078e0015 */
[----:B------:R-:W-:Y:S01]  /*2cda0*/  MOV R15, R22 ;  /* 0x00000016000f7202 */ /* 0x000fe20000000f00 */
[----:B------:R-:W4:Y:S01]  /*2cdb0*/  LDL.LU R28, [R1+0x3c8] ;  /* 0x0003c800011c7983 */ /* 0x000f220000300800 */
[----:B------:R-:W-:-:S03]  /*2cdc0*/  LOP3.LUT R13, R25, 0x60, RZ, 0xfc, !PT ;  /* 0x00000060190d7812 */ /* 0x000fc600078efcff */
[----:B------:R-:W4:Y:S01]  /*2cdd0*/  LDL.LU R27, [R1+0x3cc] ;  /* 0x0003cc00011b7983 */ /* 0x000f220000300800 */
[----:B------:R-:W-:-:S03]  /*2cde0*/  ISETP.GE.AND P1, PT, R13, R8, PT ;  /* 0x000000080d00720c */ /* 0x000fc60003f26270 */
[----:B------:R1:W-:Y:S01]  /*2cdf0*/  LDGSTS.E [R12+0x7f00], desc[UR8][R14.64], P3 ;  /* 0x07f000000e0c7fae */ /* 0x0003e20009921848 */
[----:B------:R-:W-:-:S03]  /*2ce00*/  LOP3.LUT R13, R25, 0x20, RZ, 0xfc, !PT ;  /* 0x00000020190d7812 */ /* 0x000fc600078efcff */
[----:B---3--:R-:W3:Y:S01]  /*2ce10*/  LDL.LU R21, [R1+0x4b0] ;  /* 0x0004b00001157983 */ /* 0x008ee20000300800 */
[----:B------:R-:W-:Y:S01]  /*2ce20*/  ISETP.GE.AND P4, PT, R13, R8, PT ;  /* 0x000000080d00720c */ /* 0x000fe20003f86270 */
[----:B-1----:R-:W-:Y:S02]  /*2ce30*/  IMAD.MOV.U32 R14, RZ, RZ, R16 ;  /* 0x000000ffff0e7224 */ /* 0x002fe400078e0010 */
[----:B--2---:R-:W2:Y:S01]  /*2ce40*/  LDL.LU R16, [R1+0x4b4] ;  /* 0x0004b40001107983 */ /* 0x004ea20000300800 */
[----:B------:R-:W-:Y:S02]  /*2ce50*/  MOV R15, R20 ;  /* 0x00000014000f7202 */ /* 0x000fe40000000f00 */
[C---:B------:R-:W-:Y:S01]  /*2ce60*/  LOP3.LUT R13, R25.reuse, 0x40, RZ, 0xfc, !PT ;  /* 0x00000040190d7812 */ /* 0x040fe200078efcff */
[----:B------:R-:W3:Y:S01]  /*2ce70*/  LDL.LU R22, [R1+0x4b8] ;  /* 0x0004b80001167983 */ /* 0x000ee20000300800 */
[----:B------:R-:W-:-:S03]  /*2ce80*/  ISETP.GE.AND P6, PT, R25, R8, PT ;  /* 0x000000081900720c */ /* 0x000fc60003fc6270 */
[----:B------:R-:W3:Y:S01]  /*2ce90*/  LDL.LU R20, [R1+0x4bc] ;  /* 0x0004bc0001147983 */ /* 0x000ee20000300800 */
[----:B------:R-:W-:Y:S02]  /*2cea0*/  ISETP.GE.AND P2, PT, R13, R8, PT ;  /* 0x000000080d00720c */ /* 0x000fe40003f46270 */
[----:B------:R-:W-:Y:S01]  /*2ceb0*/  SEL R8, RZ, 0x4, P6 ;  /* 0x00000004ff087807 */ /* 0x000fe20003000000 */
[----:B------:R1:W-:Y:S01]  /*2cec0*/  LDGSTS.E [R12+0x7f80], desc[UR8][R14.64], P3 ;  /* 0x07f800000e0c7fae */ /* 0x0003e20009921848 */
[----:B------:R-:W-:-:S03]  /*2ced0*/  IADD3 R23, P5, R23, R0, RZ ;  /* 0x0000000017177210 */ /* 0x000fc60007fbe0ff */
[----:B------:R-:W0:Y:S02]  /*2cee0*/  LDGDEPBAR ;  /* 0x00000000000079af */ /* 0x000e240000000000 */
[----:B------:R-:W-:Y:S02]  /*2cef0*/  IMAD.X R24, R24, 0x1, R4, P5 ;  /* 0x0000000118187824 */ /* 0x000fe400028e0604 */
[----:B------:R1:W-:Y:S01]  /*2cf00*/  STL [R1+0x3b4], R23 ;  /* 0x0003b41701007387 */ /* 0x0003e20000100800 */
[----:B----4-:R-:W-:-:S03]  /*2cf10*/  IADD3 R17, P6, R17, R0, RZ ;  /* 0x0000000011117210 */ /* 0x010fc60007fde0ff */
[----:B------:R4:W-:Y:S01]  /*2cf20*/  STL [R1+0x3b0], R24 ;  /* 0x0003b01801007387 */ /* 0x0009e20000100800 */
[----:B------:R-:W-:-:S03]  /*2cf30*/  IADD3.X R19, R19, R4, RZ, P6, !PT ;  /* 0x0000000413137210 */ /* 0x000fc600037fe4ff */
[----:B------:R-:W-:Y:S01]  /*2cf40*/  STL [R1+0x3bc], R17 ;  /* 0x0003bc1101007387 */ /* 0x000fe20000100800 */
[----:B-1----:R-:W-:-:S03]  /*2cf50*/  IMAD.MOV.U32 R14, RZ, RZ, R23 ;  /* 0x000000ffff0e7224 */ /* 0x002fc600078e0017 */
[----:B------:R1:W-:Y:S04]  /*2cf60*/  STL [R1+0x3b8], R19 ;  /* 0x0003b81301007387 */ /* 0x0003e80000100800 */
[----:B------:R-:W3:Y:S04]  /*2cf70*/  LDL.LU R23, [R1+0x4c0] ;  /* 0x0004c00001177983 */ /* 0x000ee80000300800 */
[----:B------:R-:W3:Y:S01]  /*2cf80*/  LDL.LU R13, [R1+0x4c4] ;  /* 0x0004c400010d7983 */ /* 0x000ee20000300800 */
[----:B------:R-:W-:-:S03]  /*2cf90*/  MOV R15, R24 ;  /* 0x00000018000f7202 */ /* 0x000fc60000000f00 */
[----:B------:R-:W3:Y:S04]  /*2cfa0*/  LDL.LU R25, [R1+0x4c8] ;  /* 0x0004c80001197983 */ /* 0x000ee80000300800 */
[----:B----4-:R-:W4:Y:S01]  /*2cfb0*/  LDL.LU R24, [R1+0x4cc] ;  /* 0x0004cc0001187983 */ /* 0x010f220000300800 */
[----:B------:R-:W-:-:S04]  /*2cfc0*/  SEL R8, R8, RZ, !P0 ;  /* 0x000000ff08087207 */ /* 0x000fc80004000000 */
[----:B------:R-:W-:Y:S02]  /*2cfd0*/  ISETP.NE.U32.AND P3, PT, R8, RZ, PT ;  /* 0x000000ff0800720c */ /* 0x000fe40003f65070 */
[----:B------:R-:W-:-:S04]  /*2cfe0*/  SEL R8, RZ, 0x4, P4 ;  /* 0x00000004ff087807 */ /* 0x000fc80002000000 */
[----:B------:R-:W-:-:S04]  /*2cff0*/  SEL R8, R8, RZ, !P0 ;  /* 0x000000ff08087207 */ /* 0x000fc80004000000 */
[----:B------:R-:W-:Y:S02]  /*2d000*/  ISETP.NE.U32.AND P4, PT, R8, RZ, PT ;  /* 0x000000ff0800720c */ /* 0x000fe40003f85070 */
[----:B------:R-:W-:Y:S01]  /*2d010*/  SEL R8, RZ, 0x4, P2 ;  /* 0x00000004ff087807 */ /* 0x000fe20001000000 */
[----:B------:R1:W-:Y:S03]  /*2d020*/  LDGSTS.E [R9+0x10000], desc[UR8][R14.64], P3 ;  /* 0x100000000e097fae */ /* 0x0003e60009921848 */
[----:B------:R-:W-:-:S04]  /*2d030*/  SEL R8, R8, RZ, !P0 ;  /* 0x000000ff08087207 */ /* 0x000fc80004000000 */
[----:B------:R-:W-:Y:S02]  /*2d040*/  ISETP.NE.U32.AND P2, PT, R8, RZ, PT ;  /* 0x000000ff0800720c */ /* 0x000fe40003f45070 */
[----:B------:R-:W-:Y:S01]  /*2d050*/  SEL R8, RZ, 0x4, P1 ;  /* 0x00000004ff087807 */ /* 0x000fe20000800000 */
[----:B-1----:R-:W-:Y:S01]  /*2d060*/  IMAD.MOV.U32 R14, RZ, RZ, R17 ;  /* 0x000000ffff0e7224 */ /* 0x002fe200078e0011 */
[----:B------:R-:W-:Y:S02]  /*2d070*/  MOV R15, R19 ;  /* 0x00000013000f7202 */ /* 0x000fe40000000f00 */
[----:B------:R-:W-:Y:S01]  /*2d080*/  SEL R8, R8, RZ, !P0 ;  /* 0x000000ff08087207 */ /* 0x000fe20004000000 */
[----:B------:R-:W4:Y:S01]  /*2d090*/  LDL.LU R19, [R1+0x5b4] ;  /* 0x0005b40001137983 */ /* 0x000f220000300800 */
[----:B------:R-:W-:-:S03]  /*2d0a0*/  IADD3 R26, P1, R26, R0, RZ ;  /* 0x000000001a1a7210 */ /* 0x000fc60007f3e0ff */
[----:B------:R-:W4:Y:S01]  /*2d0b0*/  LDL.LU R17, [R1+0x5bc] ;  /* 0x0005bc0001117983 */ /* 0x000f220000300800 */
[----:B------:R-:W-:Y:S01]  /*2d0c0*/  ISETP.NE.U32.AND P0, PT, R8, RZ, PT ;  /* 0x000000ff0800720c */ /* 0x000fe20003f05070 */
[----:B------:R-:W-:Y:S02]  /*2d0d0*/  IMAD.X R29, R29, 0x1, R4, P1 ;  /* 0x000000011d1d7824 */ /* 0x000fe400008e0604 */
[----:B------:R1:W-:Y:S01]  /*2d0e0*/  LDGSTS.E [R9+0x10080], desc[UR8][R14.64], P4 ;  /* 0x100800000e097fae */ /* 0x0003e2000a121848 */
[----:B------:R-:W-:-:S03]  /*2d0f0*/  IADD3 R27, P5, R27, R0, RZ ;  /* 0x000000001b1b7210 */ /* 0x000fc60007fbe0ff */
[----:B------:R2:W-:Y:S01]  /*2d100*/  STL [R1+0x3c4], R26 ;  /* 0x0003c41a01007387 */ /* 0x0005e20000100800 */
[----:B------:R-:W-:-:S03]  /*2d110*/  IADD3.X R28, R28, R4, RZ, P5, !PT ;  /* 0x000000041c1c7210 */ /* 0x000fc60002ffe4ff */
[----:B------:R-:W-:Y:S01]  /*2d120*/  STL [R1+0x3c0], R29 ;  /* 0x0003c01d01007387 */ /* 0x000fe20000100800 */
[----:B-1----:R-:W-:Y:S01]  /*2d130*/  IMAD.MOV.U32 R14, RZ, RZ, R26 ;  /* 0x000000ffff0e7224 */ /* 0x002fe200078e001a */
[----:B------:R-:W-:Y:S02]  /*2d140*/  MOV R15, R29 ;  /* 0x0000001d000f7202 */ /* 0x000fe40000000f00 */
[----:B------:R-:W-:Y:S04]  /*2d150*/  STL [R1+0x3cc], R27 ;  /* 0x0003cc1b01007387 */ /* 0x000fe80000100800 */
[----:B--2---:R-:W2:Y:S01]  /*2d160*/  LDL.LU R26, [R1+0x5b0] ;  /* 0x0005b000011a7983 */ /* 0x004ea20000300800 */
[----:B------:R-:W-:-:S03]  /*2d170*/  IADD3 R16, P1, R16, R0, RZ ;  /* 0x0000000010107210 */ /* 0x000fc60007f3e0ff */
[----:B------:R1:W-:Y:S02]  /*2d180*/  LDGSTS.E [R9+0x10100], desc[UR8][R14.64], P2 ;  /* 0x101000000e097fae */ /* 0x0003e40009121848 */
[----:B---3--:R-:W-:Y:S02]  /*2d190*/  IMAD.X R21, R21, 0x1, R4, P1 ;  /* 0x0000000115157824 */ /* 0x008fe400008e0604 */
[----:B------:R-:W-:Y:S01]  /*2d1a0*/  STL [R1+0x3c8], R28 ;  /* 0x0003c81c01007387 */ /* 0x000fe20000100800 */
[----:B------:R-:W-:-:S03]  /*2d1b0*/  IADD3 R20, P5, R20, R0, RZ ;  /* 0x0000000014147210 */ /* 0x000fc60007fbe0ff */
[----:B------:R-:W3:Y:S01]  /*2d1c0*/  LDL.LU R8, [R1+0x5b8] ;  /* 0x0005b80001087983 */ /* 0x000ee20000300800 */
[----:B-1----:R-:W-:Y:S01]  /*2d1d0*/  IMAD.MOV.U32 R14, RZ, RZ, R27 ;  /* 0x000000ffff0e7224 */ /* 0x002fe200078e001b */
[----:B------:R-:W-:Y:S02]  /*2d1e0*/  MOV R15, R28 ;  /* 0x0000001c000f7202 */ /* 0x000fe40000000f00 */
[----:B------:R-:W-:Y:S01]  /*2d1f0*/  STL [R1+0x4b4], R16 ;  /* 0x0004b41001007387 */ /* 0x000fe20000100800 */
[----:B------:R-:W-:-:S03]  /*2d200*/  IADD3.X R22, R22, R4, RZ, P5, !PT ;  /* 0x0000000416167210 */ /* 0x000fc60002ffe4ff */
[----:B------:R1:W-:Y:S04]  /*2d210*/  LDGSTS.E [R9+0x10180], desc[UR8][R14.64], P0 ;  /* 0x101800000e097fae */ /* 0x0003e80008121848 */
[----:B------:R1:W-:Y:S04]  /*2d220*/  STL [R1+0x4b0], R21 ;  /* 0x0004b01501007387 */ /* 0x0003e80000100800 */
[----:B------:R-:W-:Y:S01]  /*2d230*/  STL [R1+0x4bc], R20 ;  /* 0x0004bc1401007387 */ /* 0x000fe20000100800 */
[----:B-1----:R-:W-:Y:S01]  /*2d240*/  IMAD.MOV.U32 R14, RZ, RZ, R16 ;  /* 0x000000ffff0e7224 */ /* 0x002fe200078e0010 */
[----:B------:R-:W-:-:S02]  /*2d250*/  MOV R15, R21 ;  /* 0x00000015000f7202 */ /* 0x000fc40000000f00 */
[----:B------:R-:W3:Y:S04]  /*2d260*/  LDL.LU R21, [R1+0x5c4] ;  /* 0x0005c40001157983 */ /* 0x000ee80000300800 */
[----:B------:R1:W-:Y:S04]  /*2d270*/  STL [R1+0x4b8], R22 ;  /* 0x0004b81601007387 */ /* 0x0003e80000100800 */
[----:B------:R1:W-:Y:S04]  /*2d280*/  LDGSTS.E [R9+0x11000], desc[UR8][R14.64], P3 ;  /* 0x110000000e097fae */ /* 0x0003e80009921848 */
[----:B------:R-:W3:Y:S01]  /*2d290*/  LDL.LU R16, [R1+0x5cc] ;  /* 0x0005cc0001107983 */ /* 0x000ee20000300800 */
[----:B-1----:R-:W-:-:S03]  /*2d2a0*/  MOV R15, R22 ;  /* 0x00000016000f7202 */ /* 0x002fc60000000f00 */
[----:B------:R-:W3:Y:S01]  /*2d2b0*/  LDL.LU R22, [R1+0x5c0] ;  /* 0x0005c00001167983 */ /* 0x000ee20000300800 */
[----:B------:R-:W-:-:S03]  /*2d2c0*/  IMAD.MOV.U32 R14, RZ, RZ, R20 ;  /* 0x000000ffff0e7224 */ /* 0x000fc600078e0014 */
[----:B------:R-:W3:Y:S04]  /*2d2d0*/  LDL.LU R20, [R1+0x5c8] ;  /* 0x0005c80001147983 */ /* 0x000ee80000300800 */
[----:B------:R1:W-:Y:S01]  /*2d2e0*/  LDGSTS.E [R9+0x11080], desc[UR8][R14.64], P4 ;  /* 0x110800000e097fae */ /* 0x0003e2000a121848 */
[----:B------:R-:W-:-:S05]  /*2d2f0*/  IADD3 R13, P1, R13, R0, RZ ;  /* 0x000000000d0d7210 */ /* 0x000fca0007f3e0ff */
[----:B------:R-:W-:Y:S01]  /*2d300*/  IMAD.X R23, R23, 0x1, R4, P1 ;  /* 0x0000000117177824 */ /* 0x000fe200008e0604 */
[----:B----4-:R-:W-:Y:S01]  /*2d310*/  IADD3 R24, P5, R24, R0, RZ ;  /* 0x0000000018187210 */ /* 0x010fe20007fbe0ff */
[----:B------:R-:W-:Y:S01]  /*2d320*/  STL [R1+0x4c4], R13 ;  /* 0x0004c40d01007387 */ /* 0x000fe20000100800 */
[----:B-1----:R-:W-:Y:S02]  /*2d330*/  IMAD.MOV.U32 R14, RZ, RZ, R13 ;  /* 0x000000ffff0e7224 */ /* 0x002fe400078e000d */
[----:B------:R-:W-:Y:S02]  /*2d340*/  MOV R15, R23 ;  /* 0x00000017000f7202 */ /* 0x000fe40000000f00 */
[----:B------:R-:W-:Y:S01]  /*2d350*/  IADD3.X R25, R25, R4, RZ, P5, !PT ;  /* 0x0000000419197210 */ /* 0x000fe20002ffe4ff */
[----:B------:R1:W-:Y:S04]  /*2d360*/  STL [R1+0x4c0], R23 ;  /* 0x0004c01701007387 */ /* 0x0003e80000100800 */
[----:B------:R4:W-:Y:S04]  /*2d370*/  STL [R1+0x4cc], R24 ;  /* 0x0004cc1801007387 */ /* 0x0009e80000100800 */
[----:B------:R4:W-:Y:S04]  /*2d380*/  LDGSTS.E [R9+0x11100], desc[UR8][R14.64], P2 ;  /* 0x111000000e097fae */ /* 0x0009e80009121848 */
[----:B-1----:R-:W3:Y:S04]  /*2d390*/  LDL.LU R23, [R1+0x6b4] ;  /* 0x0006b40001177983 */ /* 0x002ee80000300800 */
[----:B------:R1:W-:Y:S04]  /*2d3a0*/  STL [R1+0x4c8], R25 ;  /* 0x0004c81901007387 */ /* 0x0003e80000100800 */
[----:B------:R-:W3:Y:S01]  /*2d3b0*/  LDL.LU R13, [R1+0x6bc] ;  /* 0x0006bc00010d7983 */ /* 0x000ee20000300800 */
[----:B----4-:R-:W-:-:S03]  /*2d3c0*/  IMAD.MOV.U32 R14, RZ, RZ, R24 ;  /* 0x000000ffff0e7224 */ /* 0x010fc600078e0018 */
[----:B------:R-:W4:Y:S01]  /*2d3d0*/  LDL.LU R24, [R1+0x6b0] ;  /* 0x0006b00001187983 */ /* 0x000f220000300800 */
[----:B------:R-:W-:-:S03]  /*2d3e0*/  MOV R15, R25 ;  /* 0x00000019000f7202 */ /* 0x000fc60000000f00 */
[----:B-1----:R-:W4:Y:S01]  /*2d3f0*/  LDL.LU R25, [R1+0x6b8] ;  /* 0x0006b80001197983 */ /* 0x002f220000300800 */
[----:B------:R-:W-:-:S03]  /*2d400*/  IADD3 R19, P1, R19, R0, RZ ;  /* 0x0000000013137210 */ /* 0x000fc60007f3e0ff */
[----:B------:R1:W-:Y:S01]  /*2d410*/  LDGSTS.E [R9+0x11180], desc[UR8][R14.64], P0 ;  /* 0x111800000e097fae */ /* 0x0003e20008121848 */
[----:B------:R-:W-:-:S03]  /*2d420*/  IADD3 R17, P5, R17, R0, RZ ;  /* 0x0000000011117210 */ /* 0x000fc60007fbe0ff */
[----:B------:R3:W-:Y:S01]  /*2d430*/  STL [R1+0x5b4], R19 ;  /* 0x0005b41301007387 */ /* 0x0007e20000100800 */
[----:B-1----:R-:W-:Y:S02]  /*2d440*/  IMAD.MOV.U32 R14, RZ, RZ, R19 ;  /* 0x000000ffff0e7224 */ /* 0x002fe400078e0013 */
[----:B--2---:R-:W-:-:S05]  /*2d450*/  IMAD.X R26, R26, 0x1, R4, P1 ;  /* 0x000000011a1a7824 */ /* 0x004fca00008e0604 */
[----:B------:R1:W-:Y:S04]  /*2d460*/  STL [R1+0x5b0], R26 ;  /* 0x0005b01a01007387 */ /* 0x0003e80000100800 */
[----:B------:R-:W-:Y:S01]  /*2d470*/  STL [R1+0x5bc], R17 ;  /* 0x0005bc1101007387 */ /* 0x000fe20000100800 */
[----:B---3--:R-:W-:-:S03]  /*2d480*/  IADD3.X R8, R8, R4, RZ, P5, !PT ;  /* 0x0000000408087210 */ /* 0x008fc60002ffe4ff */
[----:B------:R-:W2:Y:S01]  /*2d490*/  LDL.LU R19, [R1+0x6c4] ;  /* 0x0006c40001137983 */ /* 0x000ea20000300800 */
[----:B------:R-:W-:-:S03]  /*2d4a0*/  MOV R15, R26 ;  /* 0x0000001a000f7202 */ /* 0x000fc60000000f00 */
[----:B------:R3:W-:Y:S04]  /*2d4b0*/  STL [R1+0x5b8], R8 ;  /* 0x0005b80801007387 */ /* 0x0007e80000100800 */
[----:B------:R-:W2:Y:S04]  /*2d4c0*/  LDL.LU R27, [R1+0x6cc] ;  /* 0x0006cc00011b7983 */ /* 0x000ea80000300800 */
[----:B-1----:R-:W2:Y:S04]  /*2d4d0*/  LDL.LU R26, [R1+0x6c0] ;  /* 0x0006c000011a7983 */ /* 0x002ea80000300800 */
[----:B------:R1:W-:Y:S04]  /*2d4e0*/  LDGSTS.E [R9+0x12000], desc[UR8][R14.64], P3 ;  /* 0x120000000e097fae */ /* 0x0003e80009921848 */
[----:B------:R-:W2:Y:S01]  /*2d4f0*/  LDL.LU R28, [R1+0x6c8] ;  /* 0x0006c800011c7983 */ /* 0x000ea20000300800 */
[----:B------:R-:W-:Y:S01]  /*2d500*/  IADD3 R21, P1, R21, R0, RZ ;  /* 0x0000000015157210 */ /* 0x000fe20007f3e0ff */
[----:B-1----:R-:W-:Y:S01]  /*2d510*/  IMAD.MOV.U32 R14, RZ, RZ, R17 ;  /* 0x000000ffff0e7224 */ /* 0x002fe200078e0011 */
[----:B------:R-:W-:-:S02]  /*2d520*/  MOV R15, R8 ;  /* 0x00000008000f7202 */ /* 0x000fc40000000f00 */
[----:B---3--:R-:W3:Y:S04]  /*2d530*/  LDL.LU R8, [R1+0x7b4] ;  /* 0x0007b40001087983 */ /* 0x008ee80000300800 */
[----:B------:R-:W3:Y:S01]  /*2d540*/  LDL.LU R17, [R1+0x7bc] ;  /* 0x0007bc0001117983 */ /* 0x000ee20000300800 */
[----:B------:R-:W-:-:S03]  /*2d550*/  IADD3 R16, P5, R16, R0, RZ ;  /* 0x0000000010107210 */ /* 0x000fc60007fbe0ff */
[----:B------:R1:W-:Y:S04]  /*2d560*/  STL [R1+0x5c4], R21 ;  /* 0x0005c41501007387 */ /* 0x0003e80000100800 */
[----:B------:R1:W-:Y:S01]  /*2d570*/  LDGSTS.E [R9+0x12080], desc[UR8][R14.64], P4 ;  /* 0x120800000e097fae */ /* 0x0003e2000a121848 */
[----:B------:R-:W-:Y:S01]  /*2d580*/  IMAD.X R22, R22, 0x1, R4, P1 ;  /* 0x0000000116167824 */ /* 0x000fe200008e0604 */
[----:B------:R-:W-:-:S04]  /*2d590*/  IADD3.X R20, R20, R4, RZ, P5, !PT ;  /* 0x0000000414147210 */ /* 0x000fc80002ffe4ff */
[----:B------:R1:W-:Y:S02]  /*2d5a0*/  STL [R1+0x5c0], R22 ;  /* 0x0005c01601007387 */ /* 0x0003e40000100800 */
[----:B-1----:R-:W-:Y:S02]  /*2d5b0*/  IMAD.MOV.U32 R14, RZ, RZ, R21 ;  /* 0x000000ffff0e7224 */ /* 0x002fe400078e0015 */
[----:B------:R1:W-:Y:S04]  /*2d5c0*/  STL [R1+0x5cc], R16 ;  /* 0x0005cc1001007387 */ /* 0x0003e80000100800 */
[----:B------:R-:W3:Y:S01]  /*2d5d0*/  LDL.LU R21, [R1+0x7b0] ;  /* 0x0007b00001157983 */ /* 0x000ee20000300800 */
[----:B------:R-:W-:-:S03]  /*2d5e0*/  MOV R15, R22 ;  /* 0x00000016000f7202 */ /* 0x000fc60000000f00 */
[----:B------:R1:W-:Y:S04]  /*2d5f0*/  STL [R1+0x5c8], R20 ;  /* 0x0005c81401007387 */ /* 0x0003e80000100800 */
[----:B------:R-:W3:Y:S04]  /*2d600*/  LDL.LU R22, [R1+0x7b8] ;  /* 0x0007b80001167983 */ /* 0x000ee80000300800 */
[----:B------:R1:W-:Y:S02]  /*2d610*/  LDGSTS.E [R9+0x12100], desc[UR8][R14.64], P2 ;  /* 0x121000000e097fae */ /* 0x0003e40009121848 */
[----:B-1----:R-:W-:Y:S01]  /*2d620*/  IMAD.MOV.U32 R14, RZ, RZ, R16 ;  /* 0x000000ffff0e7224 */ /* 0x002fe200078e0010 */
[----:B------:R-:W-:Y:S01]  /*2d630*/  MOV R15, R20 ;  /* 0x00000014000f7202 */ /* 0x000fe20000000f00 */
[----:B------:R-:W3:Y:S04]  /*2d640*/  LDL.LU R16, [R1+0x7c4] ;  /* 0x0007c40001107983 */ /* 0x000ee80000300800 */
[----:B------:R-:W3:Y:S04]  /*2d650*/  LDL.LU R20, [R1+0x7cc] ;  /* 0x0007cc0001147983 */ /* 0x000ee80000300800 */
[----:B------:R1:W-:Y:S01]  /*2d660*/  LDGSTS.E [R9+0x12180], desc[UR8][R14.64], P0 ;  /* 0x121800000e097fae */ /* 0x0003e20008121848 */
[----:B------:R-:W-:-:S05]  /*2d670*/  IADD3 R23, P1, R23, R0, RZ ;  /* 0x0000000017177210 */ /* 0x000fca0007f3e0ff */
[----:B------:R1:W-:Y:S01]  /*2d680*/  STL [R1+0x6b4], R23 ;  /* 0x0006b41701007387 */ /* 0x0003e20000100800 */
[----:B------:R-:W-:Y:S01]  /*2d690*/  IADD3 R13, P5, R13, R0, RZ ;  /* 0x000000000d0d7210 */ /* 0x000fe20007fbe0ff */
[----:B----4-:R-:W-:Y:S02]  /*2d6a0*/  IMAD.X R24, R24, 0x1, R4, P1 ;  /* 0x0000000118187824 */ /* 0x010fe400008e0604 */
[----:B-1----:R-:W-:Y:S01]  /*2d6b0*/  IMAD.MOV.U32 R14, RZ, RZ, R23 ;  /* 0x000000ffff0e7224 */ /* 0x002fe200078e0017 */
[----:B------:R-:W-:Y:S02]  /*2d6c0*/  IADD3.X R25, R25, R4, RZ, P5, !PT ;  /* 0x0000000419197210 */ /* 0x000fe40002ffe4ff */
[----:B------:R1:W-:Y:S04]  /*2d6d0*/  STL [R1+0x6b0], R24 ;  /* 0x0006b01801007387 */ /* 0x0003e80000100800 */
[----:B------:R-:W-:Y:S04]  /*2d6e0*/  STL [R1+0x6bc], R13 ;  /* 0x0006bc0d01007387 */ /* 0x000fe80000100800 */
[----:B------:R-:W4:Y:S01]  /*2d6f0*/  LDL.LU R23, [R1+0x7c0] ;  /* 0x0007c00001177983 */ /* 0x000f220000300800 */
[----:B------:R-:W-:-:S03]  /*2d700*/  MOV R15, R24 ;  /* 0x00000018000f7202 */ /* 0x000fc60000000f00 */
[----:B------:R1:W-:Y:S04]  /*2d710*/  STL [R1+0x6b8], R25 ;  /* 0x0006b81901007387 */ /* 0x0003e80000100800 */
[----:B-1----:R-:W4:Y:S04]  /*2d720*/  LDL.LU R24, [R1+0x7c8] ;  /* 0x0007c80001187983 */ /* 0x002f280000300800 */
[----:B------:R1:W-:Y:S02]  /*2d730*/  LDGSTS.E [R9+0x13000], desc[UR8][R14.64], P3 ;  /* 0x130000000e097fae */ /* 0x0003e40009921848 */
[----:B-1----:R-:W-:Y:S01]  /*2d740*/  IMAD.MOV.U32 R14, RZ, RZ, R13 ;  /* 0x000000ffff0e7224 */ /* 0x002fe200078e000d */
[----:B------:R-:W-:-:S02]  /*2d750*/  MOV R15, R25 ;  /* 0x00000019000f7202 */ /* 0x000fc40000000f00 */
[----:B------:R-:W4:Y:S04]  /*2d760*/  LDL.LU R25, [R1+0x8b4] ;  /* 0x0008b40001197983 */ /* 0x000f280000300800 */
[----:B------:R-:W4:Y:S01]  /*2d770*/  LDL.LU R13, [R1+0x8bc] ;  /* 0x0008bc00010d7983 */ /* 0x000f220000300800 */
[----:B--2---:R-:W-:-:S03]  /*2d780*/  IADD3 R19, P1, R19, R0, RZ ;  /* 0x0000000013137210 */ /* 0x004fc60007f3e0ff */
[----:B------:R1:W-:Y:S01]  /*2d790*/  LDGSTS.E [R9+0x13080], desc[UR8][R14.64], P4 ;  /* 0x130800000e097fae */ /* 0x0003e2000a121848 */
[----:B------:R-:W-:Y:S01]  /*2d7a0*/  IADD3 R27, P5, R27, R0, RZ ;  /* 0x000000001b1b7210 */ /* 0x000fe20007fbe0ff */
[----:B------:R-:W-:Y:S02]  /*2d7b0*/  IMAD.X R26, R26, 0x1, R4, P1 ;  /* 0x000000011a1a7824 */ /* 0x000fe400008e0604 */
[----:B------:R-:W-:Y:S01]  /*2d7c0*/  STL [R1+0x6c4], R19 ;  /* 0x0006c41301007387 */ /* 0x000fe20000100800 */
[----:B-1----:R-:W-:-:S03]  /*2d7d0*/  IMAD.MOV.U32 R14, RZ, RZ, R19 ;  /* 0x000000ffff0e7224 */ /* 0x002fc600078e0013 */
[----:B------:R1:W-:Y:S01]  /*2d7e0*/  STL [R1+0x6c0], R26 ;  /* 0x0006c01a01007387 */ /* 0x0003e20000100800 */
[----:B------:R-:W-:Y:S02]  /*2d7f0*/  MOV R15, R26 ;  /* 0x0000001a000f7202 */ /* 0x000fe40000000f00 */
[----:B------:R-:W-:Y:S01]  /*2d800*/  IADD3.X R28, R28, R4, RZ, P5, !PT ;  /* 0x000000041c1c7210 */ /* 0x000fe20002ffe4ff */
[----:B------:R-:W-:Y:S04]  /*2d810*/  STL [R1+0x6cc], R27 ;  /* 0x0006cc1b01007387 */ /* 0x000fe80000100800 */
[----:B------:R2:W-:Y:S04]  /*2d820*/  LDGSTS.E [R9+0x13100], desc[UR8][R14.64], P2 ;  /* 0x131000000e097fae */ /* 0x0005e80009121848 */
[----:B-1----:R-:W4:Y:S01]  /*2d830*/  LDL.LU R26, [R1+0x8b0] ;  /* 0x0008b000011a7983 */ /* 0x002f220000300800 */
[----:B---3--:R-:W-:-:S03]  /*2d840*/  IADD3 R8, P1, R8, R0, RZ ;  /* 0x0000000008087210 */ /* 0x008fc60007f3e0ff */
[----:B------:R-:W-:Y:S01]  /*2d850*/  STL [R1+0x6c8], R28 ;  /* 0x0006c81c01007387 */ /* 0x000fe20000100800 */
[----:B------:R-:W-:Y:S01]  /*2d860*/  IADD3 R17, P5, R17, R0, RZ ;  /* 0x0000000011117210 */ /* 0x000fe20007fbe0ff */
[----:B--2---:R-:W-:Y:S01]  /*2d870*/  IMAD.MOV.U32 R14, RZ, RZ, R27 ;  /* 0x000000ffff0e7224 */ /* 0x004fe200078e001b */
[----:B------:R-:W-:Y:S01]  /*2d880*/  MOV R15, R28 ;  /* 0x0000001c000f7202 */ /* 0x000fe20000000f00 */
[----:B------:R-:W2:Y:S04]  /*2d890*/  LDL.LU R19, [R1+0x8b8] ;  /* 0x0008b80001137983 */ /* 0x000ea80000300800 */
[----:B------:R1:W-:Y:S04]  /*2d8a0*/  LDGSTS.E [R9+0x13180], desc[UR8][R14.64], P0 ;  /* 0x131800000e097fae */ /* 0x0003e80008121848 */
[----:B------:R-:W-:Y:S01]  /*2d8b0*/  STL [R1+0x7b4], R8 ;  /* 0x0007b40801007387 */ /* 0x000fe20000100800 */
[----:B-1----:R-:W-:-:S02]  /*2d8c0*/  IMAD.MOV.U32 R14, RZ, RZ, R8 ;  /* 0x000000ffff0e7224 */ /* 0x002fc400078e0008 */
[----:B------:R-:W-:-:S05]  /*2d8d0*/  IMAD.X R21, R21, 0x1, R4, P1 ;  /* 0x0000000115157824 */ /* 0x000fca00008e0604 */
[----:B------:R1:W-:Y:S01]  /*2d8e0*/  STL [R1+0x7b0], R21 ;  /* 0x0007b01501007387 */ /* 0x0003e20000100800 */
[----:B------:R-:W-:Y:S02]  /*2d8f0*/  MOV R15, R21 ;  /* 0x00000015000f7202 */ /* 0x000fe40000000f00 */
[----:B------:R-:W-:Y:S01]  /*2d900*/  IADD3.X R22, R22, R4, RZ, P5, !PT ;  /* 0x0000000416167210 */ /* 0x000fe20002ffe4ff */
[----:B------:R-:W-:Y:S04]  /*2d910*/  STL [R1+0x7bc], R17 ;  /* 0x0007bc1101007387 */ /* 0x000fe80000100800 */
[----:B------:R3:W-:Y:S04]  /*2d920*/  LDGSTS.E [R9+0x14000], desc[UR8][R14.64], P3 ;  /* 0x140000000e097fae */ /* 0x0007e80009921848 */
[----:B-1----:R-:W2:Y:S04]  /*2d930*/  LDL.LU R21, [R1+0x8c4] ;  /* 0x0008c40001157983 */ /* 0x002ea80000300800 */
[----:B------:R1:W-:Y:S04]  /*2d940*/  STL [R1+0x7b8], R22 ;  /* 0x0007b81601007387 */ /* 0x0003e80000100800 */
[----:B------:R-:W2:Y:S01]  /*2d950*/  LDL.LU R8, [R1+0x8cc] ;  /* 0x0008cc0001087983 */ /* 0x000ea20000300800 */
[----:B---3--:R-:W-:-:S03]  /*2d960*/  MOV R15, R22 ;  /* 0x00000016000f7202 */ /* 0x008fc60000000f00 */
[----:B-1----:R-:W3:Y:S01]  /*2d970*/  LDL.LU R22, [R1+0x8c0] ;  /* 0x0008c00001167983 */ /* 0x002ee20000300800 */
[----:B------:R-:W-:Y:S01]  /*2d980*/  IMAD.MOV.U32 R14, RZ, RZ, R17 ;  /* 0x000000ffff0e7224 */ /* 0x000fe200078e0011 */
[-C--:B------:R-:W-:Y:S02]  /*2d990*/  IADD3 R16, P1, R16, R0.reuse, RZ ;  /* 0x0000000010107210 */ /* 0x080fe40007f3e0ff */
[----:B------:R-:W3:Y:S01]  /*2d9a0*/  LDL.LU R17, [R1+0x8c8] ;  /* 0x0008c80001117983 */ /* 0x000ee20000300800 */
[----:B------:R-:W-:-:S03]  /*2d9b0*/  IADD3 R20, P5, R20, R0, RZ ;  /* 0x0000000014147210 */ /* 0x000fc60007fbe0ff */
[----:B------:R1:W-:Y:S04]  /*2d9c0*/  LDGSTS.E [R9+0x14080], desc[UR8][R14.64], P4 ;  /* 0x140800000e097fae */ /* 0x0003e8000a121848 */
[----:B------:R-:W-:Y:S01]  /*2d9d0*/  STL [R1+0x7c4], R16 ;  /* 0x0007c41001007387 */ /* 0x000fe20000100800 */
[----:B-1----:R-:W-:Y:S02]  /*2d9e0*/  IMAD.MOV.U32 R14, RZ, RZ, R16 ;  /* 0x000000ffff0e7224 */ /* 0x002fe400078e0010 */
[----:B----4-:R-:W-:-:S05]  /*2d9f0*/  IMAD.X R23, R23, 0x1, R4, P1 ;  /* 0x0000000117177824 */ /* 0x010fca00008e0604 */
[----:B------:R1:W-:Y:S01]  /*2da00*/  STL [R1+0x7c0], R23 ;  /* 0x0007c01701007387 */ /* 0x0003e20000100800 */
[----:B------:R-:W-:Y:S02]  /*2da10*/  MOV R15, R23 ;  /* 0x00000017000f7202 */ /* 0x000fe40000000f00 */
[----:B------:R-:W-:Y:S01]  /*2da20*/  IADD3.X R24, R24, R4, RZ, P5, !PT ;  /* 0x0000000418187210 */ /* 0x000fe20002ffe4ff */
[----:B------:R-:W-:Y:S04]  /*2da30*/  STL [R1+0x7cc], R20 ;  /* 0x0007cc1401007387 */ /* 0x000fe80000100800 */
[----:B------:R4:W-:Y:S04]  /*2da40*/  LDGSTS.E [R9+0x14100], desc[UR8][R14.64], P2 ;  /* 0x141000000e097fae */ /* 0x0009e80009121848 */
[----:B-1----:R-:W3:Y:S04]  /*2da50*/  LDL.LU R23, [R1+0x9b4] ;  /* 0x0009b40001177983 */ /* 0x002ee80000300800 */
[----:B------:R1:W-:Y:S04]  /*2da60*/  STL [R1+0x7c8], R24 ;  /* 0x0007c81801007387 */ /* 0x0003e80000100800 */
[----:B------:R-:W3:Y:S01]  /*2da70*/  LDL.LU R16, [R1+0x9bc] ;  /* 0x0009bc0001107983 */ /* 0x000ee20000300800 */
[----:B----4-:R-:W-:Y:S01]  /*2da80*/  MOV R15, R24 ;  /* 0x00000018000f7202 */ /* 0x010fe20000000f00 */
[----:B------:R-:W-:-:S02]  /*2da90*/  IMAD.MOV.U32 R14, RZ, RZ, R20 ;  /* 0x000000ffff0e7224 */ /* 0x000fc400078e0014 */
[----:B-1----:R-:W4:Y:S04]  /*2daa0*/  LDL.LU R24, [R1+0x9b0] ;  /* 0x0009b00001187983 */ /* 0x002f280000300800 */
[----:B------:R-:W4:Y:S01]  /*2dab0*/  LDL.LU R20, [R1+0x9b8] ;  /* 0x0009b80001147983 */ /* 0x000f220000300800 */
[-C--:B------:R-:W-:Y:S02]  /*2dac0*/  IADD3 R25, P1, R25, R0.reuse, RZ ;  /* 0x0000000019197210 */ /* 0x080fe40007f3e0ff */
[----:B------:R-:W-:Y:S01]  /*2dad0*/  IADD3 R13, P5, R13, R0, RZ ;  /* 0x000000000d0d7210 */ /* 0x000fe20007fbe0ff */
[----:B------:R1:W-:Y:S04]  /*2dae0*/  LDGSTS.E [R9+0x14180], desc[UR8][R14.64], P0 ;  /* 0x141800000e097fae */ /* 0x0003e80008121848 */
[----:B------:R2:W-:Y:S01]  /*2daf0*/  STL [R1+0x8b4], R25 ;  /* 0x0008b41901007387 */ /* 0x0005e20000100800 */
[----:B-1----:R-:W-:-:S02]  /*2db00*/  IMAD.MOV.U32 R14, RZ, RZ, R25 ;  /* 0x000000ffff0e7224 */ /* 0x002fc400078e0019 */
[----:B------:R-:W-:-:S05]  /*2db10*/  IMAD.X R26, R26, 0x1, R4, P1 ;  /* 0x000000011a1a7824 */ /* 0x000fca00008e0604 */
[----:B------:R1:W-:Y:S04]  /*2db20*/  STL [R1+0x8b0], R26 ;  /* 0x0008b01a01007387 */ /* 0x0003e80000100800 */
[----:B------:R1:W-:Y:S01]  /*2db30*/  STL [R1+0x8bc], R13 ;  /* 0x0008bc0d01007387 */ /* 0x0003e20000100800 */
[----:B--2---:R-:W-:-:S03]  /*2db40*/  IADD3.X R19, R19, R4, RZ, P5, !PT ;  /* 0x0000000413137210 */ /* 0x004fc60002ffe4ff */
[----:B------:R-:W2:Y:S01]  /*2db50*/  LDL.LU R27, [R1+0x9c4] ;  /* 0x0009c400011b7983 */ /* 0x000ea20000300800 */
[----:B------:R-:W-:-:S03]  /*2db60*/  MOV R15, R26 ;  /* 0x0000001a000f7202 */ /* 0x000fc60000000f00 */
[----:B------:R1:W-:Y:S04]  /*2db70*/  STL [R1+0x8b8], R19 ;  /* 0x0008b81301007387 */ /* 0x0003e80000100800 */
[----:B------:R-:W2:Y:S04]  /*2db80*/  LDL.LU R25, [R1+0x9cc] ;  /* 0x0009cc0001197983 */ /* 0x000ea80000300800 */
[----:B------:R-:W2:Y:S04]  /*2db90*/  LDL.LU R28, [R1+0x9c0] ;  /* 0x0009c000011c7983 */ /* 0x000ea80000300800 */
[----:B------:R1:W-:Y:S04]  /*2dba0*/  LDGSTS.E [R9+0x15000], desc[UR8][R14.64], P3 ;  /* 0x150000000e097fae */ /* 0x0003e80009921848 */
[----:B-1----:R-:W2:Y:S01]  /*2dbb0*/  LDL.LU R26, [R1+0x9c8] ;  /* 0x0009c800011a7983 */ /* 0x002ea20000300800 */
[----:B------:R-:W-:Y:S01]  /*2dbc0*/  IMAD.MOV.U32 R14, RZ, RZ, R13 ;  /* 0x000000ffff0e7224 */ /* 0x000fe200078e000d */
[----:B------:R-:W-:-:S02]  /*2dbd0*/  MOV R15, R19 ;  /* 0x00000013000f7202 */ /* 0x000fc40000000f00 */
[----:B------:R-:W2:Y:S04]  /*2dbe0*/  LDL.LU R13, [R1+0xab4] ;  /* 0x000ab400010d7983 */ /* 0x000ea80000300800 */
[----:B------:R-:W2:Y:S01]  /*2dbf0*/  LDL.LU R19, [R1+0xabc] ;  /* 0x000abc0001137983 */ /* 0x000ea20000300800 */
[----:B------:R-:W-:-:S03]  /*2dc00*/  IADD3 R21, P1, R21, R0, RZ ;  /* 0x0000000015157210 */ /* 0x000fc60007f3e0ff */
[----:B------:R1:W-:Y:S01]  /*2dc10*/  LDGSTS.E [R9+0x15080], desc[UR8][R14.64], P4 ;  /* 0x150800000e097fae */ /* 0x0003e2000a121848 */
[----:B------:R-:W-:-:S03]  /*2dc20*/  IADD3 R8, P5, R8, R0, RZ ;  /* 0x0000000008087210 */ /* 0x000fc60007fbe0ff */
[----:B------:R1:W-:Y:S01]  /*2dc30*/  STL [R1+0x8c4], R21 ;  /* 0x0008c41501007387 */ /* 0x0003e20000100800 */
[----:B---3--:R-:W-:Y:S02]  /*2dc40*/  IMAD.X R22, R22, 0x1, R4, P1 ;  /* 0x0000000116167824 */ /* 0x008fe400008e0604 */
[----:B-1----:R-:W-:Y:S01]  /*2dc50*/  IMAD.MOV.U32 R14, RZ, RZ, R21 ;  /* 0x000000ffff0e7224 */ /* 0x002fe200078e0015 */
[----:B------:R-:W-:Y:S02]  /*2dc60*/  IADD3.X R17, R17, R4, RZ, P5, !PT ;  /* 0x0000000411117210 */ /* 0x000fe40002ffe4ff */
[----:B------:R1:W-:Y:S04]  /*2dc70*/  STL [R1+0x8c0], R22 ;  /* 0x0008c01601007387 */ /* 0x0003e80000100800 */
[----:B------:R-:W-:Y:S04]  /*2dc80*/  STL [R1+0x8cc], R8 ;  /* 0x0008cc0801007387 */ /* 0x000fe80000100800 */
[----:B------:R-:W3:Y:S01]  /*2dc90*/  LDL.LU R21, [R1+0xab0] ;  /* 0x000ab00001157983 */ /* 0x000ee20000300800 */
[----:B------:R-:W-:-:S03]  /*2dca0*/  MOV R15, R22 ;  /* 0x00000016000f7202 */ /* 0x000fc60000000f00 */
[----:B------:R1:W-:Y:S04]  /*2dcb0*/  STL [R1+0x8c8], R17 ;  /* 0x0008c81101007387 */ /* 0x0003e80000100800 */
[----:B-1----:R-:W3:Y:S04]  /*2dcc0*/  LDL.LU R22, [R1+0xab8] ;  /* 0x000ab80001167983 */ /* 0x002ee80000300800 */
[----:B------:R1:W-:Y:S02]  /*2dcd0*/  LDGSTS.E [R9+0x15100], desc[UR8][R14.64], P2 ;  /* 0x151000000e097fae */ /* 0x0003e40009121848 */
[----:B-1----:R-:W-:Y:S01]  /*2dce0*/  IMAD.MOV.U32 R14, RZ, RZ, R8 ;  /* 0x000000ffff0e7224 */ /* 0x002fe200078e0008 */
[----:B------:R-:W-:-:S02]  /*2dcf0*/  MOV R15, R17 ;  /* 0x00000011000f7202 */ /* 0x000fc40000000f00 */
        /* <DEDUP_REMOVED lines=10> */
[----:B------:R4:W-:Y:S01]  /*2dda0*/  STL [R1+0x9bc], R16 ;  /* 0x0009bc1001007387 */ /* 0x0009e20000100800 */
[----:B------:R-:W-:-:S03]  /*2ddb0*/  MOV R15, R24 ;  /* 0x00000018000f7202 */ /* 0x000fc60000000f00 */
[----:B------:R-:W3:Y:S04]  /*2ddc0*/  LDL.LU R23, [R1+0xac0] ;  /* 0x000ac00001177983 */ /* 0x000ee80000300800 */
[----:B------:R2:W-:Y:S04]  /*2ddd0*/  STL [R1+0x9b8], R20 ;  /* 0x0009b81401007387 */ /* 0x0005e80000100800 */
[----:B-1----:R-:W3:Y:S04]  /*2dde0*/  LDL.LU R24, [R1+0xac8] ;  /* 0x000ac80001187983 */ /* 0x002ee80000300800 */
[----:B------:R1:W-:Y:S02]  /*2ddf0*/  LDGSTS.E [R9+0x16000], desc[UR8][R14.64], P3 ;  /* 0x160000000e097fae */ /* 0x0003e40009921848 */
[----:B-1----:R-:W-:Y:S01]  /*2de00*/  IMAD.MOV.U32 R14, RZ, RZ, R16 ;  /* 0x000000ffff0e7224 */ /* 0x002fe200078e0010 */
[----:B------:R-:W-:Y:S01]  /*2de10*/  MOV R15, R20 ;  /* 0x00000014000f7202 */ /* 0x000fe20000000f00 */
[----:B----4-:R-:W4:Y:S04]  /*2de20*/  LDL.LU R16, [R1+0x3d4] ;  /* 0x0003d40001107983 */ /* 0x010f280000300800 */
[----:B------:R1:W-:Y:S01]  /*2de30*/  LDGSTS.E [R9+0x16080], desc[UR8][R14.64], P4 ;  /* 0x160800000e097fae */ /* 0x0003e2000a121848 */
[----:B--2---:R-:W-:-:S03]  /*2de40*/  IADD3 R27, P1, R27, R0, RZ ;  /* 0x000000001b1b7210 */ /* 0x004fc60007f3e0ff */
[----:B------:R-:W2:Y:S01]  /*2de50*/  LDL.LU R20, [R1+0x3dc] ;  /* 0x0003dc0001147983 */ /* 0x000ea20000300800 */
[----:B------:R-:W-:Y:S01]  /*2de60*/  IADD3 R25, P5, R25, R0, RZ ;  /* 0x0000000019197210 */ /* 0x000fe20007fbe0ff */
[----:B------:R-:W-:Y:S02]  /*2de70*/  IMAD.X R28, R28, 0x1, R4, P1 ;  /* 0x000000011c1c7824 */ /* 0x000fe400008e0604 */
[----:B-1----:R-:W-:-:S03]  /*2de80*/  IMAD.MOV.U32 R14, RZ, RZ, R27 ;  /* 0x000000ffff0e7224 */ /* 0x002fc600078e001b */
[----:B------:R-:W-:Y:S01]  /*2de90*/  MOV R15, R28 ;  /* 0x0000001c000f7202 */ /* 0x000fe20000000f00 */
[----:B------:R-:W-:Y:S01]  /*2dea0*/  STL [R1+0x9c4], R27 ;  /* 0x0009c41b01007387 */ /* 0x000fe20000100800 */
[----:B------:R-:W-:-:S03]  /*2deb0*/  IADD3.X R26, R26, R4, RZ, P5, !PT ;  /* 0x000000041a1a7210 */ /* 0x000fc60002ffe4ff */
[----:B------:R-:W-:Y:S04]  /*2dec0*/  STL [R1+0x9c0], R28 ;  /* 0x0009c01c01007387 */ /* 0x000fe80000100800 */
[----:B------:R1:W-:Y:S01]  /*2ded0*/  LDGSTS.E [R9+0x16100], desc[UR8][R14.64], P2 ;  /* 0x161000000e097fae */ /* 0x0003e20009121848 */
[----:B------:R-:W-:-:S03]  /*2dee0*/  IADD3 R13, P1, R13, R0, RZ ;  /* 0x000000000d0d7210 */ /* 0x000fc60007f3e0ff */
[----:B------:R1:W-:Y:S01]  /*2def0*/  STL [R1+0x9cc], R25 ;  /* 0x0009cc1901007387 */ /* 0x0003e20000100800 */
[----:B------:R-:W-:-:S03]  /*2df00*/  IADD3 R19, P5, R19, R0, RZ ;  /* 0x0000000013137210 */ /* 0x000fc60007fbe0ff */
[----:B------:R1:W-:Y:S02]  /*2df10*/  STL [R1+0x9c8], R26 ;  /* 0x0009c81a01007387 */ /* 0x0003e40000100800 */
[----:B-1----:R-:W-:Y:S01]  /*2df20*/  IMAD.MOV.U32 R14, RZ, RZ, R25 ;  /* 0x000000ffff0e7224 */ /* 0x002fe200078e0019 */
[----:B------:R-:W-:Y:S01]  /*2df30*/  MOV R15, R26 ;  /* 0x0000001a000f7202 */ /* 0x000fe20000000f00 */
[----:B------:R-:W2:Y:S04]  /*2df40*/  LDL.LU R25, [R1+0x3d0] ;  /* 0x0003d00001197983 */ /* 0x000ea80000300800 */
[----:B------:R-:W2:Y:S04]  /*2df50*/  LDL.LU R26, [R1+0x3d8] ;  /* 0x0003d800011a7983 */ /* 0x000ea80000300800 */
[----:B------:R1:W-:Y:S04]  /*2df60*/  LDGSTS.E [R9+0x16180], desc[UR8][R14.64], P0 ;  /* 0x161800000e097fae */ /* 0x0003e80008121848 */
[----:B------:R1:W-:Y:S01]  /*2df70*/  STL [R1+0xab4], R13 ;  /* 0x000ab40d01007387 */ /* 0x0003e20000100800 */
[----:B---3--:R-:W-:-:S02]  /*2df80*/  IMAD.X R21, R21, 0x1, R4, P1 ;  /* 0x0000000115157824 */ /* 0x008fc400008e0604 */
[----:B-1----:R-:W-:-:S03]  /*2df90*/  IMAD.MOV.U32 R14, RZ, RZ, R13 ;  /* 0x000000ffff0e7224 */ /* 0x002fc600078e000d */
[----:B------:R-:W-:Y:S01]  /*2dfa0*/  MOV R15, R21 ;  /* 0x00000015000f7202 */ /* 0x000fe20000000f00 */
[----:B------:R1:W-:Y:S01]  /*2dfb0*/  STL [R1+0xab0], R21 ;  /* 0x000ab01501007387 */ /* 0x0003e20000100800 */
[----:B------:R-:W-:-:S03]  /*2dfc0*/  IADD3.X R22, R22, R4, RZ, P5, !PT ;  /* 0x0000000416167210 */ /* 0x000fc60002ffe4ff */
[----:B------:R3:W-:Y:S04]  /*2dfd0*/  STL [R1+0xabc], R19 ;  /* 0x000abc1301007387 */ /* 0x0007e80000100800 */
[----:B------:R-:W2:Y:S04]  /*2dfe0*/  LDL.LU R13, [R1+0x3e4] ;  /* 0x0003e400010d7983 */ /* 0x000ea80000300800 */
[----:B------:R3:W-:Y:S04]  /*2dff0*/  STL [R1+0xab8], R22 ;  /* 0x000ab81601007387 */ /* 0x0007e80000100800 */
[----:B------:R3:W-:Y:S04]  /*2e000*/  LDGSTS.E [R9+0x17000], desc[UR8][R14.64], P3 ;  /* 0x170000000e097fae */ /* 0x0007e80009921848 */
[----:B-1----:R-:W2:Y:S01]  /*2e010*/  LDL.LU R21, [R1+0x3ec] ;  /* 0x0003ec0001157983 */ /* 0x002ea20000300800 */
[----:B------:R-:W-:Y:S01]  /*2e020*/  IADD3 R17, P1, R17, R0, RZ ;  /* 0x0000000011117210 */ /* 0x000fe20007f3e0ff */
[----:B---3--:R-:W-:-:S02]  /*2e030*/  IMAD.MOV.U32 R14, RZ, RZ, R19 ;  /* 0x000000ffff0e7224 */ /* 0x008fc400078e0013 */
[----:B------:R-:W3:Y:S01]  /*2e040*/  LDL.LU R19, [R1+0x3e0] ;  /* 0x0003e00001137983 */ /* 0x000ee20000300800 */
[----:B------:R-:W-:-:S03]  /*2e050*/  MOV R15, R22 ;  /* 0x00000016000f7202 */ /* 0x000fc60000000f00 */
[----:B------:R-:W3:Y:S01]  /*2e060*/  LDL.LU R22, [R1+0x3e8] ;  /* 0x0003e80001167983 */ /* 0x000ee20000300800 */
[----:B------:R-:W-:-:S03]  /*2e070*/  IADD3 R8, P5, R8, R0, RZ ;  /* 0x0000000008087210 */ /* 0x000fc60007fbe0ff */
[----:B------:R-:W-:Y:S04]  /*2e080*/  STL [R1+0xac4], R17 ;  /* 0x000ac41101007387 */ /* 0x000fe80000100800 */
[----:B------:R1:W-:Y:S02]  /*2e090*/  LDGSTS.E [R9+0x17080], desc[UR8][R14.64], P4 ;  /* 0x170800000e097fae */ /* 0x0003e4000a121848 */
[----:B-1----:R-:W-:Y:S02]  /*2e0a0*/  IMAD.MOV.U32 R14, RZ, RZ, R17 ;  /* 0x000000ffff0e7224 */ /* 0x002fe400078e0011 */
[----:B------:R-:W-:-:S05]  /*2e0b0*/  IMAD.X R23, R23, 0x1, R4, P1 ;  /* 0x0000000117177824 */ /* 0x000fca00008e0604 */
[----:B------:R1:W-:Y:S01]  /*2e0c0*/  STL [R1+0xac0], R23 ;  /* 0x000ac01701007387 */ /* 0x0003e20000100800 */
[----:B------:R-:W-:Y:S02]  /*2e0d0*/  MOV R15, R23 ;  /* 0x00000017000f7202 */ /* 0x000fe40000000f00 */
[----:B------:R-:W-:Y:S01]  /*2e0e0*/  IADD3.X R24, R24, R4, RZ, P5, !PT ;  /* 0x0000000418187210 */ /* 0x000fe20002ffe4ff */
[----:B------:R-:W-:Y:S04]  /*2e0f0*/  STL [R1+0xacc], R8 ;  /* 0x000acc0801007387 */ /* 0x000fe80000100800 */
[----:B------:R4:W-:Y:S04]  /*2e100*/  LDGSTS.E [R9+0x17100], desc[UR8][R14.64], P2 ;  /* 0x171000000e097fae */ /* 0x0009e80009121848 */
[----:B-1----:R-:W3:Y:S04]  /*2e110*/  LDL.LU R23, [R1+0x4d4] ;  /* 0x0004d40001177983 */ /* 0x002ee80000300800 */
[----:B------:R1:W-:Y:S04]  /*2e120*/  STL [R1+0xac8], R24 ;  /* 0x000ac81801007387 */ /* 0x0003e80000100800 */
[----:B------:R-:W3:Y:S04]  /*2e130*/  LDL.LU R17, [R1+0x4dc] ;  /* 0x0004dc0001117983 */ /* 0x000ee80000300800 */
[----:B------:R-:W3:Y:S01]  /*2e140*/  LDL.LU R27, [R1+0x4d0] ;  /* 0x0004d000011b7983 */ /* 0x000ee20000300800 */
[----:B----4-:R-:W-:-:S03]  /*2e150*/  MOV R15, R24 ;  /* 0x00000018000f7202 */ /* 0x010fc60000000f00 */
[----:B-1----:R-:W4:Y:S01]  /*2e160*/  LDL.LU R24, [R1+0x4d8] ;  /* 0x0004d80001187983 */ /* 0x002f220000300800 */
[-C--:B------:R-:W-:Y:S01]  /*2e170*/  IADD3 R16, P1, R16, R0.reuse, RZ ;  /* 0x0000000010107210 */ /* 0x080fe20007f3e0ff */
[----:B------:R-:W-:Y:S01]  /*2e180*/  IMAD.MOV.U32 R14, RZ, RZ, R8 ;  /* 0x000000ffff0e7224 */ /* 0x000fe200078e0008 */
[----:B--2---:R-:W-:Y:S02]  /*2e190*/  IADD3 R20, P5, R20, R0, RZ ;  /* 0x0000000014147210 */ /* 0x004fe40007fbe0ff */
[----:B------:R-:W-:Y:S01]  /*2e1a0*/  LOP3.LUT R8, R18, 0x10, RZ, 0x3c, !PT ;  /* 0x0000001012087812 */ /* 0x000fe200078e3cff */
[----:B------:R-:W-:Y:S03]  /*2e1b0*/  STL [R1+0x3d4], R16 ;  /* 0x0003d41001007387 */ /* 0x000fe60000100800 */
[----:B------:R-:W-:Y:S01]  /*2e1c0*/  IADD3 R8, R8, UR7, RZ ;  /* 0x0000000708087c10 */ /* 0x000fe2000fffe0ff */
[----:B------:R1:W-:Y:S04]  /*2e1d0*/  LDGSTS.E [R9+0x17180], desc[UR8][R14.64], P0 ;  /* 0x171800000e097fae */ /* 0x0003e80008121848 */
[----:B------:R-:W-:Y:S01]  /*2e1e0*/  STL [R1+0x3dc], R20 ;  /* 0x0003dc1401007387 */ /* 0x000fe20000100800 */
[----:B-1----:R-:W-:Y:S01]  /*2e1f0*/  MOV R14, R16 ;  /* 0x00000010000e7202 */ /* 0x002fe20000000f00 */
[----:B------:R-:W-:-:S04]  /*2e200*/  IMAD.X R25, R25, 0x1, R4, P1 ;  /* 0x0000000119197824 */ /* 0x000fc800008e0604 */
[----:B------:R-:W-:Y:S01]  /*2e210*/  IMAD.MOV.U32 R15, RZ, RZ, R25 ;  /* 0x000000ffff0f7224 */ /* 0x000fe200078e0019 */
[----:B------:R1:W-:Y:S01]  /*2e220*/  STL [R1+0x3d0], R25 ;  /* 0x0003d01901007387 */ /* 0x0003e20000100800 */
[----:B------:R-:W-:-:S03]  /*2e230*/  IMAD.X R26, R26, 0x1, R4, P5 ;  /* 0x000000011a1a7824 */ /* 0x000fc600028e0604 */
[----:B------:R2:W-:Y:S04]  /*2e240*/  LDGSTS.E [R8+0x10200], desc[UR8][R14.64], P3 ;  /* 0x102000000e087fae */ /* 0x0005e80009921848 */
[----:B-1----:R-:W4:Y:S04]  /*2e250*/  LDL.LU R25, [R1+0x4e4] ;  /* 0x0004e40001197983 */ /* 0x002f280000300800 */
[----:B------:R-:W4:Y:S01]  /*2e260*/  LDL.LU R16, [R1+0x4ec] ;  /* 0x0004ec0001107983 */ /* 0x000f220000300800 */
[----:B--2---:R-:W-:Y:S01]  /*2e270*/  MOV R14, R20 ;  /* 0x00000014000e7202 */ /* 0x004fe20000000f00 */
[----:B------:R-:W-:-:S02]  /*2e280*/  IMAD.MOV.U32 R15, RZ, RZ, R26 ;  /* 0x000000ffff0f7224 */ /* 0x000fc400078e001a */
[----:B------:R1:W-:Y:S04]  /*2e290*/  STL [R1+0x3d8], R26 ;  /* 0x0003d81a01007387 */ /* 0x0003e80000100800 */
[----:B------:R2:W-:Y:S04]  /*2e2a0*/  LDGSTS.E [R8+0x10280], desc[UR8][R14.64], P4 ;  /* 0x102800000e087fae */ /* 0x0005e8000a121848 */
[----:B-1----:R-:W4:Y:S01]  /*2e2b0*/  LDL.LU R26, [R1+0x4e0] ;  /* 0x0004e000011a7983 */ /* 0x002f220000300800 */
[----:B------:R-:W-:-:S03]  /*2e2c0*/  IADD3 R13, P1, R13, R0, RZ ;  /* 0x000000000d0d7210 */ /* 0x000fc60007f3e0ff */
[----:B------:R-:W4:Y:S01]  /*2e2d0*/  LDL.LU R20, [R1+0x4e8] ;  /* 0x0004e80001147983 */ /* 0x000f220000300800 */
[----:B--2---:R-:W-:-:S03]  /*2e2e0*/  MOV R14, R13 ;  /* 0x0000000d000e7202 */ /* 0x004fc60000000f00 */
[----:B------:R-:W-:Y:S01]  /*2e2f0*/  STL [R1+0x3e4], R13 ;  /* 0x0003e40d01007387 */ /* 0x000fe20000100800 */
[----:B------:R-:W-:Y:S02]  /*2e300*/  IADD3 R21, P5, R21, R0, RZ ;  /* 0x0000000015157210 */ /* 0x000fe40007fbe0ff */
[----:B---3--:R-:W-:-:S03]  /*2e310*/  IADD3.X R19, R19, R4, RZ, P1, !PT ;  /* 0x0000000413137210 */ /* 0x008fc60000ffe4ff */
[----:B------:R-:W-:Y:S02]  /*2e320*/  IMAD.X R22, R22, 0x1, R4, P5 ;  /* 0x0000000116167824 */ /* 0x000fe400028e0604 */
[----:B------:R1:W-:Y:S01]  /*2e330*/  STL [R1+0x3e0], R19 ;  /* 0x0003e01301007387 */ /* 0x0003e20000100800 */
[----:B------:R-:W-:-:S03]  /*2e340*/  IMAD.MOV.U32 R15, RZ, RZ, R19 ;  /* 0x000000ffff0f7224 */ /* 0x000fc600078e0013 */
[----:B------:R-:W-:Y:S04]  /*2e350*/  STL [R1+0x3ec], R21 ;  /* 0x0003ec1501007387 */ /* 0x000fe80000100800 */
[----:B------:R2:W-:Y:S04]  /*2e360*/  LDGSTS.E [R8+0x10300], desc[UR8][R14.64], P2 ;  /* 0x103000000e087fae */ /* 0x0005e80009121848 */
[----:B-1----:R-:W3:Y:S04]  /*2e370*/  LDL.LU R19, [R1+0x5d4] ;  /* 0x0005d40001137983 */ /* 0x002ee80000300800 */
[----:B------:R1:W-:Y:S04]  /*2e380*/  STL [R1+0x3e8], R22 ;  /* 0x0003e81601007387 */ /* 0x0003e80000100800 */
[----:B------:R-:W3:Y:S01]  /*2e390*/  LDL.LU R13, [R1+0x5dc] ;  /* 0x0005dc00010d7983 */ /* 0x000ee20000300800 */
[----:B--2---:R-:W-:-:S03]  /*2e3a0*/  IMAD.MOV.U32 R15, RZ, RZ, R22 ;  /* 0x000000ffff0f7224 */ /* 0x004fc600078e0016 */
[----:B-1----:R-:W2:Y:S01]  /*2e3b0*/  LDL.LU R22, [R1+0x5d0] ;  /* 0x0005d00001167983 */ /* 0x002ea20000300800 */
[----:B------:R-:W-:-:S03]  /*2e3c0*/  MOV R14, R21 ;  /* 0x00000015000e7202 */ /* 0x000fc60000000f00 */
[----:B------:R-:W2:Y:S04]  /*2e3d0*/  LDL.LU R21, [R1+0x5d8] ;  /* 0x0005d80001157983 */ /* 0x000ea80000300800 */
[----:B------:R1:W-:Y:S01]  /*2e3e0*/  LDGSTS.E [R8+0x10380], desc[UR8][R14.64], P0 ;  /* 0x103800000e087fae */ /* 0x0003e20008121848 */
[-C--:B------:R-:W-:Y:S02]  /*2e3f0*/  IADD3 R23, P1, R23, R0.reuse, RZ ;  /* 0x0000000017177210 */ /* 0x080fe40007f3e0ff */
[----:B------:R-:W-:Y:S02]  /*2e400*/  IADD3 R17, P5, R17, R0, RZ ;  /* 0x0000000011117210 */ /* 0x000fe40007fbe0ff */
[----:B------:R-:W-:Y:S01]  /*2e410*/  IADD3.X R27, R27, R4, RZ, P1, !PT ;  /* 0x000000041b1b7210 */ /* 0x000fe20000ffe4ff */
[----:B------:R4:W-:Y:S01]  /*2e420*/  STL [R1+0x4d4], R23 ;  /* 0x0004d41701007387 */ /* 0x0009e20000100800 */
[----:B-1----:R-:W-:Y:S01]  /*2e430*/  MOV R14, R23 ;  /* 0x00000017000e7202 */ /* 0x002fe20000000f00 */
[----:B----4-:R-:W-:-:S02]  /*2e440*/  IMAD.X R24, R24, 0x1, R4, P5 ;  /* 0x0000000118187824 */ /* 0x010fc400028e0604 */
[----:B------:R1:W-:Y:S01]  /*2e450*/  STL [R1+0x4d0], R27 ;  /* 0x0004d01b01007387 */ /* 0x0003e20000100800 */
[----:B------:R-:W-:-:S03]  /*2e460*/  IMAD.MOV.U32 R15, RZ, RZ, R27 ;  /* 0x000000ffff0f7224 */ /* 0x000fc600078e001b */
[----:B------:R-:W-:Y:S04]  /*2e470*/  STL [R1+0x4dc], R17 ;  /* 0x0004dc1101007387 */ /* 0x000fe80000100800 */
[----:B------:R-:W4:Y:S04]  /*2e480*/  LDL.LU R23, [R1+0x5e4] ;  /* 0x0005e40001177983 */ /* 0x000f280000300800 */
[----:B------:R1:W-:Y:S04]  /*2e490*/  STL [R1+0x4d8], R24 ;  /* 0x0004d81801007387 */ /* 0x0003e80000100800 */
[----:B------:R1:W-:Y:S04]  /*2e4a0*/  LDGSTS.E [R8+0x11200], desc[UR8][R14.64], P3 ;  /* 0x112000000e087fae */ /* 0x0003e80009921848 */
[----:B-1----:R-:W4:Y:S01]  /*2e4b0*/  LDL.LU R27, [R1+0x5ec] ;  /* 0x0005ec00011b7983 */ /* 0x002f220000300800 */
[----:B------:R-:W-:-:S03]  /*2e4c0*/  IMAD.MOV.U32 R15, RZ, RZ, R24 ;  /* 0x000000ffff0f7224 */ /* 0x000fc600078e0018 */
[----:B------:R-:W4:Y:S04]  /*2e4d0*/  LDL.LU R24, [R1+0x5e0] ;  /* 0x0005e00001187983 */ /* 0x000f280000300800 */
[----:B------:R-:W4:Y:S01]  /*2e4e0*/  LDL.LU R28, [R1+0x5e8] ;  /* 0x0005e800011c7983 */ /* 0x000f220000300800 */
[----:B------:R-:W-:-:S03]  /*2e4f0*/  MOV R14, R17 ;  /* 0x00000011000e7202 */ /* 0x000fc60000000f00 */
[----:B------:R-:W4:Y:S04]  /*2e500*/  LDL.LU R9, [R1+0x6d4] ;  /* 0x0006d40001097983 */ /* 0x000f280000300800 */
[----:B------:R-:W4:Y:S04]  /*2e510*/  LDL.LU R17, [R1+0x6dc] ;  /* 0x0006dc0001117983 */ /* 0x000f280000300800 */
[----:B------:R1:W-:Y:S01]  /*2e520*/  LDGSTS.E [R8+0x11280], desc[UR8][R14.64], P4 ;  /* 0x112800000e087fae */ /* 0x0003e2000a121848 */
[-C--:B------:R-:W-:Y:S02]  /*2e530*/  IADD3 R25, P1, R25, R0.reuse, RZ ;  /* 0x0000000019197210 */ /* 0x080fe40007f3e0ff */
[----:B------:R-:W-:-:S03]  /*2e540*/  IADD3 R16, P5, R16, R0, RZ ;  /* 0x0000000010107210 */ /* 0x000fc60007fbe0ff */
[----:B------:R1:W-:Y:S02]  /*2e550*/  STL [R1+0x4e4], R25 ;  /* 0x0004e41901007387 */ /* 0x0003e40000100800 */
[----:B-1----:R-:W-:Y:S02]  /*2e560*/  MOV R14, R25 ;  /* 0x00000019000e7202 */ /* 0x002fe40000000f00 */
[----:B------:R-:W-:Y:S01]  /*2e570*/  IADD3.X R26, R26, R4, RZ, P1, !PT ;  /* 0x000000041a1a7210 */ /* 0x000fe20000ffe4ff */
[----:B------:R-:W-:-:S04]  /*2e580*/  IMAD.X R20, R20, 0x1, R4, P5 ;  /* 0x0000000114147824 */ /* 0x000fc800028e0604 */
[----:B------:R1:W-:Y:S01]  /*2e590*/  STL [R1+0x4e0], R26 ;  /* 0x0004e01a01007387 */ /* 0x0003e20000100800 */
[----:B------:R-:W-:-:S03]  /*2e5a0*/  IMAD.MOV.U32 R15, RZ, RZ, R26 ;  /* 0x000000ffff0f7224 */ /* 0x000fc600078e001a */
[----:B------:R1:W-:Y:S04]  /*2e5b0*/  STL [R1+0x4ec], R16 ;  /* 0x0004ec1001007387 */ /* 0x0003e80000100800 */
[----:B------:R-:W4:Y:S04]  /*2e5c0*/  LDL.LU R25, [R1+0x6d0] ;  /* 0x0006d00001197983 */ /* 0x000f280000300800 */
[----:B------:R3:W-:Y:S04]  /*2e5d0*/  STL [R1+0x4e8], R20 ;  /* 0x0004e81401007387 */ /* 0x0007e80000100800 */
[----:B------:R3:W-:Y:S04]  /*2e5e0*/  LDGSTS.E [R8+0x11300], desc[UR8][R14.64], P2 ;  /* 0x113000000e087fae */ /* 0x0007e80009121848 */
[----:B-1----:R-:W4:Y:S01]  /*2e5f0*/  LDL.LU R26, [R1+0x6d8] ;  /* 0x0006d800011a7983 */ /* 0x002f220000300800 */
[----:B---3--:R-:W-:Y:S01]  /*2e600*/  MOV R14, R16 ;  /* 0x00000010000e7202 */ /* 0x008fe20000000f00 */
[----:B------:R-:W-:-:S02]  /*2e610*/  IMAD.MOV.U32 R15, RZ, RZ, R20 ;  /* 0x000000ffff0f7224 */ /* 0x000fc400078e0014 */
[----:B------:R-:W3:Y:S04]  /*2e620*/  LDL.LU R16, [R1+0x6e4] ;  /* 0x0006e40001107983 */ /* 0x000ee80000300800 */
[----:B------:R-:W3:Y:S01]  /*2e630*/  LDL.LU R20, [R1+0x6ec] ;  /* 0x0006ec0001147983 */ /* 0x000ee20000300800 */
[----:B------:R-:W-:-:S03]  /*2e640*/  IADD3 R19, P1, R19, R0, RZ ;  /* 0x0000000013137210 */ /* 0x000fc60007f3e0ff */
[----:B------:R1:W-:Y:S01]  /*2e650*/  LDGSTS.E [R8+0x11380], desc[UR8][R14.64], P0 ;  /* 0x113800000e087fae */ /* 0x0003e20008121848 */
[----:B------:R-:W-:-:S03]  /*2e660*/  IADD3 R13, P5, R13, R0, RZ ;  /* 0x000000000d0d7210 */ /* 0x000fc60007fbe0ff */
[----:B------:R1:W-:Y:S01]  /*2e670*/  STL [R1+0x5d4], R19 ;  /* 0x0005d41301007387 */ /* 0x0003e20000100800 */
[----:B--2---:R-:W-:Y:S02]  /*2e680*/  IADD3.X R22, R22, R4, RZ, P1, !PT ;  /* 0x0000000416167210 */ /* 0x004fe40000ffe4ff */
[----:B-1----:R-:W-:Y:S01]  /*2e690*/  MOV R14, R19 ;  /* 0x00000013000e7202 */ /* 0x002fe20000000f00 */
[----:B------:R-:W-:Y:S02]  /*2e6a0*/  IMAD.X R21, R21, 0x1, R4, P5 ;  /* 0x0000000115157824 */ /* 0x000fe400028e0604 */
[----:B------:R1:W-:Y:S04]  /*2e6b0*/  STL [R1+0x5d0], R22 ;  /* 0x0005d01601007387 */ /* 0x0003e80000100800 */
[----:B------:R-:W-:Y:S04]  /*2e6c0*/  STL [R1+0x5dc], R13 ;  /* 0x0005dc0d01007387 */ /* 0x000fe80000100800 */
[----:B------:R-:W2:Y:S01]  /*2e6d0*/  LDL.LU R19, [R1+0x6e0] ;  /* 0x0006e00001137983 */ /* 0x000ea20000300800 */
[----:B------:R-:W-:-:S03]  /*2e6e0*/  IMAD.MOV.U32 R15, RZ, RZ, R22 ;  /* 0x000000ffff0f7224 */ /* 0x000fc600078e0016 */
[----:B------:R1:W-:Y:S04]  /*2e6f0*/  STL [R1+0x5d8], R21 ;  /* 0x0005d81501007387 */ /* 0x0003e80000100800 */
[----:B-1----:R-:W2:Y:S04]  /*2e700*/  LDL.LU R22, [R1+0x6e8] ;  /* 0x0006e80001167983 */ /* 0x002ea80000300800 */
[----:B------:R1:W-:Y:S02]  /*2e710*/  LDGSTS.E [R8+0x12200], desc[UR8][R14.64], P3 ;  /* 0x122000000e087fae */ /* 0x0003e40009921848 */
[----:B-1----:R-:W-:Y:S01]  /*2e720*/  MOV R14, R13 ;  /* 0x0000000d000e7202 */ /* 0x002fe20000000f00 */
[----:B------:R-:W-:-:S02]  /*2e730*/  IMAD.MOV.U32 R15, RZ, RZ, R21 ;  /* 0x000000ffff0f7224 */ /* 0x000fc400078e0015 */
[----:B------:R-:W2:Y:S04]  /*2e740*/  LDL.LU R21, [R1+0x7d4] ;  /* 0x0007d40001157983 */ /* 0x000ea80000300800 */
[----:B------:R-:W2:Y:S04]  /*2e750*/  LDL.LU R13, [R1+0x7dc] ;  /* 0x0007dc00010d7983 */ /* 0x000ea80000300800 */
[----:B------:R1:W-:Y:S01]  /*2e760*/  LDGSTS.E [R8+0x12280], desc[UR8][R14.64], P4 ;  /* 0x122800000e087fae */ /* 0x0003e2000a121848 */
[----:B----4-:R-:W-:-:S05]  /*2e770*/  IADD3 R23, P1, R23, R0, RZ ;  /* 0x0000000017177210 */ /* 0x010fca0007f3e0ff */
[----:B------:R-:W-:Y:S01]  /*2e780*/  STL [R1+0x5e4], R23 ;  /* 0x0005e41701007387 */ /* 0x000fe20000100800 */
[----:B------:R-:W-:Y:S02]  /*2e790*/  IADD3 R27, P5, R27, R0, RZ ;  /* 0x000000001b1b7210 */ /* 0x000fe40007fbe0ff */
[----:B------:R-:W-:-:S03]  /*2e7a0*/  IADD3.X R24, R24, R4, RZ, P1, !PT ;  /* 0x0000000418187210 */ /* 0x000fc60000ffe4ff */
[----:B------:R-:W-:Y:S02]  /*2e7b0*/  IMAD.X R28, R28, 0x1, R4, P5 ;  /* 0x000000011c1c7824 */ /* 0x000fe400028e0604 */
[----:B------:R4:W-:Y:S01]  /*2e7c0*/  STL [R1+0x5e0], R24 ;  /* 0x0005e01801007387 */ /* 0x0009e20000100800 */
[----:B-1----:R-:W-:-:S03]  /*2e7d0*/  IMAD.MOV.U32 R15, RZ, RZ, R24 ;  /* 0x000000ffff0f7224 */ /* 0x002fc600078e0018 */
[----:B------:R-:W-:Y:S01]  /*2e7e0*/  STL [R1+0x5ec], R27 ;  /* 0x0005ec1b01007387 */ /* 0x000fe20000100800 */
[----:B------:R-:W-:-:S03]  /*2e7f0*/  MOV R14, R23 ;  /* 0x00000017000e7202 */ /* 0x000fc60000000f00 */
[----:B----4-:R-:W4:Y:S04]  /*2e800*/  LDL.LU R24, [R1+0x7d0] ;  /* 0x0007d00001187983 */ /* 0x010f280000300800 */
[----:B------:R-:W-:Y:S04]  /*2e810*/  STL [R1+0x5e8], R28 ;  /* 0x0005e81c01007387 */ /* 0x000fe80000100800 */
[----:B------:R-:W4:Y:S01]  /*2e820*/  LDL.LU R23, [R1+0x7d8] ;  /* 0x0007d80001177983 */ /* 0x000f220000300800 */
[----:B------:R-:W-:-:S03]  /*2e830*/  IADD3 R9, P1, R9, R0, RZ ;  /* 0x0000000009097210 */ /* 0x000fc60007f3e0ff */
[----:B------:R1:W-:Y:S01]  /*2e840*/  LDGSTS.E [R8+0x12300], desc[UR8][R14.64], P2 ;  /* 0x123000000e087fae */ /* 0x0003e20009121848 */
[----:B------:R-:W-:-:S03]  /*2e850*/  IADD3 R17, P5, R17, R0, RZ ;  /* 0x0000000011117210 */ /* 0x000fc60007fbe0ff */
[----:B------:R-:W-:Y:S01]  /*2e860*/  STL [R1+0x6d4], R9 ;  /* 0x0006d40901007387 */ /* 0x000fe20000100800 */
[----:B-1----:R-:W-:Y:S01]  /*2e870*/  MOV R14, R27 ;  /* 0x0000001b000e7202 */ /* 0x002fe20000000f00 */
[----:B------:R-:W-:-:S05]  /*2e880*/  IMAD.MOV.U32 R15, RZ, RZ, R28 ;  /* 0x000000ffff0f7224 */ /* 0x000fca00078e001c */
[----:B------:R1:W-:Y:S01]  /*2e890*/  LDGSTS.E [R8+0x12380], desc[UR8][R14.64], P0 ;  /* 0x123800000e087fae */ /* 0x0003e20008121848 */
[----:B------:R-:W-:Y:S02]  /*2e8a0*/  IADD3.X R25, R25, R4, RZ, P1, !PT ;  /* 0x0000000419197210 */ /* 0x000fe40000ffe4ff */
[----:B-1----:R-:W-:-:S03]  /*2e8b0*/  MOV R14, R9 ;  /* 0x00000009000e7202 */ /* 0x002fc60000000f00 */
[----:B------:R-:W-:Y:S01]  /*2e8c0*/  IMAD.MOV.U32 R15, RZ, RZ, R25 ;  /* 0x000000ffff0f7224 */ /* 0x000fe200078e0019 */
[----:B------:R1:W-:Y:S04]  /*2e8d0*/  STL [R1+0x6d0], R25 ;  /* 0x0006d01901007387 */ /* 0x0003e80000100800 */
[----:B------:R-:W-:Y:S01]  /*2e8e0*/  STL [R1+0x6dc], R17 ;  /* 0x0006dc1101007387 */ /* 0x000fe20000100800 */
[----:B------:R-:W-:-:S03]  /*2e8f0*/  IMAD.X R26, R26, 0x1, R4, P5 ;  /* 0x000000011a1a7824 */ /* 0x000fc600028e0604 */
[----:B------:R3:W-:Y:S04]  /*2e900*/  LDGSTS.E [R8+0x13200], desc[UR8][R14.64], P3 ;  /* 0x132000000e087fae */ /* 0x0007e80009921848 */
[----:B-1----:R-:W4:Y:S01]  /*2e910*/  LDL.LU R25, [R1+0x7e4] ;  /* 0x0007e40001197983 */ /* 0x002f220000300800 */
[----:B---3--:R-:W-:-:S03]  /*2e920*/  IADD3 R16, P1, R16, R0, RZ ;  /* 0x0000000010107210 */ /* 0x008fc60007f3e0ff */
[----:B------:R1:W-:Y:S01]  /*2e930*/  STL [R1+0x6d8], R26 ;  /* 0x0006d81a01007387 */ /* 0x0003e20000100800 */
[----:B------:R-:W-:-:S03]  /*2e940*/  MOV R14, R17 ;  /* 0x00000011000e7202 */ /* 0x000fc60000000f00 */
[----:B------:R-:W3:Y:S01]  /*2e950*/  LDL.LU R9, [R1+0x7ec] ;  /* 0x0007ec0001097983 */ /* 0x000ee20000300800 */
[----:B------:R-:W-:Y:S01]  /*2e960*/  IMAD.MOV.U32 R15, RZ, RZ, R26 ;  /* 0x000000ffff0f7224 */ /* 0x000fe200078e001a */
[----:B------:R-:W-:Y:S02]  /*2e970*/  IADD3 R20, P5, R20, R0, RZ ;  /* 0x0000000014147210 */ /* 0x000fe40007fbe0ff */
[----:B-1----:R-:W3:Y:S04]  /*2e980*/  LDL.LU R26, [R1+0x7e0] ;  /* 0x0007e000011a7983 */ /* 0x002ee80000300800 */
[----:B------:R-:W3:Y:S04]  /*2e990*/  LDL.LU R17, [R1+0x7e8] ;  /* 0x0007e80001117983 */ /* 0x000ee80000300800 */
[----:B------:R1:W-:Y:S04]  /*2e9a0*/  LDGSTS.E [R8+0x13280], desc[UR8][R14.64], P4 ;  /* 0x132800000e087fae */ /* 0x0003e8000a121848 */
[----:B------:R1:W-:Y:S01]  /*2e9b0*/  STL [R1+0x6e4], R16 ;  /* 0x0006e41001007387 */ /* 0x0003e20000100800 */
[----:B--2---:R-:W-:-:S02]  /*2e9c0*/  IADD3.X R19, R19, R4, RZ, P1, !PT ;  /* 0x0000000413137210 */ /* 0x004fc40000ffe4ff */
[----:B-1----:R-:W-:-:S03]  /*2e9d0*/  MOV R14, R16 ;  /* 0x00000010000e7202 */ /* 0x002fc60000000f00 */
[----:B------:R-:W-:Y:S01]  /*2e9e0*/  IMAD.MOV.U32 R15, RZ, RZ, R19 ;  /* 0x000000ffff0f7224 */ /* 0x000fe200078e0013 */
[----:B------:R1:W-:Y:S01]  /*2e9f0*/  STL [R1+0x6e0], R19 ;  /* 0x0006e01301007387 */ /* 0x0003e20000100800 */
[----:B------:R-:W-:-:S03]  /*2ea00*/  IMAD.X R22, R22, 0x1, R4, P5 ;  /* 0x0000000116167824 */ /* 0x000fc600028e0604 */
[----:B------:R-:W-:Y:S04]  /*2ea10*/  STL [R1+0x6ec], R20 ;  /* 0x0006ec1401007387 */ /* 0x000fe80000100800 */
[----:B------:R-:W2:Y:S04]  /*2ea20*/  LDL.LU R16, [R1+0x8d4] ;  /* 0x0008d40001107983 */ /* 0x000ea80000300800 */
[----:B------:R1:W-:Y:S04]  /*2ea30*/  STL [R1+0x6e8], R22 ;  /* 0x0006e81601007387 */ /* 0x0003e80000100800 */
[----:B------:R1:W-:Y:S04]  /*2ea40*/  LDGSTS.E [R8+0x13300], desc[UR8][R14.64], P2 ;  /* 0x133000000e087fae */ /* 0x0003e80009121848 */
[----:B-1----:R-:W2:Y:S01]  /*2ea50*/  LDL.LU R19, [R1+0x8dc] ;  /* 0x0008dc0001137983 */ /* 0x002ea20000300800 */
[----:B------:R-:W-:Y:S01]  /*2ea60*/  IADD3 R21, P1, R21, R0, RZ ;  /* 0x0000000015157210 */ /* 0x000fe20007f3e0ff */
[----:B------:R-:W-:-:S02]  /*2ea70*/  IMAD.MOV.U32 R15, RZ, RZ, R22 ;  /* 0x000000ffff0f7224 */ /* 0x000fc400078e0016 */
[----:B------:R-:W2:Y:S01]  /*2ea80*/  LDL.LU R22, [R1+0x8d0] ;  /* 0x0008d00001167983 */ /* 0x000ea20000300800 */
[----:B------:R-:W-:-:S03]  /*2ea90*/  MOV R14, R20 ;  /* 0x00000014000e7202 */ /* 0x000fc60000000f00 */
[----:B------:R-:W2:Y:S01]  /*2eaa0*/  LDL.LU R20, [R1+0x8d8] ;  /* 0x0008d80001147983 */ /* 0x000ea20000300800 */
[----:B------:R-:W-:-:S03]  /*2eab0*/  IADD3 R13, P5, R13, R0, RZ ;  /* 0x000000000d0d7210 */ /* 0x000fc60007fbe0ff */
[----:B------:R1:W-:Y:S04]  /*2eac0*/  LDGSTS.E [R8+0x13380], desc[UR8][R14.64], P0 ;  /* 0x133800000e087fae */ /* 0x0003e80008121848 */
[----:B------:R4:W-:Y:S01]  /*2ead0*/  STL [R1+0x7d4], R21 ;  /* 0x0007d41501007387 */ /* 0x0009e20000100800 */
[----:B-1----:R-:W-:Y:S02]  /*2eae0*/  MOV R14, R21 ;  /* 0x00000015000e7202 */ /* 0x002fe40000000f00 */
[----:B----4-:R-:W-:-:S05]  /*2eaf0*/  IADD3.X R24, R24, R4, RZ, P1, !PT ;  /* 0x0000000418187210 */ /* 0x010fca0000ffe4ff */
[----:B------:R-:W-:Y:S01]  /*2eb00*/  IMAD.MOV.U32 R15, RZ, RZ, R24 ;  /* 0x000000ffff0f7224 */ /* 0x000fe200078e0018 */
[----:B------:R-:W-:Y:S01]  /*2eb10*/  STL [R1+0x7d0], R24 ;  /* 0x0007d01801007387 */ /* 0x000fe20000100800 */
[----:B------:R-:W-:-:S03]  /*2eb20*/  IMAD.X R23, R23, 0x1, R4, P5 ;  /* 0x0000000117177824 */ /* 0x000fc600028e0604 */
[----:B------:R-:W-:Y:S04]  /*2eb30*/  STL [R1+0x7dc], R13 ;  /* 0x0007dc0d01007387 */ /* 0x000fe80000100800 */
[----:B------:R-:W4:Y:S04]  /*2eb40*/  LDL.LU R21, [R1+0x8e4] ;  /* 0x0008e40001157983 */ /* 0x000f280000300800 */
[----:B------:R1:W-:Y:S04]  /*2eb50*/  STL [R1+0x7d8], R23 ;  /* 0x0007d81701007387 */ /* 0x0003e80000100800 */
[----:B------:R1:W-:Y:S04]  /*2eb60*/  LDGSTS.E [R8+0x14200], desc[UR8][R14.64], P3 ;  /* 0x142000000e087fae */ /* 0x0003e80009921848 */
[----:B------:R-:W4:Y:S01]  /*2eb70*/  LDL.LU R27, [R1+0x8ec] ;  /* 0x0008ec00011b7983 */ /* 0x000f220000300800 */
[----:B-1----:R-:W-:-:S03]  /*2eb80*/  IMAD.MOV.U32 R15, RZ, RZ, R23 ;  /* 0x000000ffff0f7224 */ /* 0x002fc600078e0017 */
[----:B------:R-:W4:Y:S04]  /*2eb90*/  LDL.LU R23, [R1+0x8e0] ;  /* 0x0008e00001177983 */ /* 0x000f280000300800 */
[----:B------:R-:W4:Y:S01]  /*2eba0*/  LDL.LU R28, [R1+0x8e8] ;  /* 0x0008e800011c7983 */ /* 0x000f220000300800 */
[----:B------:R-:W-:-:S03]  /*2ebb0*/  MOV R14, R13 ;  /* 0x0000000d000e7202 */ /* 0x000fc60000000f00 */
[----:B------:R-:W4:Y:S04]  /*2ebc0*/  LDL.LU R13, [R1+0x9d4] ;  /* 0x0009d400010d7983 */ /* 0x000f280000300800 */
[----:B------:R-:W4:Y:S04]  /*2ebd0*/  LDL.LU R24, [R1+0x9dc] ;  /* 0x0009dc0001187983 */ /* 0x000f280000300800 */
[----:B------:R1:W-:Y:S01]  /*2ebe0*/  LDGSTS.E [R8+0x14280], desc[UR8][R14.64], P4 ;  /* 0x142800000e087fae */ /* 0x0003e2000a121848 */
[----:B------:R-:W-:-:S05]  /*2ebf0*/  IADD3 R25, P1, R25, R0, RZ ;  /* 0x0000000019197210 */ /* 0x000fca0007f3e0ff */
[----:B------:R1:W-:Y:S01]  /*2ec00*/  STL [R1+0x7e4], R25 ;  /* 0x0007e41901007387 */ /* 0x0003e20000100800 */
[----:B---3--:R-:W-:Y:S02]  /*2ec10*/  IADD3 R9, P5, R9, R0, RZ ;  /* 0x0000000009097210 */ /* 0x008fe40007fbe0ff */
[----:B------:R-:W-:Y:S02]  /*2ec20*/  IADD3.X R26, R26, R4, RZ, P1, !PT ;  /* 0x000000041a1a7210 */ /* 0x000fe40000ffe4ff */
[----:B-1----:R-:W-:Y:S01]  /*2ec30*/  MOV R14, R25 ;  /* 0x00000019000e7202 */ /* 0x002fe20000000f00 */
[----:B------:R-:W-:Y:S02]  /*2ec40*/  IMAD.X R17, R17, 0x1, R4, P5 ;  /* 0x0000000111117824 */ /* 0x000fe400028e0604 */
[----:B------:R1:W-:Y:S01]  /*2ec50*/  STL [R1+0x7e0], R26 ;  /* 0x0007e01a01007387 */ /* 0x0003e20000100800 */
[----:B------:R-:W-:-:S03]  /*2ec60*/  IMAD.MOV.U32 R15, RZ, RZ, R26 ;  /* 0x000000ffff0f7224 */ /* 0x000fc600078e001a */
[----:B------:R3:W-:Y:S04]  /*2ec70*/  STL [R1+0x7ec], R9 ;  /* 0x0007ec0901007387 */ /* 0x0007e80000100800 */
[----:B------:R-:W4:Y:S04]  /*2ec80*/  LDL.LU R25, [R1+0x9d0] ;  /* 0x0009d00001197983 */ /* 0x000f280000300800 */
[----:B------:R3:W-:Y:S04]  /*2ec90*/  STL [R1+0x7e8], R17 ;  /* 0x0007e81101007387 */ /* 0x0007e80000100800 */
[----:B------:R3:W-:Y:S04]  /*2eca0*/  LDGSTS.E [R8+0x14300], desc[UR8][R14.64], P2 ;  /* 0x143000000e087fae */ /* 0x0007e80009121848 */
[----:B-1----:R-:W4:Y:S01]  /*2ecb0*/  LDL.LU R26, [R1+0x9d8] ;  /* 0x0009d800011a7983 */ /* 0x002f220000300800 */
[----:B--2---:R-:W-:Y:S01]  /*2ecc0*/  IADD3 R16, P1, R16, R0, RZ ;  /* 0x0000000010107210 */ /* 0x004fe20007f3e0ff */
[----:B---3--:R-:W-:Y:S01]  /*2ecd0*/  IMAD.MOV.U32 R15, RZ, RZ, R17 ;  /* 0x000000ffff0f7224 */ /* 0x008fe200078e0011 */
[----:B------:R-:W-:-:S02]  /*2ece0*/  MOV R14, R9 ;  /* 0x00000009000e7202 */ /* 0x000fc40000000f00 */
[----:B------:R-:W2:Y:S04]  /*2ecf0*/  LDL.LU R9, [R1+0x9e4] ;  /* 0x0009e40001097983 */ /* 0x000ea80000300800 */
[----:B------:R-:W3:Y:S01]  /*2ed00*/  LDL.LU R17, [R1+0x9ec] ;  /* 0x0009ec0001117983 */ /* 0x000ee20000300800 */
[----:B------:R-:W-:-:S03]  /*2ed10*/  IADD3 R19, P5, R19, R0, RZ ;  /* 0x0000000013137210 */ /* 0x000fc60007fbe0ff */
[----:B------:R1:W-:Y:S04]  /*2ed20*/  STL [R1+0x8d4], R16 ;  /* 0x0008d41001007387 */ /* 0x0003e80000100800 */
[----:B------:R1:W-:Y:S01]  /*2ed30*/  LDGSTS.E [R8+0x14380], desc[UR8][R14.64], P0 ;  /* 0x143800000e087fae */ /* 0x0003e20008121848 */
[----:B------:R-:W-:Y:S01]  /*2ed40*/  IADD3.X R22, R22, R4, RZ, P1, !PT ;  /* 0x0000000416167210 */ /* 0x000fe20000ffe4ff */
[----:B------:R-:W-:-:S04]  /*2ed50*/  IMAD.X R20, R20, 0x1, R4, P5 ;  /* 0x0000000114147824 */ /* 0x000fc800028e0604 */
[----:B------:R1:W-:Y:S02]  /*2ed60*/  STL [R1+0x8d0], R22 ;  /* 0x0008d01601007387 */ /* 0x0003e40000100800 */
[----:B-1----:R-:W-:Y:S02]  /*2ed70*/  MOV R14, R16 ;  /* 0x00000010000e7202 */ /* 0x002fe40000000f00 */
[----:B------:R-:W-:Y:S04]  /*2ed80*/  STL [R1+0x8dc], R19 ;  /* 0x0008dc1301007387 */ /* 0x000fe80000100800 */
[----:B------:R-:W3:Y:S01]  /*2ed90*/  LDL.LU R16, [R1+0x9e0] ;  /* 0x0009e00001107983 */ /* 0x000ee20000300800 */
[----:B------:R-:W-:-:S03]  /*2eda0*/  IMAD.MOV.U32 R15, RZ, RZ, R22 ;  /* 0x000000ffff0f7224 */ /* 0x000fc600078e0016 */
[----:B------:R1:W-:Y:S04]  /*2edb0*/  STL [R1+0x8d8], R20 ;  /* 0x0008d81401007387 */ /* 0x0003e80000100800 */
[----:B------:R-:W3:Y:S04]  /*2edc0*/  LDL.LU R22, [R1+0x9e8] ;  /* 0x0009e80001167983 */ /* 0x000ee80000300800 */
[----:B------:R1:W-:Y:S02]  /*2edd0*/  LDGSTS.E [R8+0x15200], desc[UR8][R14.64], P3 ;  /* 0x152000000e087fae */ /* 0x0003e40009921848 */
[----:B-1----:R-:W-:Y:S01]  /*2ede0*/  MOV R14, R19 ;  /* 0x00000013000e7202 */ /* 0x002fe20000000f00 */
[----:B------:R-:W-:-:S02]  /*2edf0*/  IMAD.MOV.U32 R15, RZ, RZ, R20 ;  /* 0x000000ffff0f7224 */ /* 0x000fc400078e0014 */
[----:B------:R-:W3:Y:S04]  /*2ee00*/  LDL.LU R20, [R1+0xad4] ;  /* 0x000ad40001147983 */ /* 0x000ee80000300800 */
[----:B------:R-:W3:Y:S04]  /*2ee10*/  LDL.LU R19, [R1+0xadc] ;  /* 0x000adc0001137983 */ /* 0x000ee80000300800 */
        /* <DEDUP_REMOVED lines=20> */
[----:B------:R-:W-:-:S05]  /*2ef60*/  IADD3.X R25, R25, R4, RZ, P1, !PT ;  /* 0x0000000419197210 */ /* 0x000fca0000ffe4ff */
[----:B------:R2:W-:Y:S01]  /*2ef70*/  STL [R1+0x9d0], R25 ;  /* 0x0009d01901007387 */ /* 0x0005e20000100800 */
[----:B-1----:R-:W-:Y:S01]  /*2ef80*/  MOV R14, R13 ;  /* 0x0000000d000e7202 */ /* 0x002fe20000000f00 */
[----:B------:R-:W-:Y:S02]  /*2ef90*/  IMAD.MOV.U32 R15, RZ, RZ, R25 ;  /* 0x000000ffff0f7224 */ /* 0x000fe400078e0019 */
[----:B------:R-:W-:Y:S01]  /*2efa0*/  STL [R1+0x9dc], R24 ;  /* 0x0009dc1801007387 */ /* 0x000fe20000100800 */
[----:B------:R-:W-:-:S03]  /*2efb0*/  IMAD.X R26, R26, 0x1, R4, P5 ;  /* 0x000000011a1a7824 */ /* 0x000fc600028e0604 */
[----:B------:R1:W-:Y:S04]  /*2efc0*/  LDGSTS.E [R8+0x16200], desc[UR8][R14.64], P3 ;  /* 0x162000000e087fae */ /* 0x0003e80009921848 */
[----:B--2---:R-:W2:Y:S04]  /*2efd0*/  LDL.LU R25, [R1+0xae4] ;  /* 0x000ae40001197983 */ /* 0x004ea80000300800 */
[----:B------:R3:W-:Y:S04]  /*2efe0*/  STL [R1+0x9d8], R26 ;  /* 0x0009d81a01007387 */ /* 0x0007e80000100800 */
[----:B------:R-:W2:Y:S01]  /*2eff0*/  LDL.LU R13, [R1+0xaec] ;  /* 0x000aec00010d7983 */ /* 0x000ea20000300800 */
[----:B------:R-:W-:Y:S01]  /*2f000*/  IADD3 R9, P1, R9, R0, RZ ;  /* 0x0000000009097210 */ /* 0x000fe20007f3e0ff */
[----:B-1----:R-:W-:Y:S01]  /*2f010*/  IMAD.MOV.U32 R15, RZ, RZ, R26 ;  /* 0x000000ffff0f7224 */ /* 0x002fe200078e001a */
[----:B------:R-:W-:-:S02]  /*2f020*/  MOV R14, R24 ;  /* 0x00000018000e7202 */ /* 0x000fc40000000f00 */
[----:B---3--:R-:W-:Y:S01]  /*2f030*/  IADD3 R17, P5, R17, R0, RZ ;  /* 0x0000000011117210 */ /* 0x008fe20007fbe0ff */
[----:B------:R-:W3:Y:S04]  /*2f040*/  LDL.LU R26, [R1+0xae0] ;  /* 0x000ae000011a7983 */ /* 0x000ee80000300800 */
[----:B------:R-:W3:Y:S04]  /*2f050*/  LDL.LU R24, [R1+0xae8] ;  /* 0x000ae80001187983 */ /* 0x000ee80000300800 */
[----:B------:R1:W-:Y:S04]  /*2f060*/  LDGSTS.E [R8+0x16280], desc[UR8][R14.64], P4 ;  /* 0x162800000e087fae */ /* 0x0003e8000a121848 */
[----:B------:R1:W-:Y:S02]  /*2f070*/  STL [R1+0x9e4], R9 ;  /* 0x0009e40901007387 */ /* 0x0003e40000100800 */
[----:B-1----:R-:W-:-:S02]  /*2f080*/  MOV R14, R9 ;  /* 0x00000009000e7202 */ /* 0x002fc40000000f00 */
[----:B------:R-:W-:-:S05]  /*2f090*/  IADD3.X R16, R16, R4, RZ, P1, !PT ;  /* 0x0000000410107210 */ /* 0x000fca0000ffe4ff */
[----:B------:R-:W-:Y:S01]  /*2f0a0*/  IMAD.MOV.U32 R15, RZ, RZ, R16 ;  /* 0x000000ffff0f7224 */ /* 0x000fe200078e0010 */
[----:B------:R1:W-:Y:S01]  /*2f0b0*/  STL [R1+0x9e0], R16 ;  /* 0x0009e01001007387 */ /* 0x0003e20000100800 */
[----:B------:R-:W-:-:S03]  /*2f0c0*/  IMAD.X R22, R22, 0x1, R4, P5 ;  /* 0x0000000116167824 */ /* 0x000fc600028e0604 */
[----:B------:R-:W-:Y:S04]  /*2f0d0*/  STL [R1+0x9ec], R17 ;  /* 0x0009ec1101007387 */ /* 0x000fe80000100800 */
[----:B------:R-:W3:Y:S04]  /*2f0e0*/  LDL.LU R9, [R1+0x3f4] ;  /* 0x0003f40001097983 */ /* 0x000ee80000300800 */
[----:B------:R1:W-:Y:S04]  /*2f0f0*/  STL [R1+0x9e8], R22 ;  /* 0x0009e81601007387 */ /* 0x0003e80000100800 */
[----:B------:R1:W-:Y:S04]  /*2f100*/  LDGSTS.E [R8+0x16300], desc[UR8][R14.64], P2 ;  /* 0x163000000e087fae */ /* 0x0003e80009121848 */
[----:B-1----:R-:W3:Y:S01]  /*2f110*/  LDL.LU R16, [R1+0x3fc] ;  /* 0x0003fc0001107983 */ /* 0x002ee20000300800 */
[----:B------:R-:W-:Y:S01]  /*2f120*/  IADD3 R20, P1, R20, R0, RZ ;  /* 0x0000000014147210 */ /* 0x000fe20007f3e0ff */
[----:B------:R-:W-:-:S02]  /*2f130*/  IMAD.MOV.U32 R15, RZ, RZ, R22 ;  /* 0x000000ffff0f7224 */ /* 0x000fc400078e0016 */
[----:B------:R-:W3:Y:S01]  /*2f140*/  LDL.LU R22, [R1+0x3f0] ;  /* 0x0003f00001167983 */ /* 0x000ee20000300800 */
[----:B------:R-:W-:-:S03]  /*2f150*/  MOV R14, R17 ;  /* 0x00000011000e7202 */ /* 0x000fc60000000f00 */
[----:B------:R-:W3:Y:S01]  /*2f160*/  LDL.LU R17, [R1+0x3f8] ;  /* 0x0003f80001117983 */ /* 0x000ee20000300800 */
[----:B------:R-:W-:-:S03]  /*2f170*/  IADD3 R19, P5, R19, R0, RZ ;  /* 0x0000000013137210 */ /* 0x000fc60007fbe0ff */
[----:B------:R1:W-:Y:S04]  /*2f180*/  STL [R1+0xad4], R20 ;  /* 0x000ad41401007387 */ /* 0x0003e80000100800 */
[----:B------:R1:W-:Y:S02]  /*2f190*/  LDGSTS.E [R8+0x16380], desc[UR8][R14.64], P0 ;  /* 0x163800000e087fae */ /* 0x0003e40008121848 */
[----:B-1----:R-:W-:Y:S02]  /*2f1a0*/  MOV R14, R20 ;  /* 0x00000014000e7202 */ /* 0x002fe40000000f00 */
[----:B----4-:R-:W-:-:S05]  /*2f1b0*/  IADD3.X R23, R23, R4, RZ, P1, !PT ;  /* 0x0000000417177210 */ /* 0x010fca0000ffe4ff */
[----:B------:R1:W-:Y:S01]  /*2f1c0*/  STL [R1+0xad0], R23 ;  /* 0x000ad01701007387 */ /* 0x0003e20000100800 */
[----:B------:R-:W-:-:S03]  /*2f1d0*/  IMAD.X R21, R21, 0x1, R4, P5 ;  /* 0x0000000115157824 */ /* 0x000fc600028e0604 */
[----:B------:R4:W-:Y:S01]  /*2f1e0*/  STL [R1+0xadc], R19 ;  /* 0x000adc1301007387 */ /* 0x0009e20000100800 */
[----:B------:R-:W-:-:S03]  /*2f1f0*/  IMAD.MOV.U32 R15, RZ, RZ, R23 ;  /* 0x000000ffff0f7224 */ /* 0x000fc600078e0017 */
[----:B------:R-:W3:Y:S04]  /*2f200*/  LDL.LU R20, [R1+0x404] ;  /* 0x0004040001147983 */ /* 0x000ee80000300800 */
[----:B------:R4:W-:Y:S04]  /*2f210*/  STL [R1+0xad8], R21 ;  /* 0x000ad81501007387 */ /* 0x0009e80000100800 */
[----:B------:R-:W3:Y:S04]  /*2f220*/  LDL.LU R27, [R1+0x40c] ;  /* 0x00040c00011b7983 */ /* 0x000ee80000300800 */
[----:B-1----:R-:W3:Y:S04]  /*2f230*/  LDL.LU R23, [R1+0x400] ;  /* 0x0004000001177983 */ /* 0x002ee80000300800 */
[----:B------:R-:W3:Y:S04]  /*2f240*/  LDL.LU R28, [R1+0x408] ;  /* 0x00040800011c7983 */ /* 0x000ee80000300800 */
[----:B------:R1:W-:Y:S02]  /*2f250*/  LDGSTS.E [R8+0x17200], desc[UR8][R14.64], P3 ;  /* 0x172000000e087fae */ /* 0x0003e40009921848 */
[----:B-1----:R-:W-:Y:S01]  /*2f260*/  MOV R14, R19 ;  /* 0x00000013000e7202 */ /* 0x002fe20000000f00 */
[----:B------:R-:W-:Y:S01]  /*2f270*/  IMAD.MOV.U32 R15, RZ, RZ, R21 ;  /* 0x000000ffff0f7224 */ /* 0x000fe200078e0015 */
[----:B----4-:R-:W4:Y:S04]  /*2f280*/  LDL.LU R19, [R1+0x4f4] ;  /* 0x0004f40001137983 */ /* 0x010f280000300800 */
[----:B------:R-:W4:Y:S01]  /*2f290*/  LDL.LU R21, [R1+0x4fc] ;  /* 0x0004fc0001157983 */ /* 0x000f220000300800 */
[----:B--2---:R-:W-:-:S03]  /*2f2a0*/  IADD3 R25, P1, R25, R0, RZ ;  /* 0x0000000019197210 */ /* 0x004fc60007f3e0ff */
[----:B------:R1:W-:Y:S01]  /*2f2b0*/  LDGSTS.E [R8+0x17280], desc[UR8][R14.64], P4 ;  /* 0x172800000e087fae */ /* 0x0003e2000a121848 */
[----:B------:R-:W-:-:S03]  /*2f2c0*/  IADD3 R13, P5, R13, R0, RZ ;  /* 0x000000000d0d7210 */ /* 0x000fc60007fbe0ff */
[----:B------:R-:W-:Y:S01]  /*2f2d0*/  STL [R1+0xae4], R25 ;  /* 0x000ae41901007387 */ /* 0x000fe20000100800 */
[----:B---3--:R-:W-:Y:S02]  /*2f2e0*/  IADD3.X R26, R26, R4, RZ, P1, !PT ;  /* 0x000000041a1a7210 */ /* 0x008fe40000ffe4ff */
[----:B-1----:R-:W-:Y:S01]  /*2f2f0*/  MOV R14, R25 ;  /* 0x00000019000e7202 */ /* 0x002fe20000000f00 */
[----:B------:R-:W-:Y:S02]  /*2f300*/  IMAD.X R24, R24, 0x1, R4, P5 ;  /* 0x0000000118187824 */ /* 0x000fe400028e0604 */
[----:B------:R1:W-:Y:S01]  /*2f310*/  STL [R1+0xae0], R26 ;  /* 0x000ae01a01007387 */ /* 0x0003e20000100800 */
[----:B------:R-:W-:-:S03]  /*2f320*/  IMAD.MOV.U32 R15, RZ, RZ, R26 ;  /* 0x000000ffff0f7224 */ /* 0x000fc600078e001a */
[----:B------:R2:W-:Y:S04]  /*2f330*/  STL [R1+0xaec], R13 ;  /* 0x000aec0d01007387 */ /* 0x0005e80000100800 */
[----:B------:R3:W-:Y:S04]  /*2f340*/  LDGSTS.E [R8+0x17300], desc[UR8][R14.64], P2 ;  /* 0x173000000e087fae */ /* 0x0007e80009121848 */
[----:B-1----:R-:W4:Y:S04]  /*2f350*/  LDL.LU R26, [R1+0x4f0] ;  /* 0x0004f000011a7983 */ /* 0x002f280000300800 */
[----:B------:R1:W-:Y:S01]  /*2f360*/  STL [R1+0xae8], R24 ;  /* 0x000ae81801007387 */ /* 0x0003e20000100800 */
[----:B---3--:R-:W-:Y:S01]  /*2f370*/  MOV R14, R13 ;  /* 0x0000000d000e7202 */ /* 0x008fe20000000f00 */
[----:B------:R-:W-:-:S02]  /*2f380*/  IMAD.MOV.U32 R15, RZ, RZ, R24 ;  /* 0x000000ffff0f7224 */ /* 0x000fc400078e0018 */
[----:B------:R-:W3:Y:S04]  /*2f390*/  LDL.LU R25, [R1+0x4f8] ;  /* 0x0004f80001197983 */ /* 0x000ee80000300800 */
[----:B--2---:R-:W2:Y:S04]  /*2f3a0*/  LDL.LU R13, [R1+0x504] ;  /* 0x00050400010d7983 */ /* 0x004ea80000300800 */
[----:B-1----:R-:W2:Y:S04]  /*2f3b0*/  LDL.LU R24, [R1+0x50c] ;  /* 0x00050c0001187983 */ /* 0x002ea80000300800 */
[----:B------:R1:W-:Y:S01]  /*2f3c0*/  LDGSTS.E [R8+0x17380], desc[UR8][R14.64], P0 ;  /* 0x173800000e087fae */ /* 0x0003e20008121848 */
[----:B------:R-:W-:-:S05]  /*2f3d0*/  IADD3 R9, P1, R9, R0, RZ ;  /* 0x0000000009097210 */ /* 0x000fca0007f3e0ff */
[----:B------:R1:W-:Y:S01]  /*2f3e0*/  STL [R1+0x3f4], R9 ;  /* 0x0003f40901007387 */ /* 0x0003e20000100800 */
[----:B------:R-:W-:Y:S02]  /*2f3f0*/  IADD3 R16, P5, R16, R0, RZ ;  /* 0x0000000010107210 */ /* 0x000fe40007fbe0ff */
[----:B-1----:R-:W-:Y:S02]  /*2f400*/  MOV R8, R9 ;  /* 0x0000000900087202 */ /* 0x002fe40000000f00 */
[----:B------:R-:W-:Y:S01]  /*2f410*/  IADD3.X R22, R22, R4, RZ, P1, !PT ;  /* 0x0000000416167210 */ /* 0x000fe20000ffe4ff */
[----:B------:R-:W-:-:S04]  /*2f420*/  IMAD.X R17, R17, 0x1, R4, P5 ;  /* 0x0000000111117824 */ /* 0x000fc800028e0604 */
[----:B------:R1:W-:Y:S01]  /*2f430*/  STL [R1+0x3f0], R22 ;  /* 0x0003f01601007387 */ /* 0x0003e20000100800 */
[----:B------:R-:W-:-:S03]  /*2f440*/  IMAD.MOV.U32 R9, RZ, RZ, R22 ;  /* 0x000000ffff097224 */ /* 0x000fc600078e0016 */
[----:B------:R-:W-:Y:S04]  /*2f450*/  STL [R1+0x3fc], R16 ;  /* 0x0003fc1001007387 */ /* 0x000fe80000100800 */
[----:B------:R1:W-:Y:S04]  /*2f460*/  LDGSTS.E [R10+0x10400], desc[UR8][R8.64], P3 ;  /* 0x10400000080a7fae */ /* 0x0003e80009921848 */
[----:B-1----:R-:W2:Y:S04]  /*2f470*/  LDL.LU R22, [R1+0x500] ;  /* 0x0005000001167983 */ /* 0x002ea80000300800 */
[----:B------:R1:W-:Y:S04]  /*2f480*/  STL [R1+0x3f8], R17 ;  /* 0x0003f81101007387 */ /* 0x0003e80000100800 */
[----:B------:R-:W2:Y:S01]  /*2f490*/  LDL.LU R15, [R1+0x508] ;  /* 0x00050800010f7983 */ /* 0x000ea20000300800 */
[----:B------:R-:W-:Y:S01]  /*2f4a0*/  MOV R8, R16 ;  /* 0x0000001000087202 */ /* 0x000fe20000000f00 */
[----:B------:R-:W-:-:S02]  /*2f4b0*/  IMAD.MOV.U32 R9, RZ, RZ, R17 ;  /* 0x000000ffff097224 */ /* 0x000fc400078e0011 */
[----:B-1----:R-:W2:Y:S04]  /*2f4c0*/  LDL.LU R17, [R1+0x5f4] ;  /* 0x0005f40001117983 */ /* 0x002ea80000300800 */
[----:B------:R-:W2:Y:S04]  /*2f4d0*/  LDL.LU R16, [R1+0x5fc] ;  /* 0x0005fc0001107983 */ /* 0x000ea80000300800 */
[----:B------:R1:W-:Y:S01]  /*2f4e0*/  LDGSTS.E [R10+0x10480], desc[UR8][R8.64], P4 ;  /* 0x10480000080a7fae */ /* 0x0003e2000a121848 */
[-C--:B------:R-:W-:Y:S02]  /*2f4f0*/  IADD3 R20, P1, R20, R0.reuse, RZ ;  /* 0x0000000014147210 */ /* 0x080fe40007f3e0ff */
[----:B------:R-:W-:-:S02]  /*2f500*/  IADD3 R27, P5, R27, R0, RZ ;  /* 0x000000001b1b7210 */ /* 0x000fc40007fbe0ff */
[----:B------:R-:W-:Y:S01]  /*2f510*/  IADD3.X R23, R23, R4, RZ, P1, !PT ;  /* 0x0000000417177210 */ /* 0x000fe20000ffe4ff */
[----:B------:R-:W-:Y:S02]  /*2f520*/  STL [R1+0x404], R20 ;  /* 0x0004041401007387 */ /* 0x000fe40000100800 */
[----:B------:R-:W-:Y:S02]  /*2f530*/  IMAD.X R28, R28, 0x1, R4, P5 ;  /* 0x000000011c1c7824 */ /* 0x000fe400028e0604 */
[----:B------:R1:W-:Y:S02]  /*2f540*/  STL [R1+0x400], R23 ;  /* 0x0004001701007387 */ /* 0x0003e40000100800 */
[----:B-1----:R-:W-:Y:S02]  /*2f550*/  IMAD.MOV.U32 R9, RZ, RZ, R23 ;  /* 0x000000ffff097224 */ /* 0x002fe400078e0017 */
[----:B------:R-:W-:Y:S01]  /*2f560*/  STL [R1+0x40c], R27 ;  /* 0x00040c1b01007387 */ /* 0x000fe20000100800 */
[----:B------:R-:W-:-:S03]  /*2f570*/  MOV R8, R20 ;  /* 0x0000001400087202 */ /* 0x000fc60000000f00 */
[----:B------:R-:W2:Y:S04]  /*2f580*/  LDL.LU R23, [R1+0x5f0] ;  /* 0x0005f00001177983 */ /* 0x000ea80000300800 */
[----:B------:R-:W-:Y:S04]  /*2f590*/  STL [R1+0x408], R28 ;  /* 0x0004081c01007387 */ /* 0x000fe80000100800 */
[----:B------:R-:W2:Y:S01]  /*2f5a0*/  LDL.LU R20, [R1+0x5f8] ;  /* 0x0005f80001147983 */ /* 0x000ea20000300800 */
[----:B----4-:R-:W-:-:S03]  /*2f5b0*/  IADD3 R19, P1, R19, R0, RZ ;  /* 0x0000000013137210 */ /* 0x010fc60007f3e0ff */
[----:B------:R1:W-:Y:S01]  /*2f5c0*/  LDGSTS.E [R10+0x10500], desc[UR8][R8.64], P2 ;  /* 0x10500000080a7fae */ /* 0x0003e20009121848 */
[----:B------:R-:W-:-:S03]  /*2f5d0*/  IADD3 R21, P5, R21, R0, RZ ;  /* 0x0000000015157210 */ /* 0x000fc60007fbe0ff */
[----:B------:R4:W-:Y:S01]  /*2f5e0*/  STL [R1+0x4f4], R19 ;  /* 0x0004f41301007387 */ /* 0x0009e20000100800 */
[----:B-1----:R-:W-:Y:S01]  /*2f5f0*/  MOV R8, R27 ;  /* 0x0000001b00087202 */ /* 0x002fe20000000f00 */
[----:B------:R-:W-:-:S05]  /*2f600*/  IMAD.MOV.U32 R9, RZ, RZ, R28 ;  /* 0x000000ffff097224 */ /* 0x000fca00078e001c */
[----:B------:R1:W-:Y:S01]  /*2f610*/  LDGSTS.E [R10+0x10580], desc[UR8][R8.64], P0 ;  /* 0x10580000080a7fae */ /* 0x0003e20008121848 */
[----:B------:R-:W-:Y:S02]  /*2f620*/  IADD3.X R26, R26, R4, RZ, P1, !PT ;  /* 0x000000041a1a7210 */ /* 0x000fe40000ffe4ff */
[----:B-1----:R-:W-:-:S03]  /*2f630*/  MOV R8, R19 ;  /* 0x0000001300087202 */ /* 0x002fc60000000f00 */
[----:B------:R-:W-:Y:S01]  /*2f640*/  IMAD.MOV.U32 R9, RZ, RZ, R26 ;  /* 0x000000ffff097224 */ /* 0x000fe200078e001a */
[----:B------:R-:W-:Y:S01]  /*2f650*/  STL [R1+0x4f0], R26 ;  /* 0x0004f01a01007387 */ /* 0x000fe20000100800 */
[----:B---3--:R-:W-:-:S03]  /*2f660*/  IMAD.X R25, R25, 0x1, R4, P5 ;  /* 0x0000000119197824 */ /* 0x008fc600028e0604 */
[----:B------:R-:W-:Y:S01]  /*2f670*/  STL [R1+0x4fc], R21 ;  /* 0x0004fc1501007387 */ /* 0x000fe20000100800 */
[----:B--2---:R-:W-:-:S03]  /*2f680*/  IADD3 R13, P1, R13, R0, RZ ;  /* 0x000000000d0d7210 */ /* 0x004fc60007f3e0ff */
[----:B----4-:R-:W2:Y:S04]  /*2f690*/  LDL.LU R19, [R1+0x604] ;  /* 0x0006040001137983 */ /* 0x010ea80000300800 */
[----:B------:R1:W-:Y:S01]  /*2f6a0*/  STL [R1+0x4f8], R25 ;  /* 0x0004f81901007387 */ /* 0x0003e20000100800 */
[----:B------:R-:W-:-:S03]  /*2f6b0*/  IADD3 R24, P5, R24, R0, RZ ;  /* 0x0000000018187210 */ /* 0x000fc60007fbe0ff */
[----:B------:R3:W-:Y:S04]  /*2f6c0*/  LDGSTS.E [R10+0x11400], desc[UR8][R8.64], P3 ;  /* 0x11400000080a7fae */ /* 0x0007e80009921848 */
[----:B------:R-:W4:Y:S01]  /*2f6d0*/  LDL.LU R14, [R1+0x60c] ;  /* 0x00060c00010e7983 */ /* 0x000f220000300800 */
[----:B---3--:R-:W-:Y:S01]  /*2f6e0*/  MOV R8, R21 ;  /* 0x0000001500087202 */ /* 0x008fe20000000f00 */
[----:B------:R-:W-:Y:S02]  /*2f6f0*/  IMAD.MOV.U32 R9, RZ, RZ, R25 ;  /* 0x000000ffff097224 */ /* 0x000fe400078e0019 */
[----:B-1----:R-:W3:Y:S04]  /*2f700*/  LDL.LU R25, [R1+0x600] ;  /* 0x0006000001197983 */ /* 0x002ee80000300800 */
[----:B------:R-:W3:Y:S04]  /*2f710*/  LDL.LU R21, [R1+0x608] ;  /* 0x0006080001157983 */ /* 0x000ee80000300800 */
[----:B------:R1:W-:Y:S04]  /*2f720*/  LDGSTS.E [R10+0x11480], desc[UR8][R8.64], P4 ;  /* 0x11480000080a7fae */ /* 0x0003e8000a121848 */
[----:B------:R-:W-:Y:S01]  /*2f730*/  STL [R1+0x504], R13 ;  /* 0x0005040d01007387 */ /* 0x000fe20000100800 */
[----:B------:R-:W-:-:S02]  /*2f740*/  IADD3.X R22, R22, R4, RZ, P1, !PT ;  /* 0x0000000416167210 */ /* 0x000fc40000ffe4ff */
[----:B-1----:R-:W-:-:S03]  /*2f750*/  MOV R8, R13 ;  /* 0x0000000d00087202 */ /* 0x002fc60000000f00 */
[----:B------:R-:W-:Y:S01]  /*2f760*/  IMAD.MOV.U32 R9, RZ, RZ, R22 ;  /* 0x000000ffff097224 */ /* 0x000fe200078e0016 */
[----:B------:R1:W-:Y:S01]  /*2f770*/  STL [R1+0x500], R22 ;  /* 0x0005001601007387 */ /* 0x0003e20000100800 */
[----:B------:R-:W-:-:S03]  /*2f780*/  IMAD.X R15, R15, 0x1, R4, P5 ;  /* 0x000000010f0f7824 */ /* 0x000fc600028e0604 */
[----:B------:R1:W-:Y:S04]  /*2f790*/  STL [R1+0x50c], R24 ;  /* 0x00050c1801007387 */ /* 0x0003e80000100800 */
[----:B------:R1:W-:Y:S04]  /*2f7a0*/  LDGSTS.E [R10+0x11500], desc[UR8][R8.64], P2 ;  /* 0x11500000080a7fae */ /* 0x0003e80009121848 */
[----:B-1----:R-:W3:Y:S04]  /*2f7b0*/  LDL.LU R22, [R1+0x6f4] ;  /* 0x0006f40001167983 */ /* 0x002ee80000300800 */
[----:B------:R1:W-:Y:S04]  /*2f7c0*/  STL [R1+0x508], R15 ;  /* 0x0005080f01007387 */ /* 0x0003e80000100800 */
[----:B------:R-:W3:Y:S01]  /*2f7d0*/  LDL.LU R13, [R1+0x6fc] ;  /* 0x0006fc00010d7983 */ /* 0x000ee20000300800 */
[----:B------:R-:W-:-:S03]  /*2f7e0*/  MOV R8, R24 ;  /* 0x0000001800087202 */ /* 0x000fc60000000f00 */
[----:B------:R-:W3:Y:S01]  /*2f7f0*/  LDL.LU R24, [R1+0x6f0] ;  /* 0x0006f00001187983 */ /* 0x000ee20000300800 */
[----:B------:R-:W-:Y:S01]  /*2f800*/  IMAD.MOV.U32 R9, RZ, RZ, R15 ;  /* 0x000000ffff097224 */ /* 0x000fe200078e000f */
[-C--:B------:R-:W-:Y:S02]  /*2f810*/  IADD3 R17, P1, R17, R0.reuse, RZ ;  /* 0x0000000011117210 */ /* 0x080fe40007f3e0ff */
[----:B-1----:R-:W3:Y:S01]  /*2f820*/  LDL.LU R15, [R1+0x6f8] ;  /* 0x0006f800010f7983 */ /* 0x002ee20000300800 */
[----:B------:R-:W-:-:S03]  /*2f830*/  IADD3 R16, P5, R16, R0, RZ ;  /* 0x0000000010107210 */ /* 0x000fc60007fbe0ff */
[----:B------:R1:W-:Y:S04]  /*2f840*/  STL [R1+0x5f4], R17 ;  /* 0x0005f41101007387 */ /* 0x0003e80000100800 */
[----:B------:R1:W-:Y:S02]  /*2f850*/  LDGSTS.E [R10+0x11580], desc[UR8][R8.64], P0 ;  /* 0x11580000080a7fae */ /* 0x0003e40008121848 */
[----:B-1----:R-:W-:Y:S02]  /*2f860*/  MOV R8, R17 ;  /* 0x0000001100087202 */ /* 0x002fe40000000f00 */
[----:B------:R-:W-:-:S05]  /*2f870*/  IADD3.X R23, R23, R4, RZ, P1, !PT ;  /* 0x0000000417177210 */ /* 0x000fca0000ffe4ff */
        /* <DEDUP_REMOVED lines=12> */
[----:B------:R-:W3:Y:S04]  /*2f940*/  LDL.LU R16, [R1+0x7f4] ;  /* 0x0007f40001107983 */ /* 0x000ee80000300800 */
[----:B------:R-:W3:Y:S04]  /*2f950*/  LDL.LU R20, [R1+0x7fc] ;  /* 0x0007fc0001147983 */ /* 0x000ee80000300800 */
[----:B------:R1:W-:Y:S01]  /*2f960*/  LDGSTS.E [R10+0x12480], desc[UR8][R8.64], P4 ;  /* 0x12480000080a7fae */ /* 0x0003e2000a121848 */
[----:B--2---:R-:W-:-:S05]  /*2f970*/  IADD3 R19, P1, R19, R0, RZ ;  /* 0x0000000013137210 */ /* 0x004fca0007f3e0ff */
[----:B------:R2:W-:Y:S01]  /*2f980*/  STL [R1+0x604], R19 ;  /* 0x0006041301007387 */ /* 0x0005e20000100800 */
[----:B----4-:R-:W-:Y:S02]  /*2f990*/  IADD3 R14, P5, R14, R0, RZ ;  /* 0x000000000e0e7210 */ /* 0x010fe40007fbe0ff */
[----:B-1----:R-:W-:Y:S02]  /*2f9a0*/  MOV R8, R19 ;  /* 0x0000001300087202 */ /* 0x002fe40000000f00 */
[----:B---3--:R-:W-:Y:S01]  /*2f9b0*/  IADD3.X R25, R25, R4, RZ, P1, !PT ;  /* 0x0000000419197210 */ /* 0x008fe20000ffe4ff */
[----:B------:R-:W-:-:S04]  /*2f9c0*/  IMAD.X R21, R21, 0x1, R4, P5 ;  /* 0x0000000115157824 */ /* 0x000fc800028e0604 */
[----:B------:R1:W-:Y:S01]  /*2f9d0*/  STL [R1+0x600], R25 ;  /* 0x0006001901007387 */ /* 0x0003e20000100800 */
[----:B------:R-:W-:-:S03]  /*2f9e0*/  IMAD.MOV.U32 R9, RZ, RZ, R25 ;  /* 0x000000ffff097224 */ /* 0x000fc600078e0019 */
[----:B------:R3:W-:Y:S04]  /*2f9f0*/  STL [R1+0x60c], R14 ;  /* 0x00060c0e01007387 */ /* 0x0007e80000100800 */
[----:B--2---:R-:W2:Y:S04]  /*2fa00*/  LDL.LU R19, [R1+0x7f0] ;  /* 0x0007f00001137983 */ /* 0x004ea80000300800 */
[----:B------:R4:W-:Y:S04]  /*2fa10*/  STL [R1+0x608], R21 ;  /* 0x0006081501007387 */ /* 0x0009e80000100800 */
[----:B------:R4:W-:Y:S04]  /*2fa20*/  LDGSTS.E [R10+0x12500], desc[UR8][R8.64], P2 ;  /* 0x12500000080a7fae */ /* 0x0009e80009121848 */
[----:B-1----:R-:W2:Y:S01]  /*2fa30*/  LDL.LU R25, [R1+0x7f8] ;  /* 0x0007f80001197983 */ /* 0x002ea20000300800 */
[----:B----4-:R-:W-:Y:S01]  /*2fa40*/  MOV R8, R14 ;  /* 0x0000000e00087202 */ /* 0x010fe20000000f00 */
[----:B------:R-:W-:-:S02]  /*2fa50*/  IMAD.MOV.U32 R9, RZ, RZ, R21 ;  /* 0x000000ffff097224 */ /* 0x000fc400078e0015 */
[----:B---3--:R-:W3:Y:S04]  /*2fa60*/  LDL.LU R14, [R1+0x804] ;  /* 0x00080400010e7983 */ /* 0x008ee80000300800 */
[----:B------:R-:W4:Y:S01]  /*2fa70*/  LDL.LU R21, [R1+0x80c] ;  /* 0x00080c0001157983 */ /* 0x000f220000300800 */
[----:B------:R-:W-:-:S03]  /*2fa80*/  IADD3 R22, P1, R22, R0, RZ ;  /* 0x0000000016167210 */ /* 0x000fc60007f3e0ff */
[----:B------:R1:W-:Y:S04]  /*2fa90*/  LDGSTS.E [R10+0x12580], desc[UR8][R8.64], P0 ;  /* 0x12580000080a7fae */ /* 0x0003e80008121848 */
[----:B------:R1:W-:Y:S01]  /*2faa0*/  STL [R1+0x6f4], R22 ;  /* 0x0006f41601007387 */ /* 0x0003e20000100800 */
[----:B------:R-:W-:Y:S02]  /*2fab0*/  IADD3 R13, P5, R13, R0, RZ ;  /* 0x000000000d0d7210 */ /* 0x000fe40007fbe0ff */
[----:B------:R-:W-:Y:S02]  /*2fac0*/  IADD3.X R24, R24, R4, RZ, P1, !PT ;  /* 0x0000000418187210 */ /* 0x000fe40000ffe4ff */
[----:B-1----:R-:W-:Y:S01]  /*2fad0*/  MOV R8, R22 ;  /* 0x0000001600087202 */ /* 0x002fe20000000f00 */
[----:B------:R-:W-:-:S02]  /*2fae0*/  IMAD.X R15, R15, 0x1, R4, P5 ;  /* 0x000000010f0f7824 */ /* 0x000fc400028e0604 */
[----:B------:R1:W-:Y:S04]  /*2faf0*/  STL [R1+0x6f0], R24 ;  /* 0x0006f01801007387 */ /* 0x0003e80000100800 */
[----:B------:R-:W-:Y:S04]  /*2fb00*/  STL [R1+0x6fc], R13 ;  /* 0x0006fc0d01007387 */ /* 0x000fe80000100800 */
[----:B------:R-:W4:Y:S01]  /*2fb10*/  LDL.LU R22, [R1+0x800] ;  /* 0x0008000001167983 */ /* 0x000f220000300800 */
[----:B------:R-:W-:-:S03]  /*2fb20*/  IMAD.MOV.U32 R9, RZ, RZ, R24 ;  /* 0x000000ffff097224 */ /* 0x000fc600078e0018 */
[----:B------:R1:W-:Y:S04]  /*2fb30*/  STL [R1+0x6f8], R15 ;  /* 0x0006f80f01007387 */ /* 0x0003e80000100800 */
[----:B-1----:R-:W4:Y:S04]  /*2fb40*/  LDL.LU R24, [R1+0x808] ;  /* 0x0008080001187983 */ /* 0x002f280000300800 */
[----:B------:R1:W-:Y:S02]  /*2fb50*/  LDGSTS.E [R10+0x13400], desc[UR8][R8.64], P3 ;  /* 0x13400000080a7fae */ /* 0x0003e40009921848 */
[----:B-1----:R-:W-:Y:S01]  /*2fb60*/  MOV R8, R13 ;  /* 0x0000000d00087202 */ /* 0x002fe20000000f00 */
[----:B------:R-:W-:-:S02]  /*2fb70*/  IMAD.MOV.U32 R9, RZ, RZ, R15 ;  /* 0x000000ffff097224 */ /* 0x000fc400078e000f */
[----:B------:R-:W4:Y:S04]  /*2fb80*/  LDL.LU R15, [R1+0x8f4] ;  /* 0x0008f400010f7983 */ /* 0x000f280000300800 */
[----:B------:R-:W4:Y:S04]  /*2fb90*/  LDL.LU R13, [R1+0x8fc] ;  /* 0x0008fc00010d7983 */ /* 0x000f280000300800 */
        /* <DEDUP_REMOVED lines=10> */
[----:B------:R-:W4:Y:S04]  /*2fc40*/  LDL.LU R23, [R1+0x8f0] ;  /* 0x0008f00001177983 */ /* 0x000f280000300800 */
[----:B------:R-:W-:Y:S04]  /*2fc50*/  STL [R1+0x708], R27 ;  /* 0x0007081b01007387 */ /* 0x000fe80000100800 */
[----:B------:R-:W4:Y:S01]  /*2fc60*/  LDL.LU R17, [R1+0x8f8] ;  /* 0x0008f80001117983 */ /* 0x000f220000300800 */
[----:B------:R-:W-:-:S03]  /*2fc70*/  IADD3 R16, P1, R16, R0, RZ ;  /* 0x0000000010107210 */ /* 0x000fc60007f3e0ff */
[----:B------:R1:W-:Y:S01]  /*2fc80*/  LDGSTS.E [R10+0x13500], desc[UR8][R8.64], P2 ;  /* 0x13500000080a7fae */ /* 0x0003e20009121848 */
[----:B------:R-:W-:-:S03]  /*2fc90*/  IADD3 R20, P5, R20, R0, RZ ;  /* 0x0000000014147210 */ /* 0x000fc60007fbe0ff */
[----:B------:R2:W-:Y:S01]  /*2fca0*/  STL [R1+0x7f4], R16 ;  /* 0x0007f41001007387 */ /* 0x0005e20000100800 */
[----:B-1----:R-:W-:Y:S01]  /*2fcb0*/  MOV R8, R26 ;  /* 0x0000001a00087202 */ /* 0x002fe20000000f00 */
[----:B------:R-:W-:-:S05]  /*2fcc0*/  IMAD.MOV.U32 R9, RZ, RZ, R27 ;  /* 0x000000ffff097224 */ /* 0x000fca00078e001b */
[----:B------:R1:W-:Y:S02]  /*2fcd0*/  LDGSTS.E [R10+0x13580], desc[UR8][R8.64], P0 ;  /* 0x13580000080a7fae */ /* 0x0003e40008121848 */
[----:B-1----:R-:W-:Y:S02]  /*2fce0*/  MOV R8, R16 ;  /* 0x0000001000087202 */ /* 0x002fe40000000f00 */
[----:B--2---:R-:W-:-:S05]  /*2fcf0*/  IADD3.X R19, R19, R4, RZ, P1, !PT ;  /* 0x0000000413137210 */ /* 0x004fca0000ffe4ff */
[----:B------:R-:W-:Y:S01]  /*2fd00*/  IMAD.MOV.U32 R9, RZ, RZ, R19 ;  /* 0x000000ffff097224 */ /* 0x000fe200078e0013 */
[----:B------:R1:W-:Y:S04]  /*2fd10*/  STL [R1+0x7f0], R19 ;  /* 0x0007f01301007387 */ /* 0x0003e80000100800 */
[----:B------:R-:W-:Y:S01]  /*2fd20*/  STL [R1+0x7fc], R20 ;  /* 0x0007fc1401007387 */ /* 0x000fe20000100800 */
[----:B------:R-:W-:-:S03]  /*2fd30*/  IMAD.X R25, R25, 0x1, R4, P5 ;  /* 0x0000000119197824 */ /* 0x000fc600028e0604 */
[----:B------:R-:W2:Y:S04]  /*2fd40*/  LDL.LU R16, [R1+0x904] ;  /* 0x0009040001107983 */ /* 0x000ea80000300800 */
[----:B------:R1:W-:Y:S01]  /*2fd50*/  STL [R1+0x7f8], R25 ;  /* 0x0007f81901007387 */ /* 0x0003e20000100800 */
[----:B---3--:R-:W-:-:S03]  /*2fd60*/  IADD3 R14, P1, R14, R0, RZ ;  /* 0x000000000e0e7210 */ /* 0x008fc60007f3e0ff */
[----:B------:R3:W-:Y:S01]  /*2fd70*/  LDGSTS.E [R10+0x14400], desc[UR8][R8.64], P3 ;  /* 0x14400000080a7fae */ /* 0x0007e20009921848 */
[----:B----4-:R-:W-:-:S03]  /*2fd80*/  IADD3 R21, P5, R21, R0, RZ ;  /* 0x0000000015157210 */ /* 0x010fc60007fbe0ff */
[----:B-1----:R-:W4:Y:S01]  /*2fd90*/  LDL.LU R19, [R1+0x90c] ;  /* 0x00090c0001137983 */ /* 0x002f220000300800 */
[----:B---3--:R-:W-:Y:S01]  /*2fda0*/  MOV R8, R20 ;  /* 0x0000001400087202 */ /* 0x008fe20000000f00 */
[----:B------:R-:W-:Y:S02]  /*2fdb0*/  IMAD.MOV.U32 R9, RZ, RZ, R25 ;  /* 0x000000ffff097224 */ /* 0x000fe400078e0019 */
[----:B------:R-:W3:Y:S04]  /*2fdc0*/  LDL.LU R25, [R1+0x900] ;  /* 0x0009000001197983 */ /* 0x000ee80000300800 */
[----:B------:R-:W3:Y:S04]  /*2fdd0*/  LDL.LU R20, [R1+0x908] ;  /* 0x0009080001147983 */ /* 0x000ee80000300800 */
[----:B------:R1:W-:Y:S01]  /*2fde0*/  LDGSTS.E [R10+0x14480], desc[UR8][R8.64], P4 ;  /* 0x14480000080a7fae */ /* 0x0003e2000a121848 */
[----:B------:R-:W-:-:S03]  /*2fdf0*/  IADD3.X R22, R22, R4, RZ, P1, !PT ;  /* 0x0000000416167210 */ /* 0x000fc60000ffe4ff */
[----:B------:R-:W-:Y:S01]  /*2fe00*/  STL [R1+0x804], R14 ;  /* 0x0008040e01007387 */ /* 0x000fe20000100800 */
[----:B-1----:R-:W-:Y:S01]  /*2fe10*/  MOV R8, R14 ;  /* 0x0000000e00087202 */ /* 0x002fe20000000f00 */
[----:B------:R-:W-:Y:S02]  /*2fe20*/  IMAD.MOV.U32 R9, RZ, RZ, R22 ;  /* 0x000000ffff097224 */ /* 0x000fe400078e0016 */
[----:B------:R1:W-:Y:S01]  /*2fe30*/  STL [R1+0x800], R22 ;  /* 0x0008001601007387 */ /* 0x0003e20000100800 */
[----:B------:R-:W-:-:S03]  /*2fe40*/  IMAD.X R24, R24, 0x1, R4, P5 ;  /* 0x0000000118187824 */ /* 0x000fc600028e0604 */
[----:B------:R-:W-:Y:S04]  /*2fe50*/  STL [R1+0x80c], R21 ;  /* 0x00080c1501007387 */ /* 0x000fe80000100800 */
[----:B------:R1:W-:Y:S04]  /*2fe60*/  LDGSTS.E [R10+0x14500], desc[UR8][R8.64], P2 ;  /* 0x14500000080a7fae */ /* 0x0003e80009121848 */
[----:B-1----:R-:W3:Y:S04]  /*2fe70*/  LDL.LU R22, [R1+0x9f4] ;  /* 0x0009f40001167983 */ /* 0x002ee80000300800 */
[----:B------:R1:W-:Y:S04]  /*2fe80*/  STL [R1+0x808], R24 ;  /* 0x0008081801007387 */ /* 0x0003e80000100800 */
[----:B------:R-:W3:Y:S01]  /*2fe90*/  LDL.LU R14, [R1+0x9fc] ;  /* 0x0009fc00010e7983 */ /* 0x000ee20000300800 */
[----:B------:R-:W-:Y:S01]  /*2fea0*/  IMAD.MOV.U32 R9, RZ, RZ, R24 ;  /* 0x000000ffff097224 */ /* 0x000fe200078e0018 */
[----:B------:R-:W-:-:S02]  /*2feb0*/  IADD3 R15, P1, R15, R0, RZ ;  /* 0x000000000f0f7210 */ /* 0x000fc40007f3e0ff */
[----:B-1----:R-:W3:Y:S01]  /*2fec0*/  LDL.LU R24, [R1+0x9f0] ;  /* 0x0009f00001187983 */ /* 0x002ee20000300800 */
[----:B------:R-:W-:Y:S02]  /*2fed0*/  MOV R8, R21 ;  /* 0x0000001500087202 */ /* 0x000fe40000000f00 */
[----:B------:R-:W-:Y:S01]  /*2fee0*/  IADD3 R13, P5, R13, R0, RZ ;  /* 0x000000000d0d7210 */ /* 0x000fe20007fbe0ff */
[----:B------:R-:W3:Y:S04]  /*2fef0*/  LDL.LU R21, [R1+0x9f8] ;  /* 0x0009f80001157983 */ /* 0x000ee80000300800 */
[----:B------:R1:W-:Y:S04]  /*2ff00*/  STL [R1+0x8f4], R15 ;  /* 0x0008f40f01007387 */ /* 0x0003e80000100800 */
[----:B------:R1:W-:Y:S02]  /*2ff10*/  LDGSTS.E [R10+0x14580], desc[UR8][R8.64], P0 ;  /* 0x14580000080a7fae */ /* 0x0003e40008121848 */
[----:B-1----:R-:W-:-:S02]  /*2ff20*/  MOV R8, R15 ;  /* 0x0000000f00087202 */ /* 0x002fc40000000f00 */
[----:B------:R-:W-:-:S05]  /*2ff30*/  IADD3.X R23, R23, R4, RZ, P1, !PT ;  /* 0x0000000417177210 */ /* 0x000fca0000ffe4ff */
[----:B------:R1:W-:Y:S01]  /*2ff40*/  STL [R1+0x8f0], R23 ;  /* 0x0008f01701007387 */ /* 0x0003e20000100800 */
[----:B------:R-:W-:-:S03]  /*2ff50*/  IMAD.X R17, R17, 0x1, R4, P5 ;  /* 0x0000000111117824 */ /* 0x000fc600028e0604 */
[----:B------:R1:W-:Y:S04]  /*2ff60*/  STL [R1+0x8fc], R13 ;  /* 0x0008fc0d01007387 */ /* 0x0003e80000100800 */
[----:B------:R-:W3:Y:S04]  /*2ff70*/  LDL.LU R26, [R1+0xa04] ;  /* 0x000a0400011a7983 */ /* 0x000ee80000300800 */
[----:B------:R1:W-:Y:S04]  /*2ff80*/  STL [R1+0x8f8], R17 ;  /* 0x0008f81101007387 */ /* 0x0003e80000100800 */
[----:B------:R-:W3:Y:S04]  /*2ff90*/  LDL.LU R15, [R1+0xa0c] ;  /* 0x000a0c00010f7983 */ /* 0x000ee80000300800 */
[----:B------:R-:W3:Y:S01]  /*2ffa0*/  LDL.LU R27, [R1+0xa00] ;  /* 0x000a0000011b7983 */ /* 0x000ee20000300800 */
[----:B------:R-:W-:-:S03]  /*2ffb0*/  IMAD.MOV.U32 R9, RZ, RZ, R23 ;  /* 0x000000ffff097224 */ /* 0x000fc600078e0017 */
[----:B-1----:R-:W3:Y:S04]  /*2ffc0*/  LDL.LU R23, [R1+0xa08] ;  /* 0x000a080001177983 */ /* 0x002ee80000300800 */
        /* <DEDUP_REMOVED lines=8> */
[----:B-1----:R-:W-:Y:S02]  /*30050*/  MOV R8, R16 ;  /* 0x0000001000087202 */ /* 0x002fe40000000f00 */
[----:B----4-:R-:W-:Y:S02]  /*30060*/  IADD3 R19, P5, R19, R0, RZ ;  /* 0x0000000013137210 */ /* 0x010fe40007fbe0ff */
[----:B---3--:R-:W-:-:S03]  /*30070*/  IADD3.X R25, R25, R4, RZ, P1, !PT ;  /* 0x0000000419197210 */ /* 0x008fc60000ffe4ff */
[----:B------:R-:W-:Y:S02]  /*30080*/  IMAD.X R20, R20, 0x1, R4, P5 ;  /* 0x0000000114147824 */ /* 0x000fe400028e0604 */
[----:B------:R1:W-:Y:S01]  /*30090*/  STL [R1+0x900], R25 ;  /* 0x0009001901007387 */ /* 0x0003e20000100800 */
[----:B------:R-:W-:-:S03]  /*300a0*/  IMAD.MOV.U32 R9, RZ, RZ, R25 ;  /* 0x000000ffff097224 */ /* 0x000fc600078e0019 */
[----:B------:R-:W-:Y:S04]  /*300b0*/  STL [R1+0x90c], R19 ;  /* 0x00090c1301007387 */ /* 0x000fe80000100800 */
[----:B--2---:R-:W2:Y:S04]  /*300c0*/  LDL.LU R16, [R1+0xaf0] ;  /* 0x000af00001107983 */ /* 0x004ea80000300800 */
[----:B------:R3:W-:Y:S04]  /*300d0*/  STL [R1+0x908], R20 ;  /* 0x0009081401007387 */ /* 0x0007e80000100800 */
[----:B------:R4:W-:Y:S04]  /*300e0*/  LDGSTS.E [R10+0x15500], desc[UR8][R8.64], P2 ;  /* 0x15500000080a7fae */ /* 0x0009e80009121848 */
[----:B-1----:R-:W2:Y:S01]  /*300f0*/  LDL.LU R25, [R1+0xaf8] ;  /* 0x000af80001197983 */ /* 0x002ea20000300800 */
[-C--:B------:R-:W-:Y:S01]  /*30100*/  IADD3 R22, P1, R22, R0.reuse, RZ ;  /* 0x0000000016167210 */ /* 0x080fe20007f3e0ff */
[----:B----4-:R-:W-:Y:S01]  /*30110*/  IMAD.MOV.U32 R9, RZ, RZ, R20 ;  /* 0x000000ffff097224 */ /* 0x010fe200078e0014 */
[----:B------:R-:W-:Y:S01]  /*30120*/  MOV R8, R19 ;  /* 0x0000001300087202 */ /* 0x000fe20000000f00 */
[----:B---3--:R-:W3:Y:S04]  /*30130*/  LDL.LU R20, [R1+0xb04] ;  /* 0x000b040001147983 */ /* 0x008ee80000300800 */
[----:B------:R-:W4:Y:S01]  /*30140*/  LDL.LU R19, [R1+0xb0c] ;  /* 0x000b0c0001137983 */ /* 0x000f220000300800 */
[----:B------:R-:W-:-:S02]  /*30150*/  IADD3 R14, P5, R14, R0, RZ ;  /* 0x000000000e0e7210 */ /* 0x000fc40007fbe0ff */
[----:B------:R-:W-:Y:S01]  /*30160*/  IADD3.X R24, R24, R4, RZ, P1, !PT ;  /* 0x0000000418187210 */ /* 0x000fe20000ffe4ff */
[----:B------:R1:W-:Y:S02]  /*30170*/  STL [R1+0x9f4], R22 ;  /* 0x0009f41601007387 */ /* 0x0003e40000100800 */
[----:B------:R-:W-:Y:S02]  /*30180*/  IMAD.X R21, R21, 0x1, R4, P5 ;  /* 0x0000000115157824 */ /* 0x000fe400028e0604 */
[----:B------:R1:W-:Y:S04]  /*30190*/  LDGSTS.E [R10+0x15580], desc[UR8][R8.64], P0 ;  /* 0x15580000080a7fae */ /* 0x0003e80008121848 */
[----:B------:R1:W-:Y:S04]  /*301a0*/  STL [R1+0x9f0], R24 ;  /* 0x0009f01801007387 */ /* 0x0003e80000100800 */
[----:B------:R1:W-:Y:S02]  /*301b0*/  STL [R1+0x9fc], R14 ;  /* 0x0009fc0e01007387 */ /* 0x0003e40000100800 */
[----:B-1----:R-:W-:-:S02]  /*301c0*/  MOV R8, R22 ;  /* 0x0000001600087202 */ /* 0x002fc40000000f00 */
[----:B------:R-:W4:Y:S01]  /*301d0*/  LDL.LU R22, [R1+0xb00] ;  /* 0x000b000001167983 */ /* 0x000f220000300800 */
[----:B------:R-:W-:-:S03]  /*301e0*/  IMAD.MOV.U32 R9, RZ, RZ, R24 ;  /* 0x000000ffff097224 */ /* 0x000fc600078e0018 */
[----:B------:R1:W-:Y:S04]  /*301f0*/  STL [R1+0x9f8], R21 ;  /* 0x0009f81501007387 */ /* 0x0003e80000100800 */
[----:B------:R-:W4:Y:S04]  /*30200*/  LDL.LU R24, [R1+0xb08] ;  /* 0x000b080001187983 */ /* 0x000f280000300800 */
[----:B------:R1:W-:Y:S02]  /*30210*/  LDGSTS.E [R10+0x16400], desc[UR8][R8.64], P3 ;  /* 0x16400000080a7fae */ /* 0x0003e40009921848 */
[----:B-1----:R-:W-:Y:S01]  /*30220*/  MOV R8, R14 ;  /* 0x0000000e00087202 */ /* 0x002fe20000000f00 */
[----:B------:R-:W-:Y:S01]  /*30230*/  IMAD.MOV.U32 R9, RZ, RZ, R21 ;  /* 0x000000ffff097224 */ /* 0x000fe200078e0015 */
[----:B------:R-:W4:Y:S04]  /*30240*/  LDL.LU R14, [R1+0x414] ;  /* 0x00041400010e7983 */ /* 0x000f280000300800 */
[----:B------:R1:W-:Y:S04]  /*30250*/  LDGSTS.E [R10+0x16480], desc[UR8][R8.64], P4 ;  /* 0x16480000080a7fae */ /* 0x0003e8000a121848 */
[----:B------:R-:W4:Y:S01]  /*30260*/  LDL.LU R21, [R1+0x41c] ;  /* 0x00041c0001157983 */ /* 0x000f220000300800 */
[----:B------:R-:W-:-:S04]  /*30270*/  IADD3 R26, P1, R26, R0, RZ ;  /* 0x000000001a1a7210 */ /* 0x000fc80007f3e0ff */
[----:B-1----:R-:W-:Y:S02]  /*30280*/  MOV R8, R26 ;  /* 0x0000001a00087202 */ /* 0x002fe40000000f00 */
[----:B------:R-:W-:Y:S02]  /*30290*/  IADD3 R15, P5, R15, R0, RZ ;  /* 0x000000000f0f7210 */ /* 0x000fe40007fbe0ff */
[----:B------:R-:W-:Y:S01]  /*302a0*/  IADD3.X R27, R27, R4, RZ, P1, !PT ;  /* 0x000000041b1b7210 */ /* 0x000fe20000ffe4ff */
[----:B------:R-:W-:Y:S02]  /*302b0*/  STL [R1+0xa04], R26 ;  /* 0x000a041a01007387 */ /* 0x000fe40000100800 */
[----:B------:R-:W-:Y:S02]  /*302c0*/  IMAD.X R23, R23, 0x1, R4, P5 ;  /* 0x0000000117177824 */ /* 0x000fe400028e0604 */
[----:B------:R-:W-:Y:S01]  /*302d0*/  IMAD.MOV.U32 R9, RZ, RZ, R27 ;  /* 0x000000ffff097224 */ /* 0x000fe200078e001b */
[----:B------:R-:W-:Y:S04]  /*302e0*/  STL [R1+0xa00], R27 ;  /* 0x000a001b01007387 */ /* 0x000fe80000100800 */
[----:B------:R1:W-:Y:S04]  /*302f0*/  STL [R1+0xa0c], R15 ;  /* 0x000a0c0f01007387 */ /* 0x0003e80000100800 */
[----:B------:R1:W-:Y:S04]  /*30300*/  LDGSTS.E [R10+0x16500], desc[UR8][R8.64], P2 ;  /* 0x16500000080a7fae */ /* 0x0003e80009121848 */
[----:B------:R1:W-:Y:S02]  /*30310*/  STL [R1+0xa08], R23 ;  /* 0x000a081701007387 */ /* 0x0003e40000100800 */
[----:B-1----:R-:W-:-:S02]  /*30320*/  MOV R8, R15 ;  /* 0x0000000f00087202 */ /* 0x002fc40000000f00 */
[----:B------:R-:W4:Y:S01]  /*30330*/  LDL.LU R15, [R1+0x410] ;  /* 0x00041000010f7983 */ /* 0x000f220000300800 */
[----:B------:R-:W-:-:S03]  /*30340*/  IMAD.MOV.U32 R9, RZ, RZ, R23 ;  /* 0x000000ffff097224 */ /* 0x000fc600078e0017 */
[----:B------:R-:W4:Y:S01]  /*30350*/  LDL.LU R23, [R1+0x418] ;  /* 0x0004180001177983 */ /* 0x000f220000300800 */
[-C--:B------:R-:W-:Y:S02]  /*30360*/  IADD3 R13, P1, R13, R0.reuse, RZ ;  /* 0x000000000d0d7210 */ /* 0x080fe40007f3e0ff */
[----:B------:R-:W-:Y:S01]  /*30370*/  IADD3 R17, P5, R17, R0, RZ ;  /* 0x0000000011117210 */ /* 0x000fe20007fbe0ff */
[----:B------:R1:W-:Y:S04]  /*30380*/  LDGSTS.E [R10+0x16580], desc[UR8][R8.64], P0 ;  /* 0x16580000080a7fae */ /* 0x0003e80008121848 */
[----:B------:R2:W-:Y:S01]  /*30390*/  STL [R1+0xaf4], R13 ;  /* 0x000af40d01007387 */ /* 0x0005e20000100800 */
[----:B-1----:R-:W-:Y:S02]  /*303a0*/  MOV R8, R13 ;  /* 0x0000000d00087202 */ /* 0x002fe40000000f00 */
[----:B--2---:R-:W-:-:S05]  /*303b0*/  IADD3.X R16, R16, R4, RZ, P1, !PT ;  /* 0x0000000410107210 */ /* 0x004fca0000ffe4ff */
[----:B------:R1:W-:Y:S01]  /*303c0*/  STL [R1+0xaf0], R16 ;  /* 0x000af01001007387 */ /* 0x0003e20000100800 */
[----:B------:R-:W-:-:S03]  /*303d0*/  IMAD.MOV.U32 R9, RZ, RZ, R16 ;  /* 0x000000ffff097224 */ /* 0x000fc600078e0010 */
[----:B------:R2:W-:Y:S01]  /*303e0*/  STL [R1+0xafc], R17 ;  /* 0x000afc1101007387 */ /* 0x0005e20000100800 */
[----:B------:R-:W-:-:S03]  /*303f0*/  IMAD.X R25, R25, 0x1, R4, P5 ;  /* 0x0000000119197824 */ /* 0x000fc600028e0604 */
[----:B------:R-:W2:Y:S04]  /*30400*/  LDL.LU R13, [R1+0x424] ;  /* 0x00042400010d7983 */ /* 0x000ea80000300800 */
[----:B------:R2:W-:Y:S04]  /*30410*/  STL [R1+0xaf8], R25 ;  /* 0x000af81901007387 */ /* 0x0005e80000100800 */
[----:B------:R2:W-:Y:S01]  /*30420*/  LDGSTS.E [R10+0x17400], desc[UR8][R8.64], P3 ;  /* 0x17400000080a7fae */ /* 0x0005e20009921848 */
[----:B---3--:R-:W-:-:S03]  /*30430*/  IADD3 R20, P1, R20, R0, RZ ;  /* 0x0000000014147210 */ /* 0x008fc60007f3e0ff */
[----:B-1----:R-:W3:Y:S01]  /*30440*/  LDL.LU R16, [R1+0x42c] ;  /* 0x00042c0001107983 */ /* 0x002ee20000300800 */
[----:B----4-:R-:W-:Y:S02]  /*30450*/  IADD3 R19, P5, R19, R0, RZ ;  /* 0x0000000013137210 */ /* 0x010fe40007fbe0ff */
[----:B--2---:R-:W-:Y:S01]  /*30460*/  MOV R8, R17 ;  /* 0x0000001100087202 */ /* 0x004fe20000000f00 */
[----:B------:R-:W-:Y:S01]  /*30470*/  IMAD.MOV.U32 R9, RZ, RZ, R25 ;  /* 0x000000ffff097224 */ /* 0x000fe200078e0019 */
[----:B------:R-:W2:Y:S04]  /*30480*/  LDL.LU R17, [R1+0x420] ;  /* 0x0004200001117983 */ /* 0x000ea80000300800 */
[----:B------:R-:W4:Y:S04]  /*30490*/  LDL.LU R25, [R1+0x428] ;  /* 0x0004280001197983 */ /* 0x000f280000300800 */
[----:B------:R-:W-:Y:S04]  /*304a0*/  STL [R1+0xb04], R20 ;  /* 0x000b041401007387 */ /* 0x000fe80000100800 */
[----:B------:R1:W-:Y:S01]  /*304b0*/  LDGSTS.E [R10+0x17480], desc[UR8][R8.64], P4 ;  /* 0x17480000080a7fae */ /* 0x0003e2000a121848 */
[----:B------:R-:W-:-:S05]  /*304c0*/  IADD3.X R22, R22, R4, RZ, P1, !PT ;  /* 0x0000000416167210 */ /* 0x000fca0000ffe4ff */
[----:B------:R1:W-:Y:S02]  /*304d0*/  STL [R1+0xb00], R22 ;  /* 0x000b001601007387 */ /* 0x0003e40000100800 */
[----:B-1----:R-:W-:Y:S02]  /*304e0*/  IMAD.MOV.U32 R9, RZ, RZ, R22 ;  /* 0x000000ffff097224 */ /* 0x002fe400078e0016 */
[----:B------:R-:W-:Y:S01]  /*304f0*/  IMAD.X R24, R24, 0x1, R4, P5 ;  /* 0x0000000118187824 */ /* 0x000fe200028e0604 */
[----:B------:R-:W-:Y:S01]  /*30500*/  STL [R1+0xb0c], R19 ;  /* 0x000b0c1301007387 */ /* 0x000fe20000100800 */
[----:B------:R-:W-:-:S03]  /*30510*/  MOV R8, R20 ;  /* 0x0000001400087202 */ /* 0x000fc60000000f00 */
[----:B------:R-:W4:Y:S04]  /*30520*/  LDL.LU R22, [R1+0x514] ;  /* 0x0005140001167983 */ /* 0x000f280000300800 */
[----:B------:R1:W-:Y:S04]  /*30530*/  STL [R1+0xb08], R24 ;  /* 0x000b081801007387 */ /* 0x0003e80000100800 */
[----:B------:R-:W4:Y:S04]  /*30540*/  LDL.LU R20, [R1+0x51c] ;  /* 0x00051c0001147983 */ /* 0x000f280000300800 */
[----:B------:R-:W4:Y:S04]  /*30550*/  LDL.LU R26, [R1+0x510] ;  /* 0x00051000011a7983 */ /* 0x000f280000300800 */
[----:B------:R1:W-:Y:S01]  /*30560*/  LDGSTS.E [R10+0x17500], desc[UR8][R8.64], P2 ;  /* 0x17500000080a7fae */ /* 0x0003e20009121848 */
[----:B------:R-:W-:-:S02]  /*30570*/  IADD3 R14, P1, R14, R0, RZ ;  /* 0x000000000e0e7210 */ /* 0x000fc40007f3e0ff */
[----:B------:R-:W-:Y:S01]  /*30580*/  IADD3 R21, P5, R21, R0, RZ ;  /* 0x0000000015157210 */ /* 0x000fe20007fbe0ff */
[----:B-1----:R-:W-:Y:S01]  /*30590*/  IMAD.MOV.U32 R9, RZ, RZ, R24 ;  /* 0x000000ffff097224 */ /* 0x002fe200078e0018 */
[----:B------:R-:W-:Y:S01]  /*305a0*/  MOV R8, R19 ;  /* 0x0000001300087202 */ /* 0x000fe20000000f00 */
[----:B------:R-:W4:Y:S04]  /*305b0*/  LDL.LU R24, [R1+0x518] ;  /* 0x0005180001187983 */ /* 0x000f280000300800 */
[----:B------:R1:W-:Y:S04]  /*305c0*/  LDGSTS.E [R10+0x17580], desc[UR8][R8.64], P0 ;  /* 0x17580000080a7fae */ /* 0x0003e80008121848 */
[----:B------:R-:W-:Y:S01]  /*305d0*/  STL [R1+0x414], R14 ;  /* 0x0004140e01007387 */ /* 0x000fe20000100800 */
[----:B-1----:R-:W-:-:S03]  /*305e0*/  LOP3.LUT R8, R18, 0x30, RZ, 0x3c, !PT ;  /* 0x0000003012087812 */ /* 0x002fc600078e3cff */
[----:B------:R-:W-:Y:S02]  /*305f0*/  STL [R1+0x41c], R21 ;  /* 0x00041c1501007387 */ /* 0x000fe40000100800 */
[----:B------:R-:W-:Y:S01]  /*30600*/  VIADD R8, R8, UR7 ;  /* 0x0000000708087c36 */ /* 0x000fe20008000000 */
[-C--:B------:R-:W-:Y:S02]  /*30610*/  IADD3.X R15, R15, R4.reuse, RZ, P1, !PT ;  /* 0x000000040f0f7210 */ /* 0x080fe40000ffe4ff */
[----:B------:R-:W-:-:S03]  /*30620*/  IADD3.X R23, R23, R4, RZ, P5, !PT ;  /* 0x0000000417177210 */ /* 0x000fc60002ffe4ff */
[----:B------:R1:W-:Y:S04]  /*30630*/  STL [R1+0x410], R15 ;  /* 0x0004100f01007387 */ /* 0x0003e80000100800 */
[----:B------:R-:W4:Y:S04]  /*30640*/  LDL.LU R19, [R1+0x524] ;  /* 0x0005240001137983 */ /* 0x000f280000300800 */
[----:B------:R-:W4:Y:S04]  /*30650*/  LDL.LU R10, [R1+0x52c] ;  /* 0x00052c00010a7983 */ /* 0x000f280000300800 */
[----:B------:R1:W-:Y:S04]  /*30660*/  LDGSTS.E [R8+0x10600], desc[UR8][R14.64], P3 ;  /* 0x106000000e087fae */ /* 0x0003e80009921848 */
[----:B------:R1:W-:Y:S02]  /*30670*/  STL [R1+0x418], R23 ;  /* 0x0004181701007387 */ /* 0x0003e40000100800 */
[----:B-1----:R-:W-:-:S02]  /*30680*/  MOV R15, R23 ;  /* 0x00000017000f7202 */ /* 0x002fc40000000f00 */
[----:B------:R-:W4:Y:S01]  /*30690*/  LDL.LU R23, [R1+0x520] ;  /* 0x0005200001177983 */ /* 0x000f220000300800 */
[----:B------:R-:W-:-:S03]  /*306a0*/  IMAD.MOV.U32 R14, RZ, RZ, R21 ;  /* 0x000000ffff0e7224 */ /* 0x000fc600078e0015 */
[----:B------:R-:W4:Y:S04]  /*306b0*/  LDL.LU R21, [R1+0x528] ;  /* 0x0005280001157983 */ /* 0x000f280000300800 */
[----:B------:R1:W-:Y:S01]  /*306c0*/  LDGSTS.E [R8+0x10680], desc[UR8][R14.64], P4 ;  /* 0x106800000e087fae */ /* 0x0003e2000a121848 */
[----:B------:R-:W-:-:S05]  /*306d0*/  IADD3 R13, P1, R13, R0, RZ ;  /* 0x000000000d0d7210 */ /* 0x000fca0007f3e0ff */
[----:B------:R-:W-:Y:S01]  /*306e0*/  STL [R1+0x424], R13 ;  /* 0x0004240d01007387 */ /* 0x000fe20000100800 */
[----:B-1----:R-:W-:Y:S01]  /*306f0*/  IMAD.MOV.U32 R14, RZ, RZ, R13 ;  /* 0x000000ffff0e7224 */ /* 0x002fe200078e000d */
[----:B---3--:R-:W-:Y:S01]  /*30700*/  IADD3 R16, P5, R16, R0, RZ ;  /* 0x0000000010107210 */ /* 0x008fe20007fbe0ff */
[----:B--2---:R-:W-:-:S03]  /*30710*/  IMAD.X R17, R17, 0x1, R4, P1 ;  /* 0x0000000111117824 */ /* 0x004fc600008e0604 */
[----:B----4-:R-:W-:Y:S02]  /*30720*/  IADD3.X R25, R25, R4, RZ, P5, !PT ;  /* 0x0000000419197210 */ /* 0x010fe40002ffe4ff */
[----:B------:R1:W-:Y:S01]  /*30730*/  STL [R1+0x420], R17 ;  /* 0x0004201101007387 */ /* 0x0003e20000100800 */
[----:B------:R-:W-:-:S03]  /*30740*/  MOV R15, R17 ;  /* 0x00000011000f7202 */ /* 0x000fc60000000f00 */
[----:B------:R-:W-:Y:S04]  /*30750*/  STL [R1+0x42c], R16 ;  /* 0x00042c1001007387 */ /* 0x000fe80000100800 */
[----:B------:R2:W-:Y:S04]  /*30760*/  LDGSTS.E [R8+0x10700], desc[UR8][R14.64], P2 ;  /* 0x107000000e087fae */ /* 0x0005e80009121848 */
[----:B-1----:R-:W3:Y:S04]  /*30770*/  LDL.LU R17, [R1+0x614] ;  /* 0x0006140001117983 */ /* 0x002ee80000300800 */
[----:B------:R1:W-:Y:S04]  /*30780*/  STL [R1+0x428], R25 ;  /* 0x0004281901007387 */ /* 0x0003e80000100800 */
[----:B------:R-:W4:Y:S01]  /*30790*/  LDL.LU R13, [R1+0x61c] ;  /* 0x00061c00010d7983 */ /* 0x000f220000300800 */
[----:B--2---:R-:W-:Y:S01]  /*307a0*/  IMAD.MOV.U32 R14, RZ, RZ, R16 ;  /* 0x000000ffff0e7224 */ /* 0x004fe200078e0010 */
[----:B------:R-:W-:-:S02]  /*307b0*/  MOV R15, R25 ;  /* 0x00000019000f7202 */ /* 0x000fc40000000f00 */
[----:B-1----:R-:W2:Y:S01]  /*307c0*/  LDL.LU R25, [R1+0x610] ;  /* 0x0006100001197983 */ /* 0x002ea20000300800 */
[----:B------:R-:W-:-:S03]  /*307d0*/  IADD3 R22, P1, R22, R0, RZ ;  /* 0x0000000016167210 */ /* 0x000fc60007f3e0ff */
[----:B------:R-:W2:Y:S04]  /*307e0*/  LDL.LU R16, [R1+0x618] ;  /* 0x0006180001107983 */ /* 0x000ea80000300800 */
[----:B------:R1:W-:Y:S01]  /*307f0*/  LDGSTS.E [R8+0x10780], desc[UR8][R14.64], P0 ;  /* 0x107800000e087fae */ /* 0x0003e20008121848 */
[----:B------:R-:W-:Y:S01]  /*30800*/  IADD3 R20, P5, R20, R0, RZ ;  /* 0x0000000014147210 */ /* 0x000fe20007fbe0ff */
[----:B------:R-:W-:Y:S02]  /*30810*/  IMAD.X R26, R26, 0x1, R4, P1 ;  /* 0x000000011a1a7824 */ /* 0x000fe400008e0604 */
[----:B------:R1:W-:Y:S04]  /*30820*/  STL [R1+0x514], R22 ;  /* 0x0005141601007387 */ /* 0x0003e80000100800 */
[----:B------:R1:W-:Y:S02]  /*30830*/  STL [R1+0x510], R26 ;  /* 0x0005101a01007387 */ /* 0x0003e40000100800 */
[----:B-1----:R-:W-:Y:S01]  /*30840*/  IMAD.MOV.U32 R14, RZ, RZ, R22 ;  /* 0x000000ffff0e7224 */ /* 0x002fe200078e0016 */
[----:B------:R-:W-:Y:S01]  /*30850*/  MOV R15, R26 ;  /* 0x0000001a000f7202 */ /* 0x000fe20000000f00 */
[----:B------:R-:W-:Y:S04]  /*30860*/  STL [R1+0x51c], R20 ;  /* 0x00051c1401007387 */ /* 0x000fe80000100800 */
[----:B------:R-:W2:Y:S04]  /*30870*/  LDL.LU R22, [R1+0x624] ;  /* 0x0006240001167983 */ /* 0x000ea80000300800 */
[----:B------:R1:W-:Y:S01]  /*30880*/  LDGSTS.E [R8+0x11600], desc[UR8][R14.64], P3 ;  /* 0x116000000e087fae */ /* 0x0003e20009921848 */
[----:B------:R-:W-:-:S05]  /*30890*/  IADD3.X R24, R24, R4, RZ, P5, !PT ;  /* 0x0000000418187210 */ /* 0x000fca0002ffe4ff */
[----:B------:R1:W-:Y:S04]  /*308a0*/  STL [R1+0x518], R24 ;  /* 0x0005181801007387 */ /* 0x0003e80000100800 */
[----:B------:R-:W2:Y:S01]  /*308b0*/  LDL.LU R26, [R1+0x62c] ;  /* 0x00062c00011a7983 */ /* 0x000ea20000300800 */
[----:B-1----:R-:W-:-:S03]  /*308c0*/  MOV R15, R24 ;  /* 0x00000018000f7202 */ /* 0x002fc60000000f00 */
[----:B------:R-:W2:Y:S04]  /*308d0*/  LDL.LU R24, [R1+0x620] ;  /* 0x0006200001187983 */ /* 0x000ea80000300800 */
[----:B------:R-:W2:Y:S01]  /*308e0*/  LDL.LU R27, [R1+0x628] ;  /* 0x00062800011b7983 */ /* 0x000ea20000300800 */
[----:B------:R-:W-:-:S03]  /*308f0*/  IMAD.MOV.U32 R14, RZ, RZ, R20 ;  /* 0x000000ffff0e7224 */ /* 0x000fc600078e0014 */
[----:B------:R-:W2:Y:S04]  /*30900*/  LDL.LU R9, [R1+0x714] ;  /* 0x0007140001097983 */ /* 0x000ea80000300800 */
[----:B------:R-:W2:Y:S04]  /*30910*/  LDL.LU R20, [R1+0x71c] ;  /* 0x00071c0001147983 */ /* 0x000ea80000300800 */
[----:B------:R1:W-:Y:S01]  /*30920*/  LDGSTS.E [R8+0x11680], desc[UR8][R14.64], P4 ;  /* 0x116800000e087fae */ /* 0x0003e2000a121848 */
[-C--:B------:R-:W-:Y:S02]  /*30930*/  IADD3 R19, P1, R19, R0.reuse, RZ ;  /* 0x0000000013137210 */ /* 0x080fe40007f3e0ff */
[----:B------:R-:W-:-:S03]  /*30940*/  IADD3 R10, P5, R10, R0, RZ ;  /* 0x000000000a0a7210 */ /* 0x000fc60007fbe0ff */
[----:B------:R1:W-:Y:S02]  /*30950*/  STL [R1+0x524], R19 ;  /* 0x0005241301007387 */ /* 0x0003e40000100800 */
[----:B-1----:R-:W-:Y:S02]  /*30960*/  IMAD.MOV.U32 R14, RZ, RZ, R19 ;  /* 0x000000ffff0e7224 */ /* 0x002fe400078e0013 */
[----:B------:R-:W-:Y:S01]  /*30970*/  IMAD.X R23, R23, 0x1, R4, P1 ;  /* 0x0000000117177824 */ /* 0x000fe200008e0604 */
[----:B------:R-:W-:-:S04]  /*30980*/  IADD3.X R21, R21, R4, RZ, P5, !PT ;  /* 0x0000000415157210 */ /* 0x000fc80002ffe4ff */
[----:B------:R1:W-:Y:S04]  /*30990*/  STL [R1+0x520], R23 ;  /* 0x0005201701007387 */ /* 0x0003e80000100800 */
[----:B------:R1:W-:Y:S04]  /*309a0*/  STL [R1+0x52c], R10 ;  /* 0x00052c0a01007387 */ /* 0x0003e80000100800 */
[----:B------:R-:W2:Y:S01]  /*309b0*/  LDL.LU R19, [R1+0x710] ;  /* 0x0007100001137983 */ /* 0x000ea20000300800 */
[----:B------:R-:W-:-:S03]  /*309c0*/  MOV R15, R23 ;  /* 0x00000017000f7202 */ /* 0x000fc60000000f00 */
[----:B------:R1:W-:Y:S04]  /*309d0*/  STL [R1+0x528], R21 ;  /* 0x0005281501007387 */ /* 0x0003e80000100800 */
[----:B-1----:R-:W2:Y:S04]  /*309e0*/  LDL.LU R23, [R1+0x718] ;  /* 0x0007180001177983 */ /* 0x002ea80000300800 */
[----:B------:R1:W-:Y:S02]  /*309f0*/  LDGSTS.E [R8+0x11700], desc[UR8][R14.64], P2 ;  /* 0x117000000e087fae */ /* 0x0003e40009121848 */
[----:B-1----:R-:W-:Y:S01]  /*30a00*/  IMAD.MOV.U32 R14, RZ, RZ, R10 ;  /* 0x000000ffff0e7224 */ /* 0x002fe200078e000a */
[----:B------:R-:W-:Y:S01]  /*30a10*/  MOV R15, R21 ;  /* 0x00000015000f7202 */ /* 0x000fe20000000f00 */
[----:B------:R-:W2:Y:S04]  /*30a20*/  LDL.LU R10, [R1+0x724] ;  /* 0x00072400010a7983 */ /* 0x000ea80000300800 */
[----:B------:R-:W2:Y:S04]  /*30a30*/  LDL.LU R21, [R1+0x72c] ;  /* 0x00072c0001157983 */ /* 0x000ea80000300800 */
[----:B------:R1:W-:Y:S01]  /*30a40*/  LDGSTS.E [R8+0x11780], desc[UR8][R14.64], P0 ;  /* 0x117800000e087fae */ /* 0x0003e20008121848 */
[----:B---3--:R-:W-:-:S05]  /*30a50*/  IADD3 R17, P1, R17, R0, RZ ;  /* 0x0000000011117210 */ /* 0x008fca0007f3e0ff */
[----:B------:R3:W-:Y:S01]  /*30a60*/  STL [R1+0x614], R17 ;  /* 0x0006141101007387 */ /* 0x0007e20000100800 */
[----:B----4-:R-:W-:Y:S01]  /*30a70*/  IADD3 R13, P5, R13, R0, RZ ;  /* 0x000000000d0d7210 */ /* 0x010fe20007fbe0ff */
[----:B--2---:R-:W-:Y:S02]  /*30a80*/  IMAD.X R25, R25, 0x1, R4, P1 ;  /* 0x0000000119197824 */ /* 0x004fe400008e0604 */
[----:B-1----:R-:W-:Y:S01]  /*30a90*/  IMAD.MOV.U32 R14, RZ, RZ, R17 ;  /* 0x000000ffff0e7224 */ /* 0x002fe200078e0011 */
[----:B------:R-:W-:Y:S02]  /*30aa0*/  IADD3.X R16, R16, R4, RZ, P5, !PT ;  /* 0x0000000410107210 */ /* 0x000fe40002ffe4ff */
[----:B------:R1:W-:Y:S01]  /*30ab0*/  STL [R1+0x610], R25 ;  /* 0x0006101901007387 */ /* 0x0003e20000100800 */
[----:B------:R-:W-:-:S03]  /*30ac0*/  MOV R15, R25 ;  /* 0x00000019000f7202 */ /* 0x000fc60000000f00 */
[----:B------:R-:W-:Y:S04]  /*30ad0*/  STL [R1+0x61c], R13 ;  /* 0x00061c0d01007387 */ /* 0x000fe80000100800 */
[----:B---3--:R-:W2:Y:S04]  /*30ae0*/  LDL.LU R17, [R1+0x720] ;  /* 0x0007200001117983 */ /* 0x008ea80000300800 */
[----:B------:R3:W-:Y:S04]  /*30af0*/  STL [R1+0x618], R16 ;  /* 0x0006181001007387 */ /* 0x0007e80000100800 */
[----:B------:R4:W-:Y:S04]  /*30b00*/  LDGSTS.E [R8+0x12600], desc[UR8][R14.64], P3 ;  /* 0x126000000e087fae */ /* 0x0009e80009921848 */
[----:B-1----:R-:W2:Y:S01]  /*30b10*/  LDL.LU R25, [R1+0x728] ;  /* 0x0007280001197983 */ /* 0x002ea20000300800 */
[----:B------:R-:W-:Y:S01]  /*30b20*/  IADD3 R22, P1, R22, R0, RZ ;  /* 0x0000000016167210 */ /* 0x000fe20007f3e0ff */
[----:B----4-:R-:W-:Y:S01]  /*30b30*/  IMAD.MOV.U32 R14, RZ, RZ, R13 ;  /* 0x000000ffff0e7224 */ /* 0x010fe200078e000d */
[----:B------:R-:W-:-:S02]  /*30b40*/  MOV R15, R16 ;  /* 0x00000010000f7202 */ /* 0x000fc40000000f00 */
[----:B---3--:R-:W3:Y:S04]  /*30b50*/  LDL.LU R16, [R1+0x814] ;  /* 0x0008140001107983 */ /* 0x008ee80000300800 */
[----:B------:R-:W4:Y:S01]  /*30b60*/  LDL.LU R13, [R1+0x81c] ;  /* 0x00081c00010d7983 */ /* 0x000f220000300800 */
[----:B------:R-:W-:-:S03]  /*30b70*/  IADD3 R26, P5, R26, R0, RZ ;  /* 0x000000001a1a7210 */ /* 0x000fc60007fbe0ff */
[----:B------:R-:W-:Y:S01]  /*30b80*/  STL [R1+0x624], R22 ;  /* 0x0006241601007387 */ /* 0x000fe20000100800 */
[----:B------:R-:W-:-:S03]  /*30b90*/  IMAD.X R24, R24, 0x1, R4, P1 ;  /* 0x0000000118187824 */ /* 0x000fc600008e0604 */
[----:B------:R1:W-:Y:S01]  /*30ba0*/  LDGSTS.E [R8+0x12680], desc[UR8][R14.64], P4 ;  /* 0x126800000e087fae */ /* 0x0003e2000a121848 */
[----:B------:R-:W-:-:S03]  /*30bb0*/  IADD3.X R27, R27, R4, RZ, P5, !PT ;  /* 0x000000041b1b7210 */ /* 0x000fc60002ffe4ff */
[----:B------:R1:W-:Y:S04]  /*30bc0*/  STL [R1+0x620], R24 ;  /* 0x0006201801007387 */ /* 0x0003e80000100800 */
[----:B------:R-:W-:Y:S01]  /*30bd0*/  STL [R1+0x62c], R26 ;  /* 0x00062c1a01007387 */ /* 0x000fe20000100800 */
[----:B-1----:R-:W-:-:S03]  /*30be0*/  MOV R15, R24 ;  /* 0x00000018000f7202 */ /* 0x002fc60000000f00 */
[----:B------:R-:W4:Y:S01]  /*30bf0*/  LDL.LU R24, [R1+0x810] ;  /* 0x0008100001187983 */ /* 0x000f220000300800 */
[----:B------:R-:W-:Y:S01]  /*30c00*/  IMAD.MOV.U32 R14, RZ, RZ, R22 ;  /* 0x000000ffff0e7224 */ /* 0x000fe200078e0016 */
[-C--:B------:R-:W-:Y:S02]  /*30c10*/  IADD3 R9, P1, R9, R0.reuse, RZ ;  /* 0x0000000009097210 */ /* 0x080fe40007f3e0ff */
[----:B------:R-:W-:Y:S04]  /*30c20*/  STL [R1+0x628], R27 ;  /* 0x0006281b01007387 */ /* 0x000fe80000100800 */
[----:B------:R-:W4:Y:S01]  /*30c30*/  LDL.LU R22, [R1+0x818] ;  /* 0x0008180001167983 */ /* 0x000f220000300800 */
[----:B------:R-:W-:-:S03]  /*30c40*/  IADD3 R20, P5, R20, R0, RZ ;  /* 0x0000000014147210 */ /* 0x000fc60007fbe0ff */
[----:B------:R1:W-:Y:S04]  /*30c50*/  LDGSTS.E [R8+0x12700], desc[UR8][R14.64], P2 ;  /* 0x127000000e087fae */ /* 0x0003e80009121848 */
[----:B------:R-:W-:Y:S01]  /*30c60*/  STL [R1+0x714], R9 ;  /* 0x0007140901007387 */ /* 0x000fe20000100800 */
[----:B-1----:R-:W-:Y:S01]  /*30c70*/  IMAD.MOV.U32 R14, RZ, RZ, R26 ;  /* 0x000000ffff0e7224 */ /* 0x002fe200078e001a */
[----:B------:R-:W-:-:S05]  /*30c80*/  MOV R15, R27 ;  /* 0x0000001b000f7202 */ /* 0x000fca0000000f00 */
        /* <DEDUP_REMOVED lines=8> */
[----:B-1----:R-:W4:Y:S04]  /*30d10*/  LDL.LU R19, [R1+0x824] ;  /* 0x0008240001137983 */ /* 0x002f280000300800 */
[----:B------:R1:W-:Y:S04]  /*30d20*/  STL [R1+0x718], R23 ;  /* 0x0007181701007387 */ /* 0x0003e80000100800 */
[----:B------:R-:W4:Y:S01]  /*30d30*/  LDL.LU R9, [R1+0x82c] ;  /* 0x00082c0001097983 */ /* 0x000f220000300800 */
[----:B------:R-:W-:-:S03]  /*30d40*/  MOV R15, R23 ;  /* 0x00000017000f7202 */ /* 0x000fc60000000f00 */
[----:B-1----:R-:W4:Y:S01]  /*30d50*/  LDL.LU R23, [R1+0x820] ;  /* 0x0008200001177983 */ /* 0x002f220000300800 */
[----:B------:R-:W-:-:S03]  /*30d60*/  IMAD.MOV.U32 R14, RZ, RZ, R20 ;  /* 0x000000ffff0e7224 */ /* 0x000fc600078e0014 */
[----:B------:R-:W4:Y:S01]  /*30d70*/  LDL.LU R20, [R1+0x828] ;  /* 0x0008280001147983 */ /* 0x000f220000300800 */
[-C--:B------:R-:W-:Y:S02]  /*30d80*/  IADD3 R10, P1, R10, R0.reuse, RZ ;  /* 0x000000000a0a7210 */ /* 0x080fe40007f3e0ff */
[----:B------:R-:W-:Y:S01]  /*30d90*/  IADD3 R21, P5, R21, R0, RZ ;  /* 0x0000000015157210 */ /* 0x000fe20007fbe0ff */
[----:B------:R1:W-:Y:S04]  /*30da0*/  LDGSTS.E [R8+0x13680], desc[UR8][R14.64], P4 ;  /* 0x136800000e087fae */ /* 0x0003e8000a121848 */
[----:B------:R-:W-:Y:S01]  /*30db0*/  STL [R1+0x724], R10 ;  /* 0x0007240a01007387 */ /* 0x000fe20000100800 */
[----:B-1----:R-:W-:Y:S02]  /*30dc0*/  IMAD.MOV.U32 R14, RZ, RZ, R10 ;  /* 0x000000ffff0e7224 */ /* 0x002fe400078e000a */
[----:B--2---:R-:W-:-:S05]  /*30dd0*/  IMAD.X R17, R17, 0x1, R4, P1 ;  /* 0x0000000111117824 */ /* 0x004fca00008e0604 */
[----:B------:R1:W-:Y:S01]  /*30de0*/  STL [R1+0x720], R17 ;  /* 0x0007201101007387 */ /* 0x0003e20000100800 */
[----:B------:R-:W-:-:S03]  /*30df0*/  MOV R15, R17 ;  /* 0x00000011000f7202 */ /* 0x000fc60000000f00 */
[----:B------:R-:W-:Y:S01]  /*30e00*/  STL [R1+0x72c], R21 ;  /* 0x00072c1501007387 */ /* 0x000fe20000100800 */
[----:B------:R-:W-:-:S03]  /*30e10*/  IADD3.X R25, R25, R4, RZ, P5, !PT ;  /* 0x0000000419197210 */ /* 0x000fc60002ffe4ff */
[----:B------:R2:W-:Y:S04]  /*30e20*/  LDGSTS.E [R8+0x13700], desc[UR8][R14.64], P2 ;  /* 0x137000000e087fae */ /* 0x0005e80009121848 */
[----:B-1----:R-:W4:Y:S01]  /*30e30*/  LDL.LU R17, [R1+0x914] ;  /* 0x0009140001117983 */ /* 0x002f220000300800 */
[----:B---3--:R-:W-:-:S03]  /*30e40*/  IADD3 R16, P1, R16, R0, RZ ;  /* 0x0000000010107210 */ /* 0x008fc60007f3e0ff */
[----:B------:R1:W-:Y:S01]  /*30e50*/  STL [R1+0x728], R25 ;  /* 0x0007281901007387 */ /* 0x0003e20000100800 */
[----:B--2---:R-:W-:Y:S01]  /*30e60*/  MOV R15, R25 ;  /* 0x00000019000f7202 */ /* 0x004fe20000000f00 */
[----:B------:R-:W-:Y:S02]  /*30e70*/  IMAD.MOV.U32 R14, RZ, RZ, R21 ;  /* 0x000000ffff0e7224 */ /* 0x000fe400078e0015 */
[----:B------:R-:W2:Y:S01]  /*30e80*/  LDL.LU R10, [R1+0x91c] ;  /* 0x00091c00010a7983 */ /* 0x000ea20000300800 */
[----:B----4-:R-:W-:-:S03]  /*30e90*/  IADD3 R13, P5, R13, R0, RZ ;  /* 0x000000000d0d7210 */ /* 0x010fc60007fbe0ff */
[----:B------:R3:W-:Y:S04]  /*30ea0*/  LDGSTS.E [R8+0x13780], desc[UR8][R14.64], P0 ;  /* 0x137800000e087fae */ /* 0x0007e80008121848 */
[----:B-1----:R-:W4:Y:S04]  /*30eb0*/  LDL.LU R25, [R1+0x910] ;  /* 0x0009100001197983 */ /* 0x002f280000300800 */
[----:B------:R-:W4:Y:S04]  /*30ec0*/  LDL.LU R21, [R1+0x918] ;  /* 0x0009180001157983 */ /* 0x000f280000300800 */
[----:B------:R1:W-:Y:S01]  /*30ed0*/  STL [R1+0x814], R16 ;  /* 0x0008141001007387 */ /* 0x0003e20000100800 */
[----:B------:R-:W-:-:S02]  /*30ee0*/  IMAD.X R24, R24, 0x1, R4, P1 ;  /* 0x0000000118187824 */ /* 0x000fc400008e0604 */
[----:B---3--:R-:W-:-:S03]  /*30ef0*/  IMAD.MOV.U32 R14, RZ, RZ, R16 ;  /* 0x000000ffff0e7224 */ /* 0x008fc600078e0010 */
[----:B------:R3:W-:Y:S01]  /*30f00*/  STL [R1+0x810], R24 ;  /* 0x0008101801007387 */ /* 0x0007e20000100800 */
[----:B------:R-:W-:-:S03]  /*30f10*/  IADD3.X R22, R22, R4, RZ, P5, !PT ;  /* 0x0000000416167210 */ /* 0x000fc60002ffe4ff */
[----:B------:R3:W-:Y:S04]  /*30f20*/  STL [R1+0x81c], R13 ;  /* 0x00081c0d01007387 */ /* 0x0007e80000100800 */
[----:B-1----:R-:W4:Y:S01]  /*30f30*/  LDL.LU R16, [R1+0x924] ;  /* 0x0009240001107983 */ /* 0x002f220000300800 */
[----:B------:R-:W-:-:S03]  /*30f40*/  MOV R15, R24 ;  /* 0x00000018000f7202 */ /* 0x000fc60000000f00 */
[----:B------:R1:W-:Y:S04]  /*30f50*/  STL [R1+0x818], R22 ;  /* 0x0008181601007387 */ /* 0x0003e80000100800 */
[----:B------:R-:W4:Y:S04]  /*30f60*/  LDL.LU R26, [R1+0x92c] ;  /* 0x00092c00011a7983 */ /* 0x000f280000300800 */
[----:B---3--:R-:W3:Y:S04]  /*30f70*/  LDL.LU R24, [R1+0x920] ;  /* 0x0009200001187983 */ /* 0x008ee80000300800 */
        /* <DEDUP_REMOVED lines=10> */
[----:B------:R-:W-:Y:S02]  /*31020*/  IMAD.X R23, R23, 0x1, R4, P1 ;  /* 0x0000000117177824 */ /* 0x000fe400008e0604 */
[----:B-1----:R-:W-:Y:S01]  /*31030*/  IMAD.MOV.U32 R14, RZ, RZ, R19 ;  /* 0x000000ffff0e7224 */ /* 0x002fe200078e0013 */
[----:B------:R-:W-:Y:S02]  /*31040*/  IADD3.X R20, R20, R4, RZ, P5, !PT ;  /* 0x0000000414147210 */ /* 0x000fe40002ffe4ff */
[----:B------:R1:W-:Y:S04]  /*31050*/  STL [R1+0x820], R23 ;  /* 0x0008201701007387 */ /* 0x0003e80000100800 */
[----:B------:R1:W-:Y:S04]  /*31060*/  STL [R1+0x82c], R9 ;  /* 0x00082c0901007387 */ /* 0x0003e80000100800 */
[----:B------:R-:W3:Y:S01]  /*31070*/  LDL.LU R19, [R1+0xa10] ;  /* 0x000a100001137983 */ /* 0x000ee20000300800 */
[----:B------:R-:W-:-:S03]  /*31080*/  MOV R15, R23 ;  /* 0x00000017000f7202 */ /* 0x000fc60000000f00 */
[----:B------:R1:W-:Y:S04]  /*31090*/  STL [R1+0x828], R20 ;  /* 0x0008281401007387 */ /* 0x0003e80000100800 */
[----:B-1----:R-:W3:Y:S04]  /*310a0*/  LDL.LU R23, [R1+0xa18] ;  /* 0x000a180001177983 */ /* 0x002ee80000300800 */
        /* <DEDUP_REMOVED lines=8> */
[----:B-1----:R-:W-:Y:S01]  /*31130*/  IMAD.MOV.U32 R14, RZ, RZ, R17 ;  /* 0x000000ffff0e7224 */ /* 0x002fe200078e0011 */
[----:B--2---:R-:W-:Y:S01]  /*31140*/  IADD3 R10, P5, R10, R0, RZ ;  /* 0x000000000a0a7210 */ /* 0x004fe20007fbe0ff */
[----:B----4-:R-:W-:-:S03]  /*31150*/  IMAD.X R25, R25, 0x1, R4, P1 ;  /* 0x0000000119197824 */ /* 0x010fc600008e0604 */
[----:B------:R-:W-:Y:S02]  /*31160*/  IADD3.X R21, R21, R4, RZ, P5, !PT ;  /* 0x0000000415157210 */ /* 0x000fe40002ffe4ff */
[----:B------:R1:W-:Y:S01]  /*31170*/  STL [R1+0x910], R25 ;  /* 0x0009101901007387 */ /* 0x0003e20000100800 */
[----:B------:R-:W-:-:S03]  /*31180*/  MOV R15, R25 ;  /* 0x00000019000f7202 */ /* 0x000fc60000000f00 */
[----:B------:R-:W-:Y:S04]  /*31190*/  STL [R1+0x91c], R10 ;  /* 0x00091c0a01007387 */ /* 0x000fe80000100800 */
[----:B------:R-:W2:Y:S04]  /*311a0*/  LDL.LU R17, [R1+0xa20] ;  /* 0x000a200001117983 */ /* 0x000ea80000300800 */
[----:B------:R4:W-:Y:S04]  /*311b0*/  STL [R1+0x918], R21 ;  /* 0x0009181501007387 */ /* 0x0009e80000100800 */
[----:B------:R4:W-:Y:S04]  /*311c0*/  LDGSTS.E [R8+0x15600], desc[UR8][R14.64], P3 ;  /* 0x156000000e087fae */ /* 0x0009e80009921848 */
[----:B-1----:R-:W2:Y:S01]  /*311d0*/  LDL.LU R25, [R1+0xa28] ;  /* 0x000a280001197983 */ /* 0x002ea20000300800 */
[----:B------:R-:W-:Y:S01]  /*311e0*/  IADD3 R16, P1, R16, R0, RZ ;  /* 0x0000000010107210 */ /* 0x000fe20007f3e0ff */
[----:B----4-:R-:W-:Y:S01]  /*311f0*/  IMAD.MOV.U32 R14, RZ, RZ, R10 ;  /* 0x000000ffff0e7224 */ /* 0x010fe200078e000a */
[----:B------:R-:W-:-:S02]  /*31200*/  MOV R15, R21 ;  /* 0x00000015000f7202 */ /* 0x000fc40000000f00 */
[----:B------:R-:W-:Y:S01]  /*31210*/  IADD3 R26, P5, R26, R0, RZ ;  /* 0x000000001a1a7210 */ /* 0x000fe20007fbe0ff */
[----:B------:R-:W4:Y:S01]  /*31220*/  LDL.LU R21, [R1+0xb14] ;  /* 0x000b140001157983 */ /* 0x000f220000300800 */
[----:B---3--:R-:W-:-:S03]  /*31230*/  IMAD.X R24, R24, 0x1, R4, P1 ;  /* 0x0000000118187824 */ /* 0x008fc600008e0604 */
[----:B------:R-:W3:Y:S01]  /*31240*/  LDL.LU R10, [R1+0xb1c] ;  /* 0x000b1c00010a7983 */ /* 0x000ee20000300800 */
[----:B------:R-:W-:-:S03]  /*31250*/  IADD3.X R27, R27, R4, RZ, P5, !PT ;  /* 0x000000041b1b7210 */ /* 0x000fc60002ffe4ff */
[----:B------:R-:W-:Y:S04]  /*31260*/  STL [R1+0x924], R16 ;  /* 0x0009241001007387 */ /* 0x000fe80000100800 */
[----:B------:R1:W-:Y:S04]  /*31270*/  LDGSTS.E [R8+0x15680], desc[UR8][R14.64], P4 ;  /* 0x156800000e087fae */ /* 0x0003e8000a121848 */
[----:B------:R1:W-:Y:S04]  /*31280*/  STL [R1+0x920], R24 ;  /* 0x0009201801007387 */ /* 0x0003e80000100800 */
[----:B------:R-:W-:Y:S01]  /*31290*/  STL [R1+0x92c], R26 ;  /* 0x00092c1a01007387 */ /* 0x000fe20000100800 */
[----:B-1----:R-:W-:-:S03]  /*312a0*/  MOV R15, R24 ;  /* 0x00000018000f7202 */ /* 0x002fc60000000f00 */
[----:B------:R-:W3:Y:S01]  /*312b0*/  LDL.LU R24, [R1+0xb10] ;  /* 0x000b100001187983 */ /* 0x000ee20000300800 */
[----:B------:R-:W-:Y:S01]  /*312c0*/  IMAD.MOV.U32 R14, RZ, RZ, R16 ;  /* 0x000000ffff0e7224 */ /* 0x000fe200078e0010 */
[-C--:B------:R-:W-:Y:S02]  /*312d0*/  IADD3 R13, P1, R13, R0.reuse, RZ ;  /* 0x000000000d0d7210 */ /* 0x080fe40007f3e0ff */
[----:B------:R-:W-:Y:S04]  /*312e0*/  STL [R1+0x928], R27 ;  /* 0x0009281b01007387 */ /* 0x000fe80000100800 */
[----:B------:R-:W3:Y:S01]  /*312f0*/  LDL.LU R16, [R1+0xb18] ;  /* 0x000b180001107983 */ /* 0x000ee20000300800 */
        /* <DEDUP_REMOVED lines=16> */
[----:B------:R-:W-:-:S03]  /*31400*/  MOV R15, R23 ;  /* 0x00000017000f7202 */ /* 0x000fc60000000f00 */
[----:B-1----:R-:W3:Y:S01]  /*31410*/  LDL.LU R23, [R1+0xb20] ;  /* 0x000b200001177983 */ /* 0x002ee20000300800 */
[----:B------:R-:W-:-:S03]  /*31420*/  IMAD.MOV.U32 R14, RZ, RZ, R22 ;  /* 0x000000ffff0e7224 */ /* 0x000fc600078e0016 */
[----:B------:R-:W3:Y:S01]  /*31430*/  LDL.LU R22, [R1+0xb28] ;  /* 0x000b280001167983 */ /* 0x000ee20000300800 */
[-C--:B------:R-:W-:Y:S02]  /*31440*/  IADD3 R9, P1, R9, R0.reuse, RZ ;  /* 0x0000000009097210 */ /* 0x080fe40007f3e0ff */
[----:B------:R-:W-:Y:S01]  /*31450*/  IADD3 R20, P5, R20, R0, RZ ;  /* 0x0000000014147210 */ /* 0x000fe20007fbe0ff */
[----:B------:R1:W-:Y:S04]  /*31460*/  LDGSTS.E [R8+0x16680], desc[UR8][R14.64], P4 ;  /* 0x166800000e087fae */ /* 0x0003e8000a121848 */
[----:B------:R2:W-:Y:S01]  /*31470*/  STL [R1+0xa24], R9 ;  /* 0x000a240901007387 */ /* 0x0005e20000100800 */
[----:B-1----:R-:W-:Y:S02]  /*31480*/  IMAD.MOV.U32 R14, RZ, RZ, R9 ;  /* 0x000000ffff0e7224 */ /* 0x002fe400078e0009 */
[----:B--2---:R-:W-:-:S05]  /*31490*/  IMAD.X R17, R17, 0x1, R4, P1 ;  /* 0x0000000111117824 */ /* 0x004fca00008e0604 */
[----:B------:R1:W-:Y:S01]  /*314a0*/  STL [R1+0xa20], R17 ;  /* 0x000a201101007387 */ /* 0x0003e20000100800 */
[----:B------:R-:W-:-:S03]  /*314b0*/  MOV R15, R17 ;  /* 0x00000011000f7202 */ /* 0x000fc60000000f00 */
[----:B------:R2:W-:Y:S01]  /*314c0*/  STL [R1+0xa2c], R20 ;  /* 0x000a2c1401007387 */ /* 0x0005e20000100800 */
[----:B------:R-:W-:-:S03]  /*314d0*/  IADD3.X R25, R25, R4, RZ, P5, !PT ;  /* 0x0000000419197210 */ /* 0x000fc60002ffe4ff */
[----:B------:R-:W2:Y:S04]  /*314e0*/  LDL.LU R9, [R1+0x434] ;  /* 0x0004340001097983 */ /* 0x000ea80000300800 */
[----:B------:R-:W-:Y:S04]  /*314f0*/  STL [R1+0xa28], R25 ;  /* 0x000a281901007387 */ /* 0x000fe80000100800 */
[----:B------:R2:W-:Y:S01]  /*31500*/  LDGSTS.E [R8+0x16700], desc[UR8][R14.64], P2 ;  /* 0x167000000e087fae */ /* 0x0005e20009121848 */
[----:B----4-:R-:W-:-:S03]  /*31510*/  IADD3 R21, P1, R21, R0, RZ ;  /* 0x0000000015157210 */ /* 0x010fc60007f3e0ff */
[----:B-1----:R-:W4:Y:S01]  /*31520*/  LDL.LU R17, [R1+0x43c] ;  /* 0x00043c0001117983 */ /* 0x002f220000300800 */
[----:B---3--:R-:W-:Y:S01]  /*31530*/  IADD3 R10, P5, R10, R0, RZ ;  /* 0x000000000a0a7210 */ /* 0x008fe20007fbe0ff */
[----:B--2---:R-:W-:Y:S01]  /*31540*/  IMAD.MOV.U32 R14, RZ, RZ, R20 ;  /* 0x000000ffff0e7224 */ /* 0x004fe200078e0014 */
[----:B------:R-:W-:Y:S01]  /*31550*/  MOV R15, R25 ;  /* 0x00000019000f7202 */ /* 0x000fe20000000f00 */
[----:B------:R-:W2:Y:S04]  /*31560*/  LDL.LU R20, [R1+0x430] ;  /* 0x0004300001147983 */ /* 0x000ea80000300800 */
[----:B------:R-:W3:Y:S04]  /*31570*/  LDL.LU R27, [R1+0x438] ;  /* 0x00043800011b7983 */ /* 0x000ee80000300800 */
[----:B------:R1:W-:Y:S04]  /*31580*/  STL [R1+0xb14], R21 ;  /* 0x000b141501007387 */ /* 0x0003e80000100800 */
[----:B------:R1:W-:Y:S01]  /*31590*/  LDGSTS.E [R8+0x16780], desc[UR8][R14.64], P0 ;  /* 0x167800000e087fae */ /* 0x0003e20008121848 */
[----:B------:R-:W-:-:S05]  /*315a0*/  IMAD.X R24, R24, 0x1, R4, P1 ;  /* 0x0000000118187824 */ /* 0x000fca00008e0604 */
[----:B------:R1:W-:Y:S01]  /*315b0*/  STL [R1+0xb10], R24 ;  /* 0x000b101801007387 */ /* 0x0003e20000100800 */
[----:B------:R-:W-:Y:S01]  /*315c0*/  IADD3.X R16, R16, R4, RZ, P5, !PT ;  /* 0x0000000410107210 */ /* 0x000fe20002ffe4ff */
[----:B-1----:R-:W-:Y:S02]  /*315d0*/  IMAD.MOV.U32 R14, RZ, RZ, R21 ;  /* 0x000000ffff0e7224 */ /* 0x002fe400078e0015 */
[----:B------:R1:W-:Y:S04]  /*315e0*/  STL [R1+0xb1c], R10 ;  /* 0x000b1c0a01007387 */ /* 0x0003e80000100800 */
[----:B------:R-:W3:Y:S01]  /*315f0*/  LDL.LU R21, [R1+0x444] ;  /* 0x0004440001157983 */ /* 0x000ee20000300800 */
[----:B------:R-:W-:-:S03]  /*31600*/  MOV R15, R24 ;  /* 0x00000018000f7202 */ /* 0x000fc60000000f00 */
[----:B------:R1:W-:Y:S04]  /*31610*/  STL [R1+0xb18], R16 ;  /* 0x000b181001007387 */ /* 0x0003e80000100800 */
[----:B------:R-:W3:Y:S04]  /*31620*/  LDL.LU R25, [R1+0x44c] ;  /* 0x00044c0001197983 */ /* 0x000ee80000300800 */
[----:B------:R-:W3:Y:S04]  /*31630*/  LDL.LU R24, [R1+0x440] ;  /* 0x0004400001187983 */ /* 0x000ee80000300800 */
        /* <DEDUP_REMOVED lines=28> */
[----:B----4-:R-:W-:Y:S01]  /*31800*/  IADD3 R17, P5, R17, R0, RZ ;  /* 0x0000000011117210 */ /* 0x010fe20007fbe0ff */
[----:B--2---:R-:W-:-:S03]  /*31810*/  IMAD.X R20, R20, 0x1, R4, P1 ;  /* 0x0000000114147824 */ /* 0x004fc600008e0604 */
[----:B---3--:R-:W-:Y:S02]  /*31820*/  IADD3.X R27, R27, R4, RZ, P5, !PT ;  /* 0x000000041b1b7210 */ /* 0x008fe40002ffe4ff */
[----:B------:R1:W-:Y:S01]  /*31830*/  STL [R1+0x430], R20 ;  /* 0x0004301401007387 */ /* 0x0003e20000100800 */
[----:B------:R-:W-:-:S03]  /*31840*/  MOV R9, R20 ;  /* 0x0000001400097202 */ /* 0x000fc60000000f00 */
[----:B------:R2:W-:Y:S04]  /*31850*/  STL [R1+0x43c], R17 ;  /* 0x00043c1101007387 */ /* 0x0005e80000100800 */
[----:B------:R3:W-:Y:S04]  /*31860*/  LDGSTS.E [R11+0x10800], desc[UR8][R8.64], P3 ;  /* 0x10800000080b7fae */ /* 0x0007e80009921848 */
[----:B-1----:R-:W4:Y:S04]  /*31870*/  LDL.LU R20, [R1+0x540] ;  /* 0x0005400001147983 */ /* 0x002f280000300800 */
[----:B------:R-:W-:Y:S04]  /*31880*/  STL [R1+0x438], R27 ;  /* 0x0004381b01007387 */ /* 0x000fe80000100800 */
[----:B------:R-:W4:Y:S01]  /*31890*/  LDL.LU R14, [R1+0x548] ;  /* 0x00054800010e7983 */ /* 0x000f220000300800 */
[-C--:B------:R-:W-:Y:S01]  /*318a0*/  IADD3 R21, P1, R21, R0.reuse, RZ ;  /* 0x0000000015157210 */ /* 0x080fe20007f3e0ff */
[----:B---3--:R-:W-:Y:S01]  /*318b0*/  IMAD.MOV.U32 R8, RZ, RZ, R17 ;  /* 0x000000ffff087224 */ /* 0x008fe200078e0011 */
[----:B------:R-:W-:Y:S01]  /*318c0*/  MOV R9, R27 ;  /* 0x0000001b00097202 */ /* 0x000fe20000000f00 */
[----:B------:R-:W3:Y:S04]  /*318d0*/  LDL.LU R15, [R1+0x634] ;  /* 0x00063400010f7983 */ /* 0x000ee80000300800 */
[----:B--2---:R-:W2:Y:S01]  /*318e0*/  LDL.LU R17, [R1+0x63c] ;  /* 0x00063c0001117983 */ /* 0x004ea20000300800 */
[----:B------:R-:W-:Y:S01]  /*318f0*/  IADD3 R25, P5, R25, R0, RZ ;  /* 0x0000000019197210 */ /* 0x000fe20007fbe0ff */
[----:B------:R-:W-:-:S02]  /*31900*/  IMAD.X R24, R24, 0x1, R4, P1 ;  /* 0x0000000118187824 */ /* 0x000fc400008e0604 */
[----:B------:R-:W-:Y:S01]  /*31910*/  STL [R1+0x444], R21 ;  /* 0x0004441501007387 */ /* 0x000fe20000100800 */
[----:B------:R-:W-:-:S03]  /*31920*/  IADD3.X R26, R26, R4, RZ, P5, !PT ;  /* 0x000000041a1a7210 */ /* 0x000fc60002ffe4ff */
[----:B------:R1:W-:Y:S04]  /*31930*/  LDGSTS.E [R11+0x10880], desc[UR8][R8.64], P4 ;  /* 0x10880000080b7fae */ /* 0x0003e8000a121848 */
[----:B------:R1:W-:Y:S04]  /*31940*/  STL [R1+0x440], R24 ;  /* 0x0004401801007387 */ /* 0x0003e80000100800 */
[----:B------:R-:W-:Y:S01]  /*31950*/  STL [R1+0x44c], R25 ;  /* 0x00044c1901007387 */ /* 0x000fe20000100800 */
[----:B-1----:R-:W-:-:S03]  /*31960*/  MOV R9, R24 ;  /* 0x0000001800097202 */ /* 0x002fc60000000f00 */
[----:B------:R-:W2:Y:S01]  /*31970*/  LDL.LU R24, [R1+0x630] ;  /* 0x0006300001187983 */ /* 0x000ea20000300800 */
[----:B------:R-:W-:-:S03]  /*31980*/  IMAD.MOV.U32 R8, RZ, RZ, R21 ;  /* 0x000000ffff087224 */ /* 0x000fc600078e0015 */
[----:B------:R-:W-:Y:S01]  /*31990*/  STL [R1+0x448], R26 ;  /* 0x0004481a01007387 */ /* 0x000fe20000100800 */
[----:B------:R-:W-:-:S03]  /*319a0*/  IADD3 R10, P1, R10, R0, RZ ;  /* 0x000000000a0a7210 */ /* 0x000fc60007f3e0ff */
[----:B------:R-:W2:Y:S01]  /*319b0*/  LDL.LU R21, [R1+0x638] ;  /* 0x0006380001157983 */ /* 0x000ea20000300800 */
        /* <DEDUP_REMOVED lines=16> */
[----:B------:R-:W-:-:S03]  /*31ac0*/  MOV R9, R23 ;  /* 0x0000001700097202 */ /* 0x000fc60000000f00 */
[----:B-1----:R-:W2:Y:S01]  /*31ad0*/  LDL.LU R23, [R1+0x640] ;  /* 0x0006400001177983 */ /* 0x002ea20000300800 */
[----:B------:R-:W-:-:S03]  /*31ae0*/  IMAD.MOV.U32 R8, RZ, RZ, R16 ;  /* 0x000000ffff087224 */ /* 0x000fc600078e0010 */
[----:B------:R-:W2:Y:S01]  /*31af0*/  LDL.LU R16, [R1+0x648] ;  /* 0x0006480001107983 */ /* 0x000ea20000300800 */
[-C--:B------:R-:W-:Y:S02]  /*31b00*/  IADD3 R13, P1, R13, R0.reuse, RZ ;  /* 0x000000000d0d7210 */ /* 0x080fe40007f3e0ff */
[----:B------:R-:W-:Y:S01]  /*31b10*/  IADD3 R22, P5, R22, R0, RZ ;  /* 0x0000000016167210 */ /* 0x000fe20007fbe0ff */
[----:B------:R1:W-:Y:S04]  /*31b20*/  LDGSTS.E [R11+0x11880], desc[UR8][R8.64], P4 ;  /* 0x11880000080b7fae */ /* 0x0003e8000a121848 */
[----:B------:R-:W-:Y:S01]  /*31b30*/  STL [R1+0x544], R13 ;  /* 0x0005440d01007387 */ /* 0x000fe20000100800 */
[----:B-1----:R-:W-:Y:S02]  /*31b40*/  IMAD.MOV.U32 R8, RZ, RZ, R13 ;  /* 0x000000ffff087224 */ /* 0x002fe400078e000d */
[----:B----4-:R-:W-:-:S05]  /*31b50*/  IMAD.X R20, R20, 0x1, R4, P1 ;  /* 0x0000000114147824 */ /* 0x010fca00008e0604 */
[----:B------:R1:W-:Y:S01]  /*31b60*/  STL [R1+0x540], R20 ;  /* 0x0005401401007387 */ /* 0x0003e20000100800 */
[----:B------:R-:W-:Y:S02]  /*31b70*/  MOV R9, R20 ;  /* 0x0000001400097202 */ /* 0x000fe40000000f00 */
[----:B------:R-:W-:Y:S01]  /*31b80*/  IADD3.X R14, R14, R4, RZ, P5, !PT ;  /* 0x000000040e0e7210 */ /* 0x000fe20002ffe4ff */
[----:B------:R4:W-:Y:S04]  /*31b90*/  STL [R1+0x54c], R22 ;  /* 0x00054c1601007387 */ /* 0x0009e80000100800 */
[----:B------:R4:W-:Y:S01]  /*31ba0*/  LDGSTS.E [R11+0x11900], desc[UR8][R8.64], P2 ;  /* 0x11900000080b7fae */ /* 0x0009e20009121848 */
[----:B---3--:R-:W-:-:S03]  /*31bb0*/  IADD3 R15, P1, R15, R0, RZ ;  /* 0x000000000f0f7210 */ /* 0x008fc60007f3e0ff */
[----:B-1----:R-:W3:Y:S04]  /*31bc0*/  LDL.LU R20, [R1+0x734] ;  /* 0x0007340001147983 */ /* 0x002ee80000300800 */
[----:B------:R1:W-:Y:S01]  /*31bd0*/  STL [R1+0x548], R14 ;  /* 0x0005480e01007387 */ /* 0x0003e20000100800 */
[----:B--2---:R-:W-:-:S03]  /*31be0*/  IADD3 R17, P5, R17, R0, RZ ;  /* 0x0000000011117210 */ /* 0x004fc60007fbe0ff */
[----:B------:R-:W2:Y:S01]  /*31bf0*/  LDL.LU R13, [R1+0x73c] ;  /* 0x00073c00010d7983 */ /* 0x000ea20000300800 */
[----:B----4-:R-:W-:Y:S01]  /*31c00*/  IMAD.MOV.U32 R8, RZ, RZ, R22 ;  /* 0x000000ffff087224 */ /* 0x010fe200078e0016 */
[----:B------:R-:W-:Y:S02]  /*31c10*/  MOV R9, R14 ;  /* 0x0000000e00097202 */ /* 0x000fe40000000f00 */
[----:B------:R-:W4:Y:S04]  /*31c20*/  LDL.LU R22, [R1+0x730] ;  /* 0x0007300001167983 */ /* 0x000f280000300800 */
[----:B-1----:R-:W4:Y:S04]  /*31c30*/  LDL.LU R14, [R1+0x738] ;  /* 0x00073800010e7983 */ /* 0x002f280000300800 */
[----:B------:R1:W-:Y:S04]  /*31c40*/  STL [R1+0x634], R15 ;  /* 0x0006340f01007387 */ /* 0x0003e80000100800 */
[----:B------:R1:W-:Y:S01]  /*31c50*/  LDGSTS.E [R11+0x11980], desc[UR8][R8.64], P0 ;  /* 0x11980000080b7fae */ /* 0x0003e20008121848 */
[----:B------:R-:W-:-:S05]  /*31c60*/  IMAD.X R24, R24, 0x1, R4, P1 ;  /* 0x0000000118187824 */ /* 0x000fca00008e0604 */
[----:B------:R1:W-:Y:S01]  /*31c70*/  STL [R1+0x630], R24 ;  /* 0x0006301801007387 */ /* 0x0003e20000100800 */
[----:B------:R-:W-:-:S03]  /*31c80*/  IADD3.X R21, R21, R4, RZ, P5, !PT ;  /* 0x0000000415157210 */ /* 0x000fc60002ffe4ff */
[----:B------:R1:W-:Y:S02]  /*31c90*/  STL [R1+0x63c], R17 ;  /* 0x00063c1101007387 */ /* 0x0003e40000100800 */
[----:B-1----:R-:W-:Y:S02]  /*31ca0*/  IMAD.MOV.U32 R8, RZ, RZ, R15 ;  /* 0x000000ffff087224 */ /* 0x002fe400078e000f */
[----:B------:R-:W4:Y:S01]  /*31cb0*/  LDL.LU R15, [R1+0x744] ;  /* 0x00074400010f7983 */ /* 0x000f220000300800 */
[----:B------:R-:W-:-:S03]  /*31cc0*/  MOV R9, R24 ;  /* 0x0000001800097202 */ /* 0x000fc60000000f00 */
[----:B------:R1:W-:Y:S04]  /*31cd0*/  STL [R1+0x638], R21 ;  /* 0x0006381501007387 */ /* 0x0003e80000100800 */
[----:B------:R-:W4:Y:S04]  /*31ce0*/  LDL.LU R25, [R1+0x74c] ;  /* 0x00074c0001197983 */ /* 0x000f280000300800 */
[----:B------:R-:W4:Y:S04]  /*31cf0*/  LDL.LU R24, [R1+0x740] ;  /* 0x0007400001187983 */ /* 0x000f280000300800 */
[----:B------:R-:W4:Y:S04]  /*31d00*/  LDL.LU R26, [R1+0x748] ;  /* 0x00074800011a7983 */ /* 0x000f280000300800 */
[----:B------:R1:W-:Y:S02]  /*31d10*/  LDGSTS.E [R11+0x12800], desc[UR8][R8.64], P3 ;  /* 0x12800000080b7fae */ /* 0x0003e40009921848 */
[----:B-1----:R-:W-:Y:S01]  /*31d20*/  IMAD.MOV.U32 R8, RZ, RZ, R17 ;  /* 0x000000ffff087224 */ /* 0x002fe200078e0011 */
[----:B------:R-:W-:Y:S01]  /*31d30*/  MOV R9, R21 ;  /* 0x0000001500097202 */ /* 0x000fe20000000f00 */
[----:B------:R-:W4:Y:S04]  /*31d40*/  LDL.LU R17, [R1+0x834] ;  /* 0x0008340001117983 */ /* 0x000f280000300800 */
[----:B------:R-:W4:Y:S04]  /*31d50*/  LDL.LU R21, [R1+0x83c] ;  /* 0x00083c0001157983 */ /* 0x000f280000300800 */
        /* <DEDUP_REMOVED lines=9> */
[----:B------:R-:W4:Y:S01]  /*31df0*/  LDL.LU R19, [R1+0x830] ;  /* 0x0008300001137983 */ /* 0x000f220000300800 */
[----:B------:R-:W-:-:S03]  /*31e00*/  MOV R9, R23 ;  /* 0x0000001700097202 */ /* 0x000fc60000000f00 */
[----:B------:R1:W-:Y:S04]  /*31e10*/  STL [R1+0x648], R16 ;  /* 0x0006481001007387 */ /* 0x0003e80000100800 */
[----:B-1----:R-:W4:Y:S04]  /*31e20*/  LDL.LU R23, [R1+0x838] ;  /* 0x0008380001177983 */ /* 0x002f280000300800 */
[----:B------:R1:W-:Y:S02]  /*31e30*/  LDGSTS.E [R11+0x12900], desc[UR8][R8.64], P2 ;  /* 0x12900000080b7fae */ /* 0x0003e40009121848 */
[----:B-1----:R-:W-:Y:S01]  /*31e40*/  IMAD.MOV.U32 R8, RZ, RZ, R10 ;  /* 0x000000ffff087224 */ /* 0x002fe200078e000a */
[----:B------:R-:W-:Y:S01]  /*31e50*/  MOV R9, R16 ;  /* 0x0000001000097202 */ /* 0x000fe20000000f00 */
[----:B------:R-:W4:Y:S04]  /*31e60*/  LDL.LU R10, [R1+0x844] ;  /* 0x00084400010a7983 */ /* 0x000f280000300800 */
[----:B------:R-:W4:Y:S04]  /*31e70*/  LDL.LU R16, [R1+0x84c] ;  /* 0x00084c0001107983 */ /* 0x000f280000300800 */
[----:B------:R1:W-:Y:S01]  /*31e80*/  LDGSTS.E [R11+0x12980], desc[UR8][R8.64], P0 ;  /* 0x12980000080b7fae */ /* 0x0003e20008121848 */
[----:B---3--:R-:W-:-:S05]  /*31e90*/  IADD3 R20, P1, R20, R0, RZ ;  /* 0x0000000014147210 */ /* 0x008fca0007f3e0ff */
[----:B------:R3:W-:Y:S01]  /*31ea0*/  STL [R1+0x734], R20 ;  /* 0x0007341401007387 */ /* 0x0007e20000100800 */
[----:B--2---:R-:W-:Y:S01]  /*31eb0*/  IADD3 R13, P5, R13, R0, RZ ;  /* 0x000000000d0d7210 */ /* 0x004fe20007fbe0ff */
[----:B----4-:R-:W-:Y:S02]  /*31ec0*/  IMAD.X R22, R22, 0x1, R4, P1 ;  /* 0x0000000116167824 */ /* 0x010fe400008e0604 */
[----:B-1----:R-:W-:Y:S01]  /*31ed0*/  IMAD.MOV.U32 R8, RZ, RZ, R20 ;  /* 0x000000ffff087224 */ /* 0x002fe200078e0014 */
[----:B------:R-:W-:Y:S02]  /*31ee0*/  IADD3.X R14, R14, R4, RZ, P5, !PT ;  /* 0x000000040e0e7210 */ /* 0x000fe40002ffe4ff */
[----:B------:R1:W-:Y:S01]  /*31ef0*/  STL [R1+0x730], R22 ;  /* 0x0007301601007387 */ /* 0x0003e20000100800 */
[----:B------:R-:W-:-:S03]  /*31f00*/  MOV R9, R22 ;  /* 0x0000001600097202 */ /* 0x000fc60000000f00 */
[----:B------:R2:W-:Y:S04]  /*31f10*/  STL [R1+0x73c], R13 ;  /* 0x00073c0d01007387 */ /* 0x0005e80000100800 */
[----:B---3--:R-:W3:Y:S04]  /*31f20*/  LDL.LU R20, [R1+0x840] ;  /* 0x0008400001147983 */ /* 0x008ee80000300800 */
[----:B------:R4:W-:Y:S04]  /*31f30*/  STL [R1+0x738], R14 ;  /* 0x0007380e01007387 */ /* 0x0009e80000100800 */
[----:B------:R2:W-:Y:S04]  /*31f40*/  LDGSTS.E [R11+0x13800], desc[UR8][R8.64], P3 ;  /* 0x13800000080b7fae */ /* 0x0005e80009921848 */
[----:B-1----:R-:W3:Y:S01]  /*31f50*/  LDL.LU R22, [R1+0x848] ;  /* 0x0008480001167983 */ /* 0x002ee20000300800 */
[----:B------:R-:W-:Y:S01]  /*31f60*/  IADD3 R15, P1, R15, R0, RZ ;  /* 0x000000000f0f7210 */ /* 0x000fe20007f3e0ff */
[----:B--2---:R-:W-:Y:S01]  /*31f70*/  IMAD.MOV.U32 R8, RZ, RZ, R13 ;  /* 0x000000ffff087224 */ /* 0x004fe200078e000d */
[----:B------:R-:W-:Y:S01]  /*31f80*/  MOV R9, R14 ;  /* 0x0000000e00097202 */ /* 0x000fe20000000f00 */
[----:B------:R-:W2:Y:S01]  /*31f90*/  LDL.LU R13, [R1+0x934] ;  /* 0x00093400010d7983 */ /* 0x000ea20000300800 */
[----:B------:R-:W-:Y:S01]  /*31fa0*/  IADD3 R25, P5, R25, R0, RZ ;  /* 0x0000000019197210 */ /* 0x000fe20007fbe0ff */
[----:B------:R-:W-:-:S02]  /*31fb0*/  IMAD.X R24, R24, 0x1, R4, P1 ;  /* 0x0000000118187824 */ /* 0x000fc400008e0604 */
[----:B----4-:R-:W4:Y:S04]  /*31fc0*/  LDL.LU R14, [R1+0x93c] ;  /* 0x00093c00010e7983 */ /* 0x010f280000300800 */
[----:B------:R-:W-:Y:S01]  /*31fd0*/  STL [R1+0x744], R15 ;  /* 0x0007440f01007387 */ /* 0x000fe20000100800 */
[----:B------:R-:W-:-:S03]  /*31fe0*/  IADD3.X R26, R26, R4, RZ, P5, !PT ;  /* 0x000000041a1a7210 */ /* 0x000fc60002ffe4ff */
[----:B------:R1:W-:Y:S04]  /*31ff0*/  LDGSTS.E [R11+0x13880], desc[UR8][R8.64], P4 ;  /* 0x13880000080b7fae */ /* 0x0003e8000a121848 */
        /* <DEDUP_REMOVED lines=33> */
[----:B---3--:R-:W-:-:S05]  /*32210*/  IMAD.X R20, R20, 0x1, R4, P1 ;  /* 0x0000000114147824 */ /* 0x008fca00008e0604 */
[----:B------:R1:W-:Y:S01]  /*32220*/  STL [R1+0x840], R20 ;  /* 0x0008401401007387 */ /* 0x0003e20000100800 */
[----:B------:R-:W-:-:S03]  /*32230*/  MOV R9, R20 ;  /* 0x0000001400097202 */ /* 0x000fc60000000f00 */
[----:B------:R-:W-:Y:S01]  /*32240*/  STL [R1+0x84c], R16 ;  /* 0x00084c1001007387 */ /* 0x000fe20000100800 */
[----:B------:R-:W-:-:S03]  /*32250*/  IADD3.X R22, R22, R4, RZ, P5, !PT ;  /* 0x0000000416167210 */ /* 0x000fc60002ffe4ff */
[----:B------:R3:W-:Y:S04]  /*32260*/  LDGSTS.E [R11+0x14900], desc[UR8][R8.64], P2 ;  /* 0x14900000080b7fae */ /* 0x0007e80009121848 */
[----:B-1----:R-:W4:Y:S01]  /*32270*/  LDL.LU R20, [R1+0xa34] ;  /* 0x000a340001147983 */ /* 0x002f220000300800 */
[----:B--2---:R-:W-:-:S03]  /*32280*/  IADD3 R13, P1, R13, R0, RZ ;  /* 0x000000000d0d7210 */ /* 0x004fc60007f3e0ff */
[----:B------:R1:W-:Y:S01]  /*32290*/  STL [R1+0x848], R22 ;  /* 0x0008481601007387 */ /* 0x0003e20000100800 */
[----:B---3--:R-:W-:-:S03]  /*322a0*/  MOV R9, R22 ;  /* 0x0000001600097202 */ /* 0x008fc60000000f00 */
[----:B------:R-:W2:Y:S01]  /*322b0*/  LDL.LU R10, [R1+0xa3c] ;  /* 0x000a3c00010a7983 */ /* 0x000ea20000300800 */
[----:B----4-:R-:W-:Y:S01]  /*322c0*/  IADD3 R14, P5, R14, R0, RZ ;  /* 0x000000000e0e7210 */ /* 0x010fe20007fbe0ff */
[----:B------:R-:W-:Y:S02]  /*322d0*/  IMAD.MOV.U32 R8, RZ, RZ, R16 ;  /* 0x000000ffff087224 */ /* 0x000fe400078e0010 */
[----:B-1----:R-:W3:Y:S04]  /*322e0*/  LDL.LU R22, [R1+0xa30] ;  /* 0x000a300001167983 */ /* 0x002ee80000300800 */
[----:B------:R-:W4:Y:S04]  /*322f0*/  LDL.LU R16, [R1+0xa38] ;  /* 0x000a380001107983 */ /* 0x000f280000300800 */
[----:B------:R1:W-:Y:S04]  /*32300*/  STL [R1+0x934], R13 ;  /* 0x0009340d01007387 */ /* 0x0003e80000100800 */
[----:B------:R1:W-:Y:S01]  /*32310*/  LDGSTS.E [R11+0x14980], desc[UR8][R8.64], P0 ;  /* 0x14980000080b7fae */ /* 0x0003e20008121848 */
[----:B------:R-:W-:-:S05]  /*32320*/  IMAD.X R24, R24, 0x1, R4, P1 ;  /* 0x0000000118187824 */ /* 0x000fca00008e0604 */
[----:B------:R1:W-:Y:S01]  /*32330*/  STL [R1+0x930], R24 ;  /* 0x0009301801007387 */ /* 0x0003e20000100800 */
[----:B------:R-:W-:-:S03]  /*32340*/  IADD3.X R15, R15, R4, RZ, P5, !PT ;  /* 0x000000040f0f7210 */ /* 0x000fc60002ffe4ff */
[----:B------:R1:W-:Y:S02]  /*32350*/  STL [R1+0x93c], R14 ;  /* 0x00093c0e01007387 */ /* 0x0003e40000100800 */
[----:B-1----:R-:W-:Y:S02]  /*32360*/  IMAD.MOV.U32 R8, RZ, RZ, R13 ;  /* 0x000000ffff087224 */ /* 0x002fe400078e000d */
[----:B------:R-:W4:Y:S04]  /*32370*/  LDL.LU R25, [R1+0xa44] ;  /* 0x000a440001197983 */ /* 0x000f280000300800 */
[----:B------:R1:W-:Y:S04]  /*32380*/  STL [R1+0x938], R15 ;  /* 0x0009380f01007387 */ /* 0x0003e80000100800 */
[----:B------:R-:W4:Y:S04]  /*32390*/  LDL.LU R13, [R1+0xa4c] ;  /* 0x000a4c00010d7983 */ /* 0x000f280000300800 */
[----:B------:R-:W4:Y:S01]  /*323a0*/  LDL.LU R26, [R1+0xa40] ;  /* 0x000a4000011a7983 */ /* 0x000f220000300800 */
[----:B------:R-:W-:-:S03]  /*323b0*/  MOV R9, R24 ;  /* 0x0000001800097202 */ /* 0x000fc60000000f00 */
        /* <DEDUP_REMOVED lines=27> */
[----:B-1----:R-:W-:Y:S01]  /*32570*/  IMAD.MOV.U32 R8, RZ, RZ, R20 ;  /* 0x000000ffff087224 */ /* 0x002fe200078e0014 */
[----:B--2---:R-:W-:Y:S01]  /*32580*/  IADD3 R10, P5, R10, R0, RZ ;  /* 0x000000000a0a7210 */ /* 0x004fe20007fbe0ff */
[----:B---3--:R-:W-:-:S03]  /*32590*/  IMAD.X R22, R22, 0x1, R4, P1 ;  /* 0x0000000116167824 */ /* 0x008fc600008e0604 */
[----:B----4-:R-:W-:Y:S02]  /*325a0*/  IADD3.X R16, R16, R4, RZ, P5, !PT ;  /* 0x0000000410107210 */ /* 0x010fe40002ffe4ff */
[----:B------:R1:W-:Y:S01]  /*325b0*/  STL [R1+0xa30], R22 ;  /* 0x000a301601007387 */ /* 0x0003e20000100800 */
[----:B------:R-:W-:-:S03]  /*325c0*/  MOV R9, R22 ;  /* 0x0000001600097202 */ /* 0x000fc60000000f00 */
[----:B------:R2:W-:Y:S04]  /*325d0*/  STL [R1+0xa3c], R10 ;  /* 0x000a3c0a01007387 */ /* 0x0005e80000100800 */
[----:B------:R-:W3:Y:S04]  /*325e0*/  LDL.LU R20, [R1+0xb40] ;  /* 0x000b400001147983 */ /* 0x000ee80000300800 */
[----:B------:R4:W-:Y:S04]  /*325f0*/  LDGSTS.E [R11+0x16800], desc[UR8][R8.64], P3 ;  /* 0x16800000080b7fae */ /* 0x0009e80009921848 */
[----:B------:R2:W-:Y:S04]  /*32600*/  STL [R1+0xa38], R16 ;  /* 0x000a381001007387 */ /* 0x0005e80000100800 */
[----:B-1----:R-:W3:Y:S01]  /*32610*/  LDL.LU R22, [R1+0xb48] ;  /* 0x000b480001167983 */ /* 0x002ee20000300800 */
[----:B------:R-:W-:Y:S01]  /*32620*/  IADD3 R25, P1, R25, R0, RZ ;  /* 0x0000000019197210 */ /* 0x000fe20007f3e0ff */
[----:B----4-:R-:W-:Y:S01]  /*32630*/  IMAD.MOV.U32 R8, RZ, RZ, R10 ;  /* 0x000000ffff087224 */ /* 0x010fe200078e000a */
[----:B------:R-:W-:Y:S01]  /*32640*/  MOV R9, R16 ;  /* 0x0000001000097202 */ /* 0x000fe20000000f00 */
[----:B--2---:R-:W2:Y:S04]  /*32650*/  LDL.LU R10, [R1+0x454] ;  /* 0x00045400010a7983 */ /* 0x004ea80000300800 */
[----:B------:R1:W-:Y:S01]  /*32660*/  LDGSTS.E [R11+0x16880], desc[UR8][R8.64], P4 ;  /* 0x16880000080b7fae */ /* 0x0003e2000a121848 */
[----:B------:R-:W-:-:S03]  /*32670*/  IADD3 R13, P5, R13, R0, RZ ;  /* 0x000000000d0d7210 */ /* 0x000fc60007fbe0ff */
[----:B------:R-:W4:Y:S01]  /*32680*/  LDL.LU R16, [R1+0x45c] ;  /* 0x00045c0001107983 */ /* 0x000f220000300800 */
[----:B------:R-:W-:Y:S01]  /*32690*/  IMAD.X R26, R26, 0x1, R4, P1 ;  /* 0x000000011a1a7824 */ /* 0x000fe200008e0604 */
[----:B------:R-:W-:Y:S01]  /*326a0*/  IADD3.X R24, R24, R4, RZ, P5, !PT ;  /* 0x0000000418187210 */ /* 0x000fe20002ffe4ff */
[----:B-1----:R-:W-:-:S03]  /*326b0*/  IMAD.MOV.U32 R8, RZ, RZ, R25 ;  /* 0x000000ffff087224 */ /* 0x002fc600078e0019 */
[----:B------:R-:W-:Y:S01]  /*326c0*/  MOV R9, R26 ;  /* 0x0000001a00097202 */ /* 0x000fe20000000f00 */
[----:B------:R-:W-:Y:S04]  /*326d0*/  STL [R1+0xa44], R25 ;  /* 0x000a441901007387 */ /* 0x000fe80000100800 */
[----:B------:R-:W-:Y:S04]  /*326e0*/  STL [R1+0xa40], R26 ;  /* 0x000a401a01007387 */ /* 0x000fe80000100800 */
[----:B------:R1:W-:Y:S04]  /*326f0*/  STL [R1+0xa4c], R13 ;  /* 0x000a4c0d01007387 */ /* 0x0003e80000100800 */
[----:B------:R1:W-:Y:S01]  /*32700*/  LDGSTS.E [R11+0x16900], desc[UR8][R8.64], P2 ;  /* 0x16900000080b7fae */ /* 0x0003e20009121848 */
[----:B------:R-:W-:-:S03]  /*32710*/  IADD3 R14, P1, R14, R0, RZ ;  /* 0x000000000e0e7210 */ /* 0x000fc60007f3e0ff */
[----:B------:R1:W-:Y:S02]  /*32720*/  STL [R1+0xa48], R24 ;  /* 0x000a481801007387 */ /* 0x0003e40000100800 */
[----:B-1----:R-:W-:Y:S02]  /*32730*/  IMAD.MOV.U32 R8, RZ, RZ, R13 ;  /* 0x000000ffff087224 */ /* 0x002fe400078e000d */
[----:B------:R-:W4:Y:S01]  /*32740*/  LDL.LU R13, [R1+0x450] ;  /* 0x00045000010d7983 */ /* 0x000f220000300800 */
[----:B------:R-:W-:Y:S02]  /*32750*/  MOV R9, R24 ;  /* 0x0000001800097202 */ /* 0x000fe40000000f00 */
[----:B------:R-:W-:Y:S01]  /*32760*/  IADD3 R15, P5, R15, R0, RZ ;  /* 0x000000000f0f7210 */ /* 0x000fe20007fbe0ff */
[----:B------:R-:W4:Y:S04]  /*32770*/  LDL.LU R24, [R1+0x458] ;  /* 0x0004580001187983 */ /* 0x000f280000300800 */
[----:B------:R1:W-:Y:S04]  /*32780*/  LDGSTS.E [R11+0x16980], desc[UR8][R8.64], P0 ;  /* 0x16980000080b7fae */ /* 0x0003e80008121848 */
[----:B------:R1:W-:Y:S02]  /*32790*/  STL [R1+0xb34], R14 ;  /* 0x000b340e01007387 */ /* 0x0003e40000100800 */
[----:B-1----:R-:W-:-:S02]  /*327a0*/  IMAD.MOV.U32 R8, RZ, RZ, R14 ;  /* 0x000000ffff087224 */ /* 0x002fc400078e000e */
[----:B------:R-:W-:-:S05]  /*327b0*/  IMAD.X R19, R19, 0x1, R4, P1 ;  /* 0x0000000113137824 */ /* 0x000fca00008e0604 */
[----:B------:R1:W-:Y:S01]  /*327c0*/  STL [R1+0xb30], R19 ;  /* 0x000b301301007387 */ /* 0x0003e20000100800 */
[----:B------:R-:W-:Y:S02]  /*327d0*/  MOV R9, R19 ;  /* 0x0000001300097202 */ /* 0x000fe40000000f00 */
[----:B------:R-:W-:Y:S01]  /*327e0*/  IADD3.X R23, R23, R4, RZ, P5, !PT ;  /* 0x0000000417177210 */ /* 0x000fe20002ffe4ff */
[----:B------:R1:W-:Y:S04]  /*327f0*/  STL [R1+0xb3c], R15 ;  /* 0x000b3c0f01007387 */ /* 0x0003e80000100800 */
[----:B------:R-:W4:Y:S04]  /*32800*/  LDL.LU R14, [R1+0x464] ;  /* 0x00046400010e7983 */ /* 0x000f280000300800 */
[----:B------:R1:W-:Y:S04]  /*32810*/  STL [R1+0xb38], R23 ;  /* 0x000b381701007387 */ /* 0x0003e80000100800 */
[----:B------:R1:W-:Y:S04]  /*32820*/  LDGSTS.E [R11+0x17800], desc[UR8][R8.64], P3 ;  /* 0x17800000080b7fae */ /* 0x0003e80009921848 */
[----:B-1----:R-:W4:Y:S01]  /*32830*/  LDL.LU R19, [R1+0x46c] ;  /* 0x00046c0001137983 */ /* 0x002f220000300800 */
[----:B------:R-:W-:-:S03]  /*32840*/  IMAD.MOV.U32 R8, RZ, RZ, R15 ;  /* 0x000000ffff087224 */ /* 0x000fc600078e000f */
[----:B------:R-:W4:Y:S01]  /*32850*/  LDL.LU R15, [R1+0x460] ;  /* 0x00046000010f7983 */ /* 0x000f220000300800 */
[----:B------:R-:W-:-:S03]  /*32860*/  MOV R9, R23 ;  /* 0x0000001700097202 */ /* 0x000fc60000000f00 */
[----:B------:R-:W4:Y:S01]  /*32870*/  LDL.LU R23, [R1+0x468] ;  /* 0x0004680001177983 */ /* 0x000f220000300800 */
[-C--:B------:R-:W-:Y:S02]  /*32880*/  IADD3 R17, P1, R17, R0.reuse, RZ ;  /* 0x0000000011117210 */ /* 0x080fe40007f3e0ff */
[----:B------:R-:W-:Y:S01]  /*32890*/  IADD3 R21, P5, R21, R0, RZ ;  /* 0x0000000015157210 */ /* 0x000fe20007fbe0ff */
[----:B------:R1:W-:Y:S04]  /*328a0*/  LDGSTS.E [R11+0x17880], desc[UR8][R8.64], P4 ;  /* 0x17880000080b7fae */ /* 0x0003e8000a121848 */
[----:B------:R3:W-:Y:S01]  /*328b0*/  STL [R1+0xb44], R17 ;  /* 0x000b441101007387 */ /* 0x0007e20000100800 */
[----:B-1----:R-:W-:Y:S02]  /*328c0*/  IMAD.MOV.U32 R8, RZ, RZ, R17 ;  /* 0x000000ffff087224 */ /* 0x002fe400078e0011 */
[----:B---3--:R-:W-:-:S05]  /*328d0*/  IMAD.X R20, R20, 0x1, R4, P1 ;  /* 0x0000000114147824 */ /* 0x008fca00008e0604 */
[----:B------:R1:W-:Y:S01]  /*328e0*/  STL [R1+0xb40], R20 ;  /* 0x000b401401007387 */ /* 0x0003e20000100800 */
[----:B------:R-:W-:-:S03]  /*328f0*/  MOV R9, R20 ;  /* 0x0000001400097202 */ /* 0x000fc60000000f00 */
[----:B------:R-:W-:Y:S01]  /*32900*/  STL [R1+0xb4c], R21 ;  /* 0x000b4c1501007387 */ /* 0x000fe20000100800 */
[----:B------:R-:W-:-:S03]  /*32910*/  IADD3.X R22, R22, R4, RZ, P5, !PT ;  /* 0x0000000416167210 */ /* 0x000fc60002ffe4ff */
[----:B------:R-:W3:Y:S04]  /*32920*/  LDL.LU R17, [R1+0x554] ;  /* 0x0005540001117983 */ /* 0x000ee80000300800 */
[----:B------:R4:W-:Y:S01]  /*32930*/  STL [R1+0xb48], R22 ;  /* 0x000b481601007387 */ /* 0x0009e20000100800 */
[----:B--2---:R-:W-:-:S03]  /*32940*/  IADD3 R10, P1, R10, R0, RZ ;  /* 0x000000000a0a7210 */ /* 0x004fc60007f3e0ff */
[----:B-1----:R-:W2:Y:S04]  /*32950*/  LDL.LU R20, [R1+0x55c] ;  /* 0x00055c0001147983 */ /* 0x002ea80000300800 */
[----:B------:R1:W-:Y:S04]  /*32960*/  LDGSTS.E [R11+0x17900], desc[UR8][R8.64], P2 ;  /* 0x17900000080b7fae */ /* 0x0003e80009121848 */
[----:B------:R-:W2:Y:S01]  /*32970*/  LDL.LU R25, [R1+0x550] ;  /* 0x0005500001197983 */ /* 0x000ea20000300800 */
[----:B----4-:R-:W-:Y:S01]  /*32980*/  IADD3 R16, P5, R16, R0, RZ ;  /* 0x0000000010107210 */ /* 0x010fe20007fbe0ff */
[----:B-1----:R-:W-:Y:S01]  /*32990*/  IMAD.MOV.U32 R8, RZ, RZ, R21 ;  /* 0x000000ffff087224 */ /* 0x002fe200078e0015 */
[----:B------:R-:W-:-:S02]  /*329a0*/  MOV R9, R22 ;  /* 0x0000001600097202 */ /* 0x000fc40000000f00 */
[----:B------:R-:W4:Y:S04]  /*329b0*/  LDL.LU R22, [R1+0x558] ;  /* 0x0005580001167983 */ /* 0x000f280000300800 */
[----:B------:R1:W-:Y:S04]  /*329c0*/  LDGSTS.E [R11+0x17980], desc[UR8][R8.64], P0 ;  /* 0x17980000080b7fae */ /* 0x0003e80008121848 */
[----:B------:R-:W-:Y:S04]  /*329d0*/  STL [R1+0x454], R10 ;  /* 0x0004540a01007387 */ /* 0x000fe80000100800 */
[----:B------:R-:W-:Y:S01]  /*329e0*/  STL [R1+0x45c], R16 ;  /* 0x00045c1001007387 */ /* 0x000fe20000100800 */
[----:B-1----:R-:W-:Y:S01]  /*329f0*/  LOP3.LUT R8, R18, 0x50, RZ, 0x3c, !PT ;  /* 0x0000005012087812 */ /* 0x002fe200078e3cff */
[----:B------:R-:W-:-:S03]  /*32a00*/  IMAD.X R13, R13, 0x1, R4, P1 ;  /* 0x000000010d0d7824 */ /* 0x000fc600008e0604 */
[----:B------:R-:W-:Y:S01]  /*32a10*/  IADD3 R8, R8, UR7, RZ ;  /* 0x0000000708087c10 */ /* 0x000fe2000fffe0ff */
[----:B------:R-:W-:Y:S01]  /*32a20*/  IMAD.X R24, R24, 0x1, R4, P5 ;  /* 0x0000000118187824 */ /* 0x000fe200028e0604 */
[----:B------:R-:W-:Y:S01]  /*32a30*/  MOV R11, R13 ;  /* 0x0000000d000b7202 */ /* 0x000fe20000000f00 */
[----:B------:R1:W-:Y:S04]  /*32a40*/  STL [R1+0x450], R13 ;  /* 0x0004500d01007387 */ /* 0x0003e80000100800 */
[----:B------:R-:W4:Y:S04]  /*32a50*/  LDL.LU R21, [R1+0x564] ;  /* 0x0005640001157983 */ /* 0x000f280000300800 */
[----:B------:R1:W-:Y:S04]  /*32a60*/  LDGSTS.E [R8+0x10a00], desc[UR8][R10.64], P3 ;  /* 0x10a000000a087fae */ /* 0x0003e80009921848 */
[----:B-1----:R-:W4:Y:S04]  /*32a70*/  LDL.LU R13, [R1+0x56c] ;  /* 0x00056c00010d7983 */ /* 0x002f280000300800 */
[----:B------:R1:W-:Y:S01]  /*32a80*/  STL [R1+0x458], R24 ;  /* 0x0004581801007387 */ /* 0x0003e20000100800 */
[----:B------:R-:W-:Y:S01]  /*32a90*/  MOV R11, R24 ;  /* 0x00000018000b7202 */ /* 0x000fe20000000f00 */
[----:B------:R-:W-:-:S02]  /*32aa0*/  IMAD.MOV.U32 R10, RZ, RZ, R16 ;  /* 0x000000ffff0a7224 */ /* 0x000fc400078e0010 */
[----:B-1----:R-:W4:Y:S04]  /*32ab0*/  LDL.LU R24, [R1+0x560] ;  /* 0x0005600001187983 */ /* 0x002f280000300800 */
[----:B------:R-:W4:Y:S04]  /*32ac0*/  LDL.LU R16, [R1+0x568] ;  /* 0x0005680001107983 */ /* 0x000f280000300800 */
[----:B------:R1:W-:Y:S01]  /*32ad0*/  LDGSTS.E [R8+0x10a80], desc[UR8][R10.64], P4 ;  /* 0x10a800000a087fae */ /* 0x0003e2000a121848 */
[----:B------:R-:W-:-:S05]  /*32ae0*/  IADD3 R14, P1, R14, R0, RZ ;  /* 0x000000000e0e7210 */ /* 0x000fca0007f3e0ff */
[----:B------:R1:W-:Y:S02]  /*32af0*/  STL [R1+0x464], R14 ;  /* 0x0004640e01007387 */ /* 0x0003e40000100800 */
[----:B-1----:R-:W-:Y:S01]  /*32b00*/  IMAD.MOV.U32 R10, RZ, RZ, R14 ;  /* 0x000000ffff0a7224 */ /* 0x002fe200078e000e */
[----:B------:R-:W-:Y:S01]  /*32b10*/  IADD3 R19, P5, R19, R0, RZ ;  /* 0x0000000013137210 */ /* 0x000fe20007fbe0ff */
[----:B------:R-:W-:-:S03]  /*32b20*/  IMAD.X R15, R15, 0x1, R4, P1 ;  /* 0x000000010f0f7824 */ /* 0x000fc600008e0604 */
[----:B------:R-:W-:Y:S02]  /*32b30*/  IADD3.X R23, R23, R4, RZ, P5, !PT ;  /* 0x0000000417177210 */ /* 0x000fe40002ffe4ff */
[----:B------:R1:W-:Y:S01]  /*32b40*/  STL [R1+0x460], R15 ;  /* 0x0004600f01007387 */ /* 0x0003e20000100800 */
[----:B------:R-:W-:-:S03]  /*32b50*/  MOV R11, R15 ;  /* 0x0000000f000b7202 */ /* 0x000fc60000000f00 */
[----:B------:R-:W-:Y:S04]  /*32b60*/  STL [R1+0x46c], R19 ;  /* 0x00046c1301007387 */ /* 0x000fe80000100800 */
[----:B------:R-:W4:Y:S04]  /*32b70*/  LDL.LU R14, [R1+0x654] ;  /* 0x00065400010e7983 */ /* 0x000f280000300800 */
[----:B------:R1:W-:Y:S04]  /*32b80*/  STL [R1+0x468], R23 ;  /* 0x0004681701007387 */ /* 0x0003e80000100800 */
[----:B------:R1:W-:Y:S04]  /*32b90*/  LDGSTS.E [R8+0x10b00], desc[UR8][R10.64], P2 ;  /* 0x10b000000a087fae */ /* 0x0003e80009121848 */
[----:B-1----:R-:W4:Y:S01]  /*32ba0*/  LDL.LU R15, [R1+0x65c] ;  /* 0x00065c00010f7983 */ /* 0x002f220000300800 */
[----:B------:R-:W-:-:S03]  /*32bb0*/  MOV R11, R23 ;  /* 0x00000017000b7202 */ /* 0x000fc60000000f00 */
[----:B------:R-:W4:Y:S01]  /*32bc0*/  LDL.LU R23, [R1+0x650] ;  /* 0x0006500001177983 */ /* 0x000f220000300800 */
[----:B------:R-:W-:-:S03]  /*32bd0*/  IMAD.MOV.U32 R10, RZ, RZ, R19 ;  /* 0x000000ffff0a7224 */ /* 0x000fc600078e0013 */
[----:B------:R-:W4:Y:S04]  /*32be0*/  LDL.LU R19, [R1+0x658] ;  /* 0x0006580001137983 */ /* 0x000f280000300800 */
[----:B------:R1:W-:Y:S01]  /*32bf0*/  LDGSTS.E [R8+0x10b80], desc[UR8][R10.64], P0 ;  /* 0x10b800000a087fae */ /* 0x0003e20008121848 */
[----:B---3--:R-:W-:-:S05]  /*32c00*/  IADD3 R17, P1, R17, R0, RZ ;  /* 0x0000000011117210 */ /* 0x008fca0007f3e0ff */
[----:B------:R3:W-:Y:S01]  /*32c10*/  STL [R1+0x554], R17 ;  /* 0x0005541101007387 */ /* 0x0007e20000100800 */
[----:B--2---:R-:W-:Y:S01]  /*32c20*/  IADD3 R20, P5, R20, R0, RZ ;  /* 0x0000000014147210 */ /* 0x004fe20007fbe0ff */
[----:B-1----:R-:W-:Y:S02]  /*32c30*/  IMAD.MOV.U32 R10, RZ, RZ, R17 ;  /* 0x000000ffff0a7224 */ /* 0x002fe400078e0011 */
[----:B------:R-:W-:-:S05]  /*32c40*/  IMAD.X R25, R25, 0x1, R4, P1 ;  /* 0x0000000119197824 */ /* 0x000fca00008e0604 */
[----:B------:R1:W-:Y:S01]  /*32c50*/  STL [R1+0x550], R25 ;  /* 0x0005501901007387 */ /* 0x0003e20000100800 */
[----:B------:R-:W-:-:S03]  /*32c60*/  MOV R11, R25 ;  /* 0x00000019000b7202 */ /* 0x000fc60000000f00 */
[----:B------:R-:W-:Y:S01]  /*32c70*/  STL [R1+0x55c], R20 ;  /* 0x00055c1401007387 */ /* 0x000fe20000100800 */
[----:B----4-:R-:W-:-:S03]  /*32c80*/  IADD3.X R22, R22, R4, RZ, P5, !PT ;  /* 0x0000000416167210 */ /* 0x010fc60002ffe4ff */
[----:B---3--:R-:W2:Y:S04]  /*32c90*/  LDL.LU R17, [R1+0x664] ;  /* 0x0006640001117983 */ /* 0x008ea80000300800 */
[----:B------:R3:W-:Y:S04]  /*32ca0*/  STL [R1+0x558], R22 ;  /* 0x0005581601007387 */ /* 0x0007e80000100800 */
[----:B------:R4:W-:Y:S04]  /*32cb0*/  LDGSTS.E [R8+0x11a00], desc[UR8][R10.64], P3 ;  /* 0x11a000000a087fae */ /* 0x0009e80009921848 */
[----:B-1----:R-:W2:Y:S01]  /*32cc0*/  LDL.LU R25, [R1+0x66c] ;  /* 0x00066c0001197983 */ /* 0x002ea20000300800 */
[----:B----4-:R-:W-:-:S03]  /*32cd0*/  MOV R11, R22 ;  /* 0x00000016000b7202 */ /* 0x010fc60000000f00 */
[----:B---3--:R-:W3:Y:S01]  /*32ce0*/  LDL.LU R22, [R1+0x660] ;  /* 0x0006600001167983 */ /* 0x008ee20000300800 */
[----:B------:R-:W-:-:S03]  /*32cf0*/  IMAD.MOV.U32 R10, RZ, RZ, R20 ;  /* 0x000000ffff0a7224 */ /* 0x000fc600078e0014 */
[----:B------:R-:W4:Y:S04]  /*32d00*/  LDL.LU R26, [R1+0x668] ;  /* 0x00066800011a7983 */ /* 0x000f280000300800 */
[----:B------:R-:W4:Y:S01]  /*32d10*/  LDL.LU R9, [R1+0x754] ;  /* 0x0007540001097983 */ /* 0x000f220000300800 */
[----:B------:R-:W-:-:S03]  /*32d20*/  IADD3 R21, P1, R21, R0, RZ ;  /* 0x0000000015157210 */ /* 0x000fc60007f3e0ff */
[----:B------:R-:W4:Y:S01]  /*32d30*/  LDL.LU R20, [R1+0x75c] ;  /* 0x00075c0001147983 */ /* 0x000f220000300800 */
[----:B------:R-:W-:-:S03]  /*32d40*/  IADD3 R13, P5, R13, R0, RZ ;  /* 0x000000000d0d7210 */ /* 0x000fc60007fbe0ff */
[----:B------:R1:W-:Y:S04]  /*32d50*/  STL [R1+0x564], R21 ;  /* 0x0005641501007387 */ /* 0x0003e80000100800 */
[----:B------:R1:W-:Y:S01]  /*32d60*/  LDGSTS.E [R8+0x11a80], desc[UR8][R10.64], P4 ;  /* 0x11a800000a087fae */ /* 0x0003e2000a121848 */
        /* <DEDUP_REMOVED lines=31> */
[----:B------:R-:W4:Y:S04]  /*32f60*/  LDL.LU R15, [R1+0x85c] ;  /* 0x00085c00010f7983 */ /* 0x000f280000300800 */
[----:B------:R1:W-:Y:S01]  /*32f70*/  LDGSTS.E [R8+0x12a80], desc[UR8][R10.64], P4 ;  /* 0x12a800000a087fae */ /* 0x0003e2000a121848 */
[----:B--2---:R-:W-:-:S05]  /*32f80*/  IADD3 R17, P1, R17, R0, RZ ;  /* 0x0000000011117210 */ /* 0x004fca0007f3e0ff */
[----:B------:R-:W-:Y:S01]  /*32f90*/  STL [R1+0x664], R17 ;  /* 0x0006641101007387 */ /* 0x000fe20000100800 */
[----:B-1----:R-:W-:Y:S01]  /*32fa0*/  IMAD.MOV.U32 R10, RZ, RZ, R17 ;  /* 0x000000ffff0a7224 */ /* 0x002fe200078e0011 */
[----:B------:R-:W-:Y:S01]  /*32fb0*/  IADD3 R25, P5, R25, R0, RZ ;  /* 0x0000000019197210 */ /* 0x000fe20007fbe0ff */
[----:B---3--:R-:W-:-:S03]  /*32fc0*/  IMAD.X R22, R22, 0x1, R4, P1 ;  /* 0x0000000116167824 */ /* 0x008fc600008e0604 */
[----:B----4-:R-:W-:Y:S02]  /*32fd0*/  IADD3.X R26, R26, R4, RZ, P5, !PT ;  /* 0x000000041a1a7210 */ /* 0x010fe40002ffe4ff */
[----:B------:R1:W-:Y:S01]  /*32fe0*/  STL [R1+0x660], R22 ;  /* 0x0006601601007387 */ /* 0x0003e20000100800 */
[----:B------:R-:W-:Y:S02]  /*32ff0*/  MOV R11, R22 ;  /* 0x00000016000b7202 */ /* 0x000fe40000000f00 */
[-C--:B------:R-:W-:Y:S01]  /*33000*/  IADD3 R9, P1, R9, R0.reuse, RZ ;  /* 0x0000000009097210 */ /* 0x080fe20007f3e0ff */
[----:B------:R-:W-:Y:S04]  /*33010*/  STL [R1+0x66c], R25 ;  /* 0x00066c1901007387 */ /* 0x000fe80000100800 */
[----:B------:R2:W-:Y:S04]  /*33020*/  LDGSTS.E [R8+0x12b00], desc[UR8][R10.64], P2 ;  /* 0x12b000000a087fae */ /* 0x0005e80009121848 */
[----:B-1----:R-:W3:Y:S01]  /*33030*/  LDL.LU R22, [R1+0x850] ;  /* 0x0008500001167983 */ /* 0x002ee20000300800 */
[----:B------:R-:W-:-:S03]  /*33040*/  IADD3 R20, P5, R20, R0, RZ ;  /* 0x0000000014147210 */ /* 0x000fc60007fbe0ff */
[----:B------:R-:W-:Y:S01]  /*33050*/  STL [R1+0x668], R26 ;  /* 0x0006681a01007387 */ /* 0x000fe20000100800 */
[----:B--2---:R-:W-:Y:S01]  /*33060*/  IMAD.MOV.U32 R10, RZ, RZ, R25 ;  /* 0x000000ffff0a7224 */ /* 0x004fe200078e0019 */
[----:B------:R-:W-:Y:S02]  /*33070*/  MOV R11, R26 ;  /* 0x0000001a000b7202 */ /* 0x000fe40000000f00 */
[----:B------:R-:W2:Y:S04]  /*33080*/  LDL.LU R17, [R1+0x858] ;  /* 0x0008580001117983 */ /* 0x000ea80000300800 */
[----:B------:R1:W-:Y:S04]  /*33090*/  LDGSTS.E [R8+0x12b80], desc[UR8][R10.64], P0 ;  /* 0x12b800000a087fae */ /* 0x0003e80008121848 */
[----:B------:R-:W-:Y:S01]  /*330a0*/  STL [R1+0x754], R9 ;  /* 0x0007540901007387 */ /* 0x000fe20000100800 */
[----:B------:R-:W-:-:S02]  /*330b0*/  IMAD.X R21, R21, 0x1, R4, P1 ;  /* 0x0000000115157824 */ /* 0x000fc400008e0604 */
[----:B-1----:R-:W-:-:S03]  /*330c0*/  IMAD.MOV.U32 R10, RZ, RZ, R9 ;  /* 0x000000ffff0a7224 */ /* 0x002fc600078e0009 */
        /* <DEDUP_REMOVED lines=8> */
[----:B----4-:R-:W-:-:S02]  /*33150*/  MOV R11, R24 ;  /* 0x00000018000b7202 */ /* 0x010fc40000000f00 */
[-C--:B------:R-:W-:Y:S01]  /*33160*/  IADD3 R13, P1, R13, R0.reuse, RZ ;  /* 0x000000000d0d7210 */ /* 0x080fe20007f3e0ff */
[----:B-1----:R-:W4:Y:S01]  /*33170*/  LDL.LU R24, [R1+0x860] ;  /* 0x0008600001187983 */ /* 0x002f220000300800 */
[----:B------:R-:W-:Y:S01]  /*33180*/  IMAD.MOV.U32 R10, RZ, RZ, R20 ;  /* 0x000000ffff0a7224 */ /* 0x000fe200078e0014 */
[----:B------:R-:W-:Y:S02]  /*33190*/  IADD3 R16, P5, R16, R0, RZ ;  /* 0x0000000010107210 */ /* 0x000fe40007fbe0ff */
        /* <DEDUP_REMOVED lines=16> */
[----:B------:R-:W4:Y:S01]  /*332a0*/  LDL.LU R16, [R1+0x958] ;  /* 0x0009580001107983 */ /* 0x000f220000300800 */
[-C--:B------:R-:W-:Y:S02]  /*332b0*/  IADD3 R19, P1, R19, R0.reuse, RZ ;  /* 0x0000000013137210 */ /* 0x080fe40007f3e0ff */
[----:B------:R-:W-:Y:S01]  /*332c0*/  IADD3 R15, P5, R15, R0, RZ ;  /* 0x000000000f0f7210 */ /* 0x000fe20007fbe0ff */
[----:B------:R1:W-:Y:S04]  /*332d0*/  LDGSTS.E [R8+0x13b80], desc[UR8][R10.64], P0 ;  /* 0x13b800000a087fae */ /* 0x0003e80008121848 */
[----:B------:R2:W-:Y:S01]  /*332e0*/  STL [R1+0x854], R19 ;  /* 0x0008541301007387 */ /* 0x0005e20000100800 */
[----:B-1----:R-:W-:Y:S02]  /*332f0*/  IMAD.MOV.U32 R10, RZ, RZ, R19 ;  /* 0x000000ffff0a7224 */ /* 0x002fe400078e0013 */
[----:B---3--:R-:W-:-:S05]  /*33300*/  IMAD.X R22, R22, 0x1, R4, P1 ;  /* 0x0000000116167824 */ /* 0x008fca00008e0604 */
[----:B------:R1:W-:Y:S04]  /*33310*/  STL [R1+0x850], R22 ;  /* 0x0008501601007387 */ /* 0x0003e80000100800 */
[----:B------:R3:W-:Y:S01]  /*33320*/  STL [R1+0x85c], R15 ;  /* 0x00085c0f01007387 */ /* 0x0007e20000100800 */
[----:B--2---:R-:W-:-:S03]  /*33330*/  IADD3.X R17, R17, R4, RZ, P5, !PT ;  /* 0x0000000411117210 */ /* 0x004fc60002ffe4ff */
[----:B------:R-:W2:Y:S01]  /*33340*/  LDL.LU R19, [R1+0x964] ;  /* 0x0009640001137983 */ /* 0x000ea20000300800 */
[----:B------:R-:W-:-:S03]  /*33350*/  MOV R11, R22 ;  /* 0x00000016000b7202 */ /* 0x000fc60000000f00 */
[----:B------:R3:W-:Y:S04]  /*33360*/  STL [R1+0x858], R17 ;  /* 0x0008581101007387 */ /* 0x0007e80000100800 */
[----:B------:R-:W2:Y:S04]  /*33370*/  LDL.LU R25, [R1+0x96c] ;  /* 0x00096c0001197983 */ /* 0x000ea80000300800 */
[----:B-1----:R-:W2:Y:S04]  /*33380*/  LDL.LU R22, [R1+0x960] ;  /* 0x0009600001167983 */ /* 0x002ea80000300800 */
[----:B------:R1:W-:Y:S04]  /*33390*/  LDGSTS.E [R8+0x14a00], desc[UR8][R10.64], P3 ;  /* 0x14a000000a087fae */ /* 0x0003e80009921848 */
[----:B------:R-:W2:Y:S01]  /*333a0*/  LDL.LU R26, [R1+0x968] ;  /* 0x00096800011a7983 */ /* 0x000ea20000300800 */
[-C--:B------:R-:W-:Y:S01]  /*333b0*/  IADD3 R21, P1, R21, R0.reuse, RZ ;  /* 0x0000000015157210 */ /* 0x080fe20007f3e0ff */
[----:B-1----:R-:W-:Y:S01]  /*333c0*/  IMAD.MOV.U32 R10, RZ, RZ, R15 ;  /* 0x000000ffff0a7224 */ /* 0x002fe200078e000f */
[----:B------:R-:W-:Y:S01]  /*333d0*/  MOV R11, R17 ;  /* 0x00000011000b7202 */ /* 0x000fe20000000f00 */
[----:B---3--:R-:W3:Y:S04]  /*333e0*/  LDL.LU R15, [R1+0xa54] ;  /* 0x000a5400010f7983 */ /* 0x008ee80000300800 */
[----:B------:R-:W3:Y:S01]  /*333f0*/  LDL.LU R17, [R1+0xa5c] ;  /* 0x000a5c0001117983 */ /* 0x000ee20000300800 */
[----:B------:R-:W-:Y:S01]  /*33400*/  IADD3 R9, P5, R9, R0, RZ ;  /* 0x0000000009097210 */ /* 0x000fe20007fbe0ff */
[----:B----4-:R-:W-:-:S02]  /*33410*/  IMAD.X R24, R24, 0x1, R4, P1 ;  /* 0x0000000118187824 */ /* 0x010fc400008e0604 */
[----:B------:R1:W-:Y:S01]  /*33420*/  STL [R1+0x864], R21 ;  /* 0x0008641501007387 */ /* 0x0003e20000100800 */
[----:B------:R-:W-:-:S03]  /*33430*/  IADD3.X R20, R20, R4, RZ, P5, !PT ;  /* 0x0000000414147210 */ /* 0x000fc60002ffe4ff */
[----:B------:R4:W-:Y:S04]  /*33440*/  LDGSTS.E [R8+0x14a80], desc[UR8][R10.64], P4 ;  /* 0x14a800000a087fae */ /* 0x0009e8000a121848 */
[----:B------:R1:W-:Y:S04]  /*33450*/  STL [R1+0x860], R24 ;  /* 0x0008601801007387 */ /* 0x0003e80000100800 */
[----:B------:R1:W-:Y:S01]  /*33460*/  STL [R1+0x86c], R9 ;  /* 0x00086c0901007387 */ /* 0x0003e20000100800 */
[----:B----4-:R-:W-:-:S03]  /*33470*/  IMAD.MOV.U32 R10, RZ, RZ, R21 ;  /* 0x000000ffff0a7224 */ /* 0x010fc600078e0015 */
[----:B-1----:R-:W4:Y:S01]  /*33480*/  LDL.LU R21, [R1+0xa50] ;  /* 0x000a500001157983 */ /* 0x002f220000300800 */
[----:B------:R-:W-:-:S03]  /*33490*/  MOV R11, R24 ;  /* 0x00000018000b7202 */ /* 0x000fc60000000f00 */
[----:B------:R1:W-:Y:S04]  /*334a0*/  STL [R1+0x868], R20 ;  /* 0x0008681401007387 */ /* 0x0003e80000100800 */
        /* <DEDUP_REMOVED lines=25> */
[----:B--2---:R-:W-:-:S05]  /*33640*/  IADD3 R19, P1, R19, R0, RZ ;  /* 0x0000000013137210 */ /* 0x004fca0007f3e0ff */
[----:B------:R-:W-:Y:S01]  /*33650*/  STL [R1+0x964], R19 ;  /* 0x0009641301007387 */ /* 0x000fe20000100800 */
[----:B------:R-:W-:Y:S01]  /*33660*/  IADD3 R25, P5, R25, R0, RZ ;  /* 0x0000000019197210 */ /* 0x000fe20007fbe0ff */
[----:B------:R-:W-:Y:S02]  /*33670*/  IMAD.X R22, R22, 0x1, R4, P1 ;  /* 0x0000000116167824 */ /* 0x000fe400008e0604 */
        /* <DEDUP_REMOVED lines=9> */
[----:B--2---:R-:W-:Y:S01]  /*33710*/  IMAD.MOV.U32 R10, RZ, RZ, R25 ;  /* 0x000000ffff0a7224 */ /* 0x004fe200078e0019 */
[----:B------:R-:W-:Y:S02]  /*33720*/  MOV R11, R26 ;  /* 0x0000001a000b7202 */ /* 0x000fe40000000f00 */
[----:B------:R-:W2:Y:S01]  /*33730*/  LDL.LU R19, [R1+0xb58] ;  /* 0x000b580001137983 */ /* 0x000ea20000300800 */
        /* <DEDUP_REMOVED lines=13> */
[----:B---3--:R-:W-:-:S02]  /*33810*/  MOV R11, R24 ;  /* 0x00000018000b7202 */ /* 0x008fc40000000f00 */
[-C--:B------:R-:W-:Y:S01]  /*33820*/  IADD3 R9, P1, R9, R0.reuse, RZ ;  /* 0x0000000009097210 */ /* 0x080fe20007f3e0ff */
[----:B-1----:R-:W3:Y:S01]  /*33830*/  LDL.LU R24, [R1+0xb60] ;  /* 0x000b600001187983 */ /* 0x002ee20000300800 */
[----:B------:R-:W-:Y:S01]  /*33840*/  IMAD.MOV.U32 R10, RZ, RZ, R17 ;  /* 0x000000ffff0a7224 */ /* 0x000fe200078e0011 */
[----:B------:R-:W-:Y:S02]  /*33850*/  IADD3 R20, P5, R20, R0, RZ ;  /* 0x0000000014147210 */ /* 0x000fe40007fbe0ff */
[----:B------:R-:W3:Y:S04]  /*33860*/  LDL.LU R17, [R1+0xb68] ;  /* 0x000b680001117983 */ /* 0x000ee80000300800 */
        /* <DEDUP_REMOVED lines=8> */
[----:B------:R-:W3:Y:S04]  /*338f0*/  LDL.LU R9, [R1+0x474] ;  /* 0x0004740001097983 */ /* 0x000ee80000300800 */
[----:B------:R1:W-:Y:S04]  /*33900*/  STL [R1+0xa68], R23 ;  /* 0x000a681701007387 */ /* 0x0003e80000100800 */
[----:B------:R1:W-:Y:S04]  /*33910*/  LDGSTS.E [R8+0x16b00], desc[UR8][R10.64], P2 ;  /* 0x16b000000a087fae */ /* 0x0003e80009121848 */
[----:B-1----:R-:W3:Y:S01]  /*33920*/  LDL.LU R13, [R1+0x47c] ;  /* 0x00047c00010d7983 */ /* 0x002ee20000300800 */
[----:B------:R-:W-:-:S03]  /*33930*/  MOV R11, R23 ;  /* 0x00000017000b7202 */ /* 0x000fc60000000f00 */
[----:B------:R-:W3:Y:S01]  /*33940*/  LDL.LU R23, [R1+0x470] ;  /* 0x0004700001177983 */ /* 0x000ee20000300800 */
[----:B------:R-:W-:-:S03]  /*33950*/  IMAD.MOV.U32 R10, RZ, RZ, R20 ;  /* 0x000000ffff0a7224 */ /* 0x000fc600078e0014 */
[----:B------:R-:W3:Y:S01]  /*33960*/  LDL.LU R20, [R1+0x478] ;  /* 0x0004780001147983 */ /* 0x000ee20000300800 */
[-C--:B------:R-:W-:Y:S02]  /*33970*/  IADD3 R14, P1, R14, R0.reuse, RZ ;  /* 0x000000000e0e7210 */ /* 0x080fe40007f3e0ff */
[----:B------:R-:W-:Y:S01]  /*33980*/  IADD3 R16, P5, R16, R0, RZ ;  /* 0x0000000010107210 */ /* 0x000fe20007fbe0ff */
[----:B------:R1:W-:Y:S04]  /*33990*/  LDGSTS.E [R8+0x16b80], desc[UR8][R10.64], P0 ;  /* 0x16b800000a087fae */ /* 0x0003e80008121848 */
[----:B------:R2:W-:Y:S01]  /*339a0*/  STL [R1+0xb54], R14 ;  /* 0x000b540e01007387 */ /* 0x0005e20000100800 */
[----:B-1----:R-:W-:Y:S02]  /*339b0*/  IMAD.MOV.U32 R10, RZ, RZ, R14 ;  /* 0x000000ffff0a7224 */ /* 0x002fe400078e000e */
        /* <DEDUP_REMOVED lines=11> */
[----:B-1----:R-:W-:Y:S01]  /*33a70*/  IMAD.MOV.U32 R10, RZ, RZ, R16 ;  /* 0x000000ffff0a7224 */ /* 0x002fe200078e0010 */
[----:B------:R-:W-:-:S02]  /*33a80*/  MOV R11, R19 ;  /* 0x00000013000b7202 */ /* 0x000fc40000000f00 */
[----:B------:R-:W2:Y:S04]  /*33a90*/  LDL.LU R16, [R1+0x574] ;  /* 0x0005740001107983 */ /* 0x000ea80000300800 */
[----:B------:R-:W2:Y:S04]  /*33aa0*/  LDL.LU R19, [R1+0x57c] ;  /* 0x00057c0001137983 */ /* 0x000ea80000300800 */
[----:B------:R1:W-:Y:S01]  /*33ab0*/  LDGSTS.E [R8+0x17a80], desc[UR8][R10.64], P4 ;  /* 0x17a800000a087fae */ /* 0x0003e2000a121848 */
[----:B----4-:R-:W-:-:S05]  /*33ac0*/  IADD3 R21, P1, R21, R0, RZ ;  /* 0x0000000015157210 */ /* 0x010fca0007f3e0ff */
[----:B------:R-:W-:Y:S01]  /*33ad0*/  STL [R1+0xb64], R21 ;  /* 0x000b641501007387 */ /* 0x000fe20000100800 */
[----:B------:R-:W-:Y:S01]  /*33ae0*/  IADD3 R15, P5, R15, R0, RZ ;  /* 0x000000000f0f7210 */ /* 0x000fe20007fbe0ff */
[----:B---3--:R-:W-:-:S03]  /*33af0*/  IMAD.X R24, R24, 0x1, R4, P1 ;  /* 0x0000000118187824 */ /* 0x008fc600008e0604 */
[----:B------:R-:W-:Y:S02]  /*33b00*/  IADD3.X R17, R17, R4, RZ, P5, !PT ;  /* 0x0000000411117210 */ /* 0x000fe40002ffe4ff */
[----:B------:R3:W-:Y:S01]  /*33b10*/  STL [R1+0xb60], R24 ;  /* 0x000b601801007387 */ /* 0x0007e20000100800 */
[----:B-1----:R-:W-:-:S03]  /*33b20*/  MOV R11, R24 ;  /* 0x00000018000b7202 */ /* 0x002fc60000000f00 */
[----:B------:R-:W-:Y:S01]  /*33b30*/  STL [R1+0xb6c], R15 ;  /* 0x000b6c0f01007387 */ /* 0x000fe20000100800 */
[----:B------:R-:W-:-:S03]  /*33b40*/  IMAD.MOV.U32 R10, RZ, RZ, R21 ;  /* 0x000000ffff0a7224 */ /* 0x000fc600078e0015 */
[----:B---3--:R-:W3:Y:S04]  /*33b50*/  LDL.LU R24, [R1+0x570] ;  /* 0x0005700001187983 */ /* 0x008ee80000300800 */
[----:B------:R1:W-:Y:S04]  /*33b60*/  STL [R1+0xb68], R17 ;  /* 0x000b681101007387 */ /* 0x0003e80000100800 */
[----:B------:R-:W4:Y:S04]  /*33b70*/  LDL.LU R21, [R1+0x578] ;  /* 0x0005780001157983 */ /* 0x000f280000300800 */
[----:B------:R1:W-:Y:S02]  /*33b80*/  LDGSTS.E [R8+0x17b00], desc[UR8][R10.64], P2 ;  /* 0x17b000000a087fae */ /* 0x0003e40009121848 */
[----:B-1----:R-:W-:Y:S01]  /*33b90*/  IMAD.MOV.U32 R10, RZ, RZ, R15 ;  /* 0x000000ffff0a7224 */ /* 0x002fe200078e000f */
[----:B------:R-:W-:-:S02]  /*33ba0*/  MOV R11, R17 ;  /* 0x00000011000b7202 */ /* 0x000fc40000000f00 */
[----:B------:R-:W4:Y:S04]  /*33bb0*/  LDL.LU R17, [R1+0x584] ;  /* 0x0005840001117983 */ /* 0x000f280000300800 */
[----:B------:R-:W4:Y:S04]  /*33bc0*/  LDL.LU R15, [R1+0x58c] ;  /* 0x00058c00010f7983 */ /* 0x000f280000300800 */
[----:B------:R1:W-:Y:S01]  /*33bd0*/  LDGSTS.E [R8+0x17b80], desc[UR8][R10.64], P0 ;  /* 0x17b800000a087fae */ /* 0x0003e20008121848 */
[----:B------:R-:W-:-:S05]  /*33be0*/  IADD3 R9, P1, R9, R0, RZ ;  /* 0x0000000009097210 */ /* 0x000fca0007f3e0ff */
[----:B------:R1:W-:Y:S01]  /*33bf0*/  STL [R1+0x474], R9 ;  /* 0x0004740901007387 */ /* 0x0003e20000100800 */
[----:B------:R-:W-:Y:S01]  /*33c00*/  IADD3 R13, P5, R13, R0, RZ ;  /* 0x000000000d0d7210 */ /* 0x000fe20007fbe0ff */
[----:B------:R-:W-:-:S03]  /*33c10*/  IMAD.X R23, R23, 0x1, R4, P1 ;  /* 0x0000000117177824 */ /* 0x000fc600008e0604 */
[----:B------:R-:W-:Y:S02]  /*33c20*/  IADD3.X R20, R20, R4, RZ, P5, !PT ;  /* 0x0000000414147210 */ /* 0x000fe40002ffe4ff */
[----:B------:R1:W-:Y:S04]  /*33c30*/  STL [R1+0x470], R23 ;  /* 0x0004701701007387 */ /* 0x0003e80000100800 */
[----:B------:R-:W-:Y:S01]  /*33c40*/  STL [R1+0x47c], R13 ;  /* 0x00047c0d01007387 */ /* 0x000fe20000100800 */
[----:B-1----:R-:W-:-:S03]  /*33c50*/  IMAD.MOV.U32 R8, RZ, RZ, R9 ;  /* 0x000000ffff087224 */ /* 0x002fc600078e0009 */
[----:B------:R-:W4:Y:S01]  /*33c60*/  LDL.LU R11, [R1+0x580] ;  /* 0x00058000010b7983 */ /* 0x000f220000300800 */
[----:B------:R-:W-:-:S03]  /*33c70*/  MOV R9, R23 ;  /* 0x0000001700097202 */ /* 0x000fc60000000f00 */
        /* <DEDUP_REMOVED lines=19> */
[----:B------:R-:W-:-:S03]  /*33db0*/  IADD3 R16, P1, R16, R0, RZ ;  /* 0x0000000010107210 */ /* 0x000fc60007f3e0ff */
[----:B------:R-:W-:Y:S01]  /*33dc0*/  STL [R1+0x488], R26 ;  /* 0x0004881a01007387 */ /* 0x000fe20000100800 */
[----:B------:R-:W-:Y:S01]  /*33dd0*/  IADD3 R19, P5, R19, R0, RZ ;  /* 0x0000000013137210 */ /* 0x000fe20007fbe0ff */
[----:B--2---:R-:W-:Y:S01]  /*33de0*/  IMAD.MOV.U32 R8, RZ, RZ, R25 ;  /* 0x000000ffff087224 */ /* 0x004fe200078e0019 */
[----:B------:R-:W-:Y:S01]  /*33df0*/  MOV R9, R26 ;  /* 0x0000001a00097202 */ /* 0x000fe20000000f00 */
[----:B------:R-:W2:Y:S04]  /*33e00*/  LDL.LU R14, [R1+0x678] ;  /* 0x00067800010e7983 */ /* 0x000ea80000300800 */
[----:B------:R1:W-:Y:S04]  /*33e10*/  LDGSTS.E [R12+0x10d80], desc[UR8][R8.64], P0 ;  /* 0x10d80000080c7fae */ /* 0x0003e80008121848 */
[----:B------:R4:W-:Y:S01]  /*33e20*/  STL [R1+0x574], R16 ;  /* 0x0005741001007387 */ /* 0x0009e20000100800 */
[----:B-1----:R-:W-:-:S02]  /*33e30*/  IMAD.MOV.U32 R8, RZ, RZ, R16 ;  /* 0x000000ffff087224 */ /* 0x002fc400078e0010 */
[----:B---3--:R-:W-:-:S05]  /*33e40*/  IMAD.X R24, R24, 0x1, R4, P1 ;  /* 0x0000000118187824 */ /* 0x008fca00008e0604 */
[----:B------:R-:W-:Y:S01]  /*33e50*/  STL [R1+0x570], R24 ;  /* 0x0005701801007387 */ /* 0x000fe20000100800 */
[----:B------:R-:W-:Y:S02]  /*33e60*/  MOV R9, R24 ;  /* 0x0000001800097202 */ /* 0x000fe40000000f00 */
[----:B----4-:R-:W-:Y:S01]  /*33e70*/  IADD3.X R21, R21, R4, RZ, P5, !PT ;  /* 0x0000000415157210 */ /* 0x010fe20002ffe4ff */
[----:B------:R-:W-:Y:S04]  /*33e80*/  STL [R1+0x57c], R19 ;  /* 0x00057c1301007387 */ /* 0x000fe80000100800 */
[----:B------:R-:W3:Y:S04]  /*33e90*/  LDL.LU R16, [R1+0x684] ;  /* 0x0006840001107983 */ /* 0x000ee80000300800 */
[----:B------:R1:W-:Y:S04]  /*33ea0*/  STL [R1+0x578], R21 ;  /* 0x0005781501007387 */ /* 0x0003e80000100800 */
[----:B------:R4:W-:Y:S04]  /*33eb0*/  LDGSTS.E [R12+0x11c00], desc[UR8][R8.64], P3 ;  /* 0x11c00000080c7fae */ /* 0x0009e80009921848 */
[----:B------:R-:W3:Y:S01]  /*33ec0*/  LDL.LU R10, [R1+0x68c] ;  /* 0x00068c00010a7983 */ /* 0x000ee20000300800 */
[----:B------:R-:W-:-:S02]  /*33ed0*/  IADD3 R17, P1, R17, R0, RZ ;  /* 0x0000000011117210 */ /* 0x000fc40007f3e0ff */
[----:B----4-:R-:W-:Y:S02]  /*33ee0*/  MOV R9, R21 ;  /* 0x0000001500097202 */ /* 0x010fe40000000f00 */
        /* <DEDUP_REMOVED lines=41> */
[----:B---3--:R-:W-:-:S05]  /*34180*/  IADD3 R16, P1, R16, R0, RZ ;  /* 0x0000000010107210 */ /* 0x008fca0007f3e0ff */
[----:B------:R3:W-:Y:S01]  /*34190*/  STL [R1+0x684], R16 ;  /* 0x0006841001007387 */ /* 0x0007e20000100800 */
[----:B------:R-:W-:Y:S01]  /*341a0*/  IADD3 R10, P5, R10, R0, RZ ;  /* 0x000000000a0a7210 */ /* 0x000fe20007fbe0ff */
[----:B-1----:R-:W-:Y:S02]  /*341b0*/  IMAD.MOV.U32 R8, RZ, RZ, R16 ;  /* 0x000000ffff087224 */ /* 0x002fe400078e0010 */
[----:B----4-:R-:W-:Y:S01]  /*341c0*/  IMAD.X R21, R21, 0x1, R4, P1 ;  /* 0x0000000115157824 */ /* 0x010fe200008e0604 */
[----:B------:R-:W-:-:S04]  /*341d0*/  IADD3.X R19, R19, R4, RZ, P5, !PT ;  /* 0x0000000413137210 */ /* 0x000fc80002ffe4ff */
[----:B------:R1:W-:Y:S04]  /*341e0*/  STL [R1+0x680], R21 ;  /* 0x0006801501007387 */ /* 0x0003e80000100800 */
[----:B------:R4:W-:Y:S04]  /*341f0*/  STL [R1+0x68c], R10 ;  /* 0x00068c0a01007387 */ /* 0x0009e80000100800 */
[----:B---3--:R-:W3:Y:S01]  /*34200*/  LDL.LU R16, [R1+0x870] ;  /* 0x0008700001107983 */ /* 0x008ee20000300800 */
[----:B------:R-:W-:-:S03]  /*34210*/  MOV R9, R21 ;  /* 0x0000001500097202 */ /* 0x000fc60000000f00 */
[----:B------:R4:W-:Y:S04]  /*34220*/  STL [R1+0x688], R19 ;  /* 0x0006881301007387 */ /* 0x0009e80000100800 */
[----:B-1----:R-:W3:Y:S04]  /*34230*/  LDL.LU R21, [R1+0x878] ;  /* 0x0008780001157983 */ /* 0x002ee80000300800 */
[----:B------:R1:W-:Y:S02]  /*34240*/  LDGSTS.E [R12+0x12d00], desc[UR8][R8.64], P2 ;  /* 0x12d00000080c7fae */ /* 0x0003e40009121848 */
[----:B-1----:R-:W-:Y:S01]  /*34250*/  IMAD.MOV.U32 R8, RZ, RZ, R10 ;  /* 0x000000ffff087224 */ /* 0x002fe200078e000a */
[----:B------:R-:W-:Y:S01]  /*34260*/  MOV R9, R19 ;  /* 0x0000001300097202 */ /* 0x000fe20000000f00 */
[----:B----4-:R-:W4:Y:S04]  /*34270*/  LDL.LU R10, [R1+0x884] ;  /* 0x00088400010a7983 */ /* 0x010f280000300800 */
        /* <DEDUP_REMOVED lines=40> */
[----:B---3--:R-:W-:-:S05]  /*34500*/  IMAD.X R16, R16, 0x1, R4, P1 ;  /* 0x0000000110107824 */ /* 0x008fca00008e0604 */
        /* <DEDUP_REMOVED lines=8> */
[----:B---3--:R-:W-:-:S02]  /*34590*/  MOV R9, R21 ;  /* 0x0000001500097202 */ /* 0x008fc40000000f00 */
[-C--:B----4-:R-:W-:Y:S01]  /*345a0*/  IADD3 R10, P1, R10, R0.reuse, RZ ;  /* 0x000000000a0a7210 */ /* 0x090fe20007f3e0ff */
[----:B-1----:R-:W3:Y:S01]  /*345b0*/  LDL.LU R21, [R1+0x980] ;  /* 0x0009800001157983 */ /* 0x002ee20000300800 */
[----:B------:R-:W-:Y:S01]  /*345c0*/  IMAD.MOV.U32 R8, RZ, RZ, R14 ;  /* 0x000000ffff087224 */ /* 0x000fe200078e000e */
[----:B------:R-:W-:Y:S02]  /*345d0*/  IADD3 R19, P5, R19, R0, RZ ;  /* 0x0000000013137210 */ /* 0x000fe40007fbe0ff */
[----:B------:R-:W4:Y:S04]  /*345e0*/  LDL.LU R14, [R1+0x988] ;  /* 0x00098800010e7983 */ /* 0x000f280000300800 */
[----:B------:R1:W-:Y:S04]  /*345f0*/  LDGSTS.E [R12+0x14c80], desc[UR8][R8.64], P4 ;  /* 0x14c80000080c7fae */ /* 0x0003e8000a121848 */
[----:B------:R-:W-:Y:S01]  /*34600*/  STL [R1+0x884], R10 ;  /* 0x0008840a01007387 */ /* 0x000fe20000100800 */
[----:B-1----:R-:W-:-:S02]  /*34610*/  IMAD.MOV.U32 R8, RZ, RZ, R10 ;  /* 0x000000ffff087224 */ /* 0x002fc400078e000a */
[----:B------:R-:W-:-:S05]  /*34620*/  IMAD.X R17, R17, 0x1, R4, P1 ;  /* 0x0000000111117824 */ /* 0x000fca00008e0604 */
[----:B------:R1:W-:Y:S01]  /*34630*/  STL [R1+0x880], R17 ;  /* 0x0008801101007387 */ /* 0x0003e20000100800 */
[----:B------:R-:W-:Y:S02]  /*34640*/  MOV R9, R17 ;  /* 0x0000001100097202 */ /* 0x000fe40000000f00 */
[----:B------:R-:W-:Y:S01]  /*34650*/  IADD3.X R23, R23, R4, RZ, P5, !PT ;  /* 0x0000000417177210 */ /* 0x000fe20002ffe4ff */
[----:B------:R1:W-:Y:S04]  /*34660*/  STL [R1+0x88c], R19 ;  /* 0x00088c1301007387 */ /* 0x0003e80000100800 */
[----:B------:R1:W-:Y:S04]  /*34670*/  LDGSTS.E [R12+0x14d00], desc[UR8][R8.64], P2 ;  /* 0x14d00000080c7fae */ /* 0x0003e80009121848 */
[----:B-1----:R-:W4:Y:S04]  /*34680*/  LDL.LU R17, [R1+0xa74] ;  /* 0x000a740001117983 */ /* 0x002f280000300800 */
[----:B------:R1:W-:Y:S04]  /*34690*/  STL [R1+0x888], R23 ;  /* 0x0008881701007387 */ /* 0x0003e80000100800 */
[----:B------:R-:W4:Y:S01]  /*346a0*/  LDL.LU R10, [R1+0xa7c] ;  /* 0x000a7c00010a7983 */ /* 0x000f220000300800 */
[----:B------:R-:W-:-:S03]  /*346b0*/  IMAD.MOV.U32 R8, RZ, RZ, R19 ;  /* 0x000000ffff087224 */ /* 0x000fc600078e0013 */
[----:B------:R-:W4:Y:S04]  /*346c0*/  LDL.LU R19, [R1+0xa70] ;  /* 0x000a700001137983 */ /* 0x000f280000300800 */
[----:B------:R-:W4:Y:S01]  /*346d0*/  LDL.LU R24, [R1+0xa78] ;  /* 0x000a780001187983 */ /* 0x000f220000300800 */
[-C--:B------:R-:W-:Y:S02]  /*346e0*/  IADD3 R11, P1, R11, R0.reuse, RZ ;  /* 0x000000000b0b7210 */ /* 0x080fe40007f3e0ff */
[----:B------:R-:W-:Y:S02]  /*346f0*/  IADD3 R15, P5, R15, R0, RZ ;  /* 0x000000000f0f7210 */ /* 0x000fe40007fbe0ff */
[----:B------:R-:W-:Y:S01]  /*34700*/  MOV R9, R23 ;  /* 0x0000001700097202 */ /* 0x000fe20000000f00 */
[----:B------:R1:W-:Y:S04]  /*34710*/  STL [R1+0x974], R11 ;  /* 0x0009740b01007387 */ /* 0x0003e80000100800 */
[----:B------:R1:W-:Y:S02]  /*34720*/  LDGSTS.E [R12+0x14d80], desc[UR8][R8.64], P0 ;  /* 0x14d80000080c7fae */ /* 0x0003e40008121848 */
        /* <DEDUP_REMOVED lines=15> */
[----:B------:R-:W2:Y:S04]  /*34820*/  LDL.LU R20, [R1+0xb7c] ;  /* 0x000b7c0001147983 */ /* 0x000ea80000300800 */
[----:B------:R1:W-:Y:S01]  /*34830*/  LDGSTS.E [R12+0x15c80], desc[UR8][R8.64], P4 ;  /* 0x15c80000080c7fae */ /* 0x0003e2000a121848 */
[----:B------:R-:W-:-:S05]  /*34840*/  IADD3 R16, P1, R16, R0, RZ ;  /* 0x0000000010107210 */ /* 0x000fca0007f3e0ff */
[----:B------:R4:W-:Y:S01]  /*34850*/  STL [R1+0x984], R16 ;  /* 0x0009841001007387 */ /* 0x0009e20000100800 */
[----:B------:R-:W-:Y:S01]  /*34860*/  IADD3 R13, P5, R13, R0, RZ ;  /* 0x000000000d0d7210 */ /* 0x000fe20007fbe0ff */
[----:B---3--:R-:W-:Y:S02]  /*34870*/  IMAD.X R21, R21, 0x1, R4, P1 ;  /* 0x0000000115157824 */ /* 0x008fe400008e0604 */
[----:B-1----:R-:W-:Y:S01]  /*34880*/  IMAD.MOV.U32 R8, RZ, RZ, R16 ;  /* 0x000000ffff087224 */ /* 0x002fe200078e0010 */
[----:B----4-:R-:W-:Y:S02]  /*34890*/  IADD3.X R14, R14, R4, RZ, P5, !PT ;  /* 0x000000040e0e7210 */ /* 0x010fe40002ffe4ff */
[----:B------:R1:W-:Y:S04]  /*348a0*/  STL [R1+0x980], R21 ;  /* 0x0009801501007387 */ /* 0x0003e80000100800 */
[----:B------:R-:W-:Y:S01]  /*348b0*/  STL [R1+0x98c], R13 ;  /* 0x00098c0d01007387 */ /* 0x000fe20000100800 */
[----:B------:R-:W-:-:S03]  /*348c0*/  MOV R9, R21 ;  /* 0x0000001500097202 */ /* 0x000fc60000000f00 */
[----:B------:R-:W3:Y:S04]  /*348d0*/  LDL.LU R16, [R1+0xb70] ;  /* 0x000b700001107983 */ /* 0x000ee80000300800 */
[----:B------:R4:W-:Y:S04]  /*348e0*/  STL [R1+0x988], R14 ;  /* 0x0009880e01007387 */ /* 0x0009e80000100800 */
[----:B-1----:R-:W3:Y:S04]  /*348f0*/  LDL.LU R21, [R1+0xb78] ;  /* 0x000b780001157983 */ /* 0x002ee80000300800 */
[----:B------:R1:W-:Y:S02]  /*34900*/  LDGSTS.E [R12+0x15d00], desc[UR8][R8.64], P2 ;  /* 0x15d00000080c7fae */ /* 0x0003e40009121848 */
[----:B-1----:R-:W-:Y:S01]  /*34910*/  IMAD.MOV.U32 R8, RZ, RZ, R13 ;  /* 0x000000ffff087224 */ /* 0x002fe200078e000d */
[----:B------:R-:W-:-:S02]  /*34920*/  MOV R9, R14 ;  /* 0x0000000e00097202 */ /* 0x000fc40000000f00 */
[----:B----4-:R-:W4:Y:S04]  /*34930*/  LDL.LU R14, [R1+0xb84] ;  /* 0x000b8400010e7983 */ /* 0x010f280000300800 */
[----:B------:R-:W4:Y:S04]  /*34940*/  LDL.LU R13, [R1+0xb8c] ;  /* 0x000b8c00010d7983 */ /* 0x000f280000300800 */
[----:B------:R1:W-:Y:S01]  /*34950*/  LDGSTS.E [R12+0x15d80], desc[UR8][R8.64], P0 ;  /* 0x15d80000080c7fae */ /* 0x0003e20008121848 */
[----:B------:R-:W-:-:S05]  /*34960*/  IADD3 R17, P1, R17, R0, RZ ;  /* 0x0000000011117210 */ /* 0x000fca0007f3e0ff */
[----:B------:R-:W-:Y:S01]  /*34970*/  STL [R1+0xa74], R17 ;  /* 0x000a741101007387 */ /* 0x000fe20000100800 */
[----:B------:R-:W-:Y:S01]  /*34980*/  IADD3 R10, P5, R10, R0, RZ ;  /* 0x000000000a0a7210 */ /* 0x000fe20007fbe0ff */
[----:B------:R-:W-:-:S03]  /*34990*/  IMAD.X R19, R19, 0x1, R4, P1 ;  /* 0x0000000113137824 */ /* 0x000fc600008e0604 */
[----:B------:R-:W-:Y:S02]  /*349a0*/  IADD3.X R24, R24, R4, RZ, P5, !PT ;  /* 0x0000000418187210 */ /* 0x000fe40002ffe4ff */
[----:B------:R1:W-:Y:S02]  /*349b0*/  STL [R1+0xa70], R19 ;  /* 0x000a701301007387 */ /* 0x0003e40000100800 */
[----:B-1----:R-:W-:Y:S02]  /*349c0*/  MOV R9, R19 ;  /* 0x0000001300097202 */ /* 0x002fe40000000f00 */
[----:B------:R1:W-:Y:S01]  /*349d0*/  STL [R1+0xa7c], R10 ;  /* 0x000a7c0a01007387 */ /* 0x0003e20000100800 */
[----:B------:R-:W-:-:S03]  /*349e0*/  IMAD.MOV.U32 R8, RZ, RZ, R17 ;  /* 0x000000ffff087224 */ /* 0x000fc600078e0011 */
[----:B------:R-:W4:Y:S04]  /*349f0*/  LDL.LU R19, [R1+0xb80] ;  /* 0x000b800001137983 */ /* 0x000f280000300800 */
[----:B------:R1:W-:Y:S04]  /*34a00*/  STL [R1+0xa78], R24 ;  /* 0x000a781801007387 */ /* 0x0003e80000100800 */
[----:B------:R-:W4:Y:S04]  /*34a10*/  LDL.LU R17, [R1+0xb88] ;  /* 0x000b880001117983 */ /* 0x000f280000300800 */
[----:B------:R1:W-:Y:S02]  /*34a20*/  LDGSTS.E [R12+0x16c00], desc[UR8][R8.64], P3 ;  /* 0x16c00000080c7fae */ /* 0x0003e40009921848 */
[----:B-1----:R-:W-:Y:S01]  /*34a30*/  IMAD.MOV.U32 R8, RZ, RZ, R10 ;  /* 0x000000ffff087224 */ /* 0x002fe200078e000a */
[----:B------:R-:W-:Y:S01]  /*34a40*/  MOV R9, R24 ;  /* 0x0000001800097202 */ /* 0x000fe20000000f00 */
[----:B------:R-:W4:Y:S04]  /*34a50*/  LDL.LU R10, [R1+0x494] ;  /* 0x00049400010a7983 */ /* 0x000f280000300800 */
[----:B------:R1:W-:Y:S04]  /*34a60*/  LDGSTS.E [R12+0x16c80], desc[UR8][R8.64], P4 ;  /* 0x16c80000080c7fae */ /* 0x0003e8000a121848 */
[----:B------:R-:W4:Y:S01]  /*34a70*/  LDL.LU R24, [R1+0x49c] ;  /* 0x00049c0001187983 */ /* 0x000f220000300800 */
[----:B--2---:R-:W-:-:S05]  /*34a80*/  IADD3 R23, P1, R23, R0, RZ ;  /* 0x0000000017177210 */ /* 0x004fca0007f3e0ff */
[----:B-1----:R-:W-:Y:S01]  /*34a90*/  IMAD.MOV.U32 R8, RZ, RZ, R23 ;  /* 0x000000ffff087224 */ /* 0x002fe200078e0017 */
[----:B------:R-:W-:Y:S01]  /*34aa0*/  IADD3 R11, P5, R11, R0, RZ ;  /* 0x000000000b0b7210 */ /* 0x000fe20007fbe0ff */
[----:B------:R-:W-:Y:S01]  /*34ab0*/  IMAD.X R25, R25, 0x1, R4, P1 ;  /* 0x0000000119197824 */ /* 0x000fe200008e0604 */
[----:B------:R-:W-:Y:S04]  /*34ac0*/  STL [R1+0xa84], R23 ;  /* 0x000a841701007387 */ /* 0x000fe80000100800 */
[----:B------:R-:W-:Y:S02]  /*34ad0*/  MOV R9, R25 ;  /* 0x0000001900097202 */ /* 0x000fe40000000f00 */
[----:B------:R-:W-:Y:S01]  /*34ae0*/  IADD3.X R22, R22, R4, RZ, P5, !PT ;  /* 0x0000000416167210 */ /* 0x000fe20002ffe4ff */
[----:B------:R-:W-:Y:S04]  /*34af0*/  STL [R1+0xa80], R25 ;  /* 0x000a801901007387 */ /* 0x000fe80000100800 */
[----:B------:R1:W-:Y:S04]  /*34b00*/  STL [R1+0xa8c], R11 ;  /* 0x000a8c0b01007387 */ /* 0x0003e80000100800 */
[----:B------:R2:W-:Y:S01]  /*34b10*/  LDGSTS.E [R12+0x16d00], desc[UR8][R8.64], P2 ;  /* 0x16d00000080c7fae */ /* 0x0005e20009121848 */
[----:B------:R-:W-:-:S03]  /*34b20*/  IADD3 R15, P1, R15, R0, RZ ;  /* 0x000000000f0f7210 */ /* 0x000fc60007f3e0ff */
[----:B------:R-:W-:Y:S01]  /*34b30*/  STL [R1+0xa88], R22 ;  /* 0x000a881601007387 */ /* 0x000fe20000100800 */
[----:B------:R-:W-:Y:S01]  /*34b40*/  IADD3 R20, P5, R20, R0, RZ ;  /* 0x0000000014147210 */ /* 0x000fe20007fbe0ff */
[----:B--2---:R-:W-:Y:S01]  /*34b50*/  IMAD.MOV.U32 R8, RZ, RZ, R11 ;  /* 0x000000ffff087224 */ /* 0x004fe200078e000b */
[----:B------:R-:W-:Y:S01]  /*34b60*/  MOV R9, R22 ;  /* 0x0000001600097202 */ /* 0x000fe20000000f00 */
[----:B-1----:R-:W2:Y:S04]  /*34b70*/  LDL.LU R11, [R1+0x490] ;  /* 0x00049000010b7983 */ /* 0x002ea80000300800 */
[----:B------:R-:W2:Y:S04]  /*34b80*/  LDL.LU R25, [R1+0x498] ;  /* 0x0004980001197983 */ /* 0x000ea80000300800 */
[----:B------:R1:W-:Y:S04]  /*34b90*/  STL [R1+0xb74], R15 ;  /* 0x000b740f01007387 */ /* 0x0003e80000100800 */
[----:B------:R1:W-:Y:S02]  /*34ba0*/  LDGSTS.E [R12+0x16d80], desc[UR8][R8.64], P0 ;  /* 0x16d80000080c7fae */ /* 0x0003e40008121848 */
[----:B-1----:R-:W-:-:S02]  /*34bb0*/  IMAD.MOV.U32 R8, RZ, RZ, R15 ;  /* 0x000000ffff087224 */ /* 0x002fc400078e000f */
[----:B---3--:R-:W-:-:S05]  /*34bc0*/  IMAD.X R16, R16, 0x1, R4, P1 ;  /* 0x0000000110107824 */ /* 0x008fca00008e0604 */
[----:B------:R1:W-:Y:S01]  /*34bd0*/  STL [R1+0xb70], R16 ;  /* 0x000b701001007387 */ /* 0x0003e20000100800 */
[----:B------:R-:W-:-:S03]  /*34be0*/  IADD3.X R21, R21, R4, RZ, P5, !PT ;  /* 0x0000000415157210 */ /* 0x000fc60002ffe4ff */
[----:B------:R-:W-:Y:S01]  /*34bf0*/  STL [R1+0xb7c], R20 ;  /* 0x000b7c1401007387 */ /* 0x000fe20000100800 */
[----:B------:R-:W-:-:S03]  /*34c00*/  MOV R9, R16 ;  /* 0x0000001000097202 */ /* 0x000fc60000000f00 */
[----:B------:R-:W3:Y:S04]  /*34c10*/  LDL.LU R15, [R1+0x4a4] ;  /* 0x0004a400010f7983 */ /* 0x000ee80000300800 */
[----:B------:R4:W-:Y:S04]  /*34c20*/  STL [R1+0xb78], R21 ;  /* 0x000b781501007387 */ /* 0x0009e80000100800 */
[----:B-1----:R-:W3:Y:S04]  /*34c30*/  LDL.LU R16, [R1+0x4ac] ;  /* 0x0004ac0001107983 */ /* 0x002ee80000300800 */
[----:B------:R-:W3:Y:S01]  /*34c40*/  LDL.LU R23, [R1+0x4a0] ;  /* 0x0004a00001177983 */ /* 0x000ee20000300800 */
[----:B----4-:R-:W-:-:S03]  /*34c50*/  IADD3 R14, P1, R14, R0, RZ ;  /* 0x000000000e0e7210 */ /* 0x010fc60007f3e0ff */
[----:B------:R1:W-:Y:S01]  /*34c60*/  LDGSTS.E [R12+0x17c00], desc[UR8][R8.64], P3 ;  /* 0x17c00000080c7fae */ /* 0x0003e20009921848 */
[----:B------:R-:W-:Y:S02]  /*34c70*/  IADD3 R13, P5, R13, R0, RZ ;  /* 0x000000000d0d7210 */ /* 0x000fe40007fbe0ff */
[----:B-1----:R-:W-:Y:S01]  /*34c80*/  MOV R9, R21 ;  /* 0x0000001500097202 */ /* 0x002fe20000000f00 */
[----:B------:R-:W-:Y:S01]  /*34c90*/  IMAD.MOV.U32 R8, RZ, RZ, R20 ;  /* 0x000000ffff087224 */ /* 0x000fe200078e0014 */
[----:B------:R-:W4:Y:S04]  /*34ca0*/  LDL.LU R21, [R1+0x4a8] ;  /* 0x0004a80001157983 */ /* 0x000f280000300800 */
[----:B------:R1:W-:Y:S04]  /*34cb0*/  LDGSTS.E [R12+0x17c80], desc[UR8][R8.64], P4 ;  /* 0x17c80000080c7fae */ /* 0x0003e8000a121848 */
[----:B------:R1:W-:Y:S02]  /*34cc0*/  STL [R1+0xb84], R14 ;  /* 0x000b840e01007387 */ /* 0x0003e40000100800 */
[----:B-1----:R-:W-:-:S02]  /*34cd0*/  IMAD.MOV.U32 R8, RZ, RZ, R14 ;  /* 0x000000ffff087224 */ /* 0x002fc400078e000e */
[----:B------:R-:W-:-:S05]  /*34ce0*/  IMAD.X R19, R19, 0x1, R4, P1 ;  /* 0x0000000113137824 */ /* 0x000fca00008e0604 */
[----:B------:R-:W-:Y:S01]  /*34cf0*/  MOV R9, R19 ;  /* 0x0000001300097202 */ /* 0x000fe20000000f00 */
[----:B------:R1:W-:Y:S01]  /*34d00*/  STL [R1+0xb80], R19 ;  /* 0x000b801301007387 */ /* 0x0003e20000100800 */
[----:B------:R-:W-:-:S03]  /*34d10*/  IADD3.X R17, R17, R4, RZ, P5, !PT ;  /* 0x0000000411117210 */ /* 0x000fc60002ffe4ff */
[----:B------:R-:W-:Y:S04]  /*34d20*/  STL [R1+0xb8c], R13 ;  /* 0x000b8c0d01007387 */ /* 0x000fe80000100800 */
[----:B------:R-:W4:Y:S04]  /*34d30*/  LDL.LU R14, [R1+0x594] ;  /* 0x00059400010e7983 */ /* 0x000f280000300800 */
[----:B------:R1:W-:Y:S04]  /*34d40*/  STL [R1+0xb88], R17 ;  /* 0x000b881101007387 */ /* 0x0003e80000100800 */
[----:B------:R1:W-:Y:S04]  /*34d50*/  LDGSTS.E [R12+0x17d00], desc[UR8][R8.64], P2 ;  /* 0x17d00000080c7fae */ /* 0x0003e80009121848 */
[----:B-1----:R-:W4:Y:S01]  /*34d60*/  LDL.LU R19, [R1+0x59c] ;  /* 0x00059c0001137983 */ /* 0x002f220000300800 */
[----:B------:R-:W-:-:S03]  /*34d70*/  MOV R9, R17 ;  /* 0x0000001100097202 */ /* 0x000fc60000000f00 */
[----:B------:R-:W4:Y:S04]  /*34d80*/  LDL.LU R17, [R1+0x590] ;  /* 0x0005900001117983 */ /* 0x000f280000300800 */
[----:B------:R-:W4:Y:S01]  /*34d90*/  LDL.LU R22, [R1+0x598] ;  /* 0x0005980001167983 */ /* 0x000f220000300800 */
[----:B------:R-:W-:Y:S01]  /*34da0*/  IMAD.MOV.U32 R8, RZ, RZ, R13 ;  /* 0x000000ffff087224 */ /* 0x000fe200078e000d */
[-C--:B------:R-:W-:Y:S02]  /*34db0*/  IADD3 R10, P1, R10, R0.reuse, RZ ;  /* 0x000000000a0a7210 */ /* 0x080fe40007f3e0ff */
[----:B------:R-:W-:Y:S02]  /*34dc0*/  IADD3 R24, P5, R24, R0, RZ ;  /* 0x0000000018187210 */ /* 0x000fe40007fbe0ff */
[----:B------:R1:W-:Y:S02]  /*34dd0*/  LDGSTS.E [R12+0x17d80], desc[UR8][R8.64], P0 ;  /* 0x17d80000080c7fae */ /* 0x0003e40008121848 */
[----:B-1----:R-:W-:-:S02]  /*34de0*/  LOP3.LUT R8, R18, 0x70, RZ, 0x3c, !PT ;  /* 0x0000007012087812 */ /* 0x002fc400078e3cff */
[----:B------:R-:W4:Y:S02]  /*34df0*/  LDL.LU R18, [R1+0x5a4] ;  /* 0x0005a40001127983 */ /* 0x000f240000300800 */
[----:B------:R-:W-:Y:S02]  /*34e00*/  IADD3 R8, R8, UR7, RZ ;  /* 0x0000000708087c10 */ /* 0x000fe4000fffe0ff */
[----:B------:R1:W-:Y:S04]  /*34e10*/  STL [R1+0x494], R10 ;  /* 0x0004940a01007387 */ /* 0x0003e80000100800 */
[----:B------:R-:W4:Y:S04]  /*34e20*/  LDL.LU R9, [R1+0x5ac] ;  /* 0x0005ac0001097983 */ /* 0x000f280000300800 */
[----:B------:R-:W-:Y:S01]  /*34e30*/  STL [R1+0x49c], R24 ;  /* 0x00049c1801007387 */ /* 0x000fe20000100800 */
[----:B--2---:R-:W-:-:S02]  /*34e40*/  IMAD.X R11, R11, 0x1, R4, P1 ;  /* 0x000000010b0b7824 */ /* 0x004fc400008e0604 */
[----:B------:R-:W-:-:S03]  /*34e50*/  IMAD.X R25, R25, 0x1, R4, P5 ;  /* 0x0000000119197824 */ /* 0x000fc600028e0604 */
[----:B------:R2:W-:Y:S04]  /*34e60*/  STL [R1+0x490], R11 ;  /* 0x0004900b01007387 */ /* 0x0005e80000100800 */
[----:B------:R-:W4:Y:S04]  /*34e70*/  LDL.LU R20, [R1+0x5a0] ;  /* 0x0005a00001147983 */ /* 0x000f280000300800 */
[----:B------:R-:W4:Y:S04]  /*34e80*/  LDL.LU R13, [R1+0x5a8] ;  /* 0x0005a800010d7983 */ /* 0x000f280000300800 */
[----:B------:R1:W-:Y:S04]  /*34e90*/  LDGSTS.E [R8+0x10e00], desc[UR8][R10.64], P3 ;  /* 0x10e000000a087fae */ /* 0x0003e80009921848 */
[----:B------:R-:W-:Y:S01]  /*34ea0*/  STL [R1+0x498], R25 ;  /* 0x0004981901007387 */ /* 0x000fe20000100800 */
[----:B-1----:R-:W-:Y:S01]  /*34eb0*/  MOV R10, R24 ;  /* 0x00000018000a7202 */ /* 0x002fe20000000f00 */
[----:B--2---:R-:W-:-:S05]  /*34ec0*/  IMAD.MOV.U32 R11, RZ, RZ, R25 ;  /* 0x000000ffff0b7224 */ /* 0x004fca00078e0019 */
[----:B------:R1:W-:Y:S01]  /*34ed0*/  LDGSTS.E [R8+0x10e80], desc[UR8][R10.64], P4 ;  /* 0x10e800000a087fae */ /* 0x0003e2000a121848 */
[-C--:B---3--:R-:W-:Y:S02]  /*34ee0*/  IADD3 R15, P1, R15, R0.reuse, RZ ;  /* 0x000000000f0f7210 */ /* 0x088fe40007f3e0ff */
[----:B------:R-:W-:Y:S02]  /*34ef0*/  IADD3 R16, P5, R16, R0, RZ ;  /* 0x0000000010107210 */ /* 0x000fe40007fbe0ff */
[----:B------:R-:W-:Y:S01]  /*34f00*/  IADD3.X R23, R23, R4, RZ, P1, !PT ;  /* 0x0000000417177210 */ /* 0x000fe20000ffe4ff */
[----:B------:R2:W-:Y:S01]  /*34f10*/  STL [R1+0x4a4], R15 ;  /* 0x0004a40f01007387 */ /* 0x0005e20000100800 */
[----:B-1----:R-:W-:-:S03]  /*34f20*/  MOV R10, R15 ;  /* 0x0000000f000a7202 */ /* 0x002fc60000000f00 */
[----:B------:R-:W-:Y:S01]  /*34f30*/  IMAD.MOV.U32 R11, RZ, RZ, R23 ;  /* 0x000000ffff0b7224 */ /* 0x000fe200078e0017 */
[----:B------:R-:W-:Y:S04]  /*34f40*/  STL [R1+0x4a0], R23 ;  /* 0x0004a01701007387 */ /* 0x000fe80000100800 */
[----:B------:R1:W-:Y:S04]  /*34f50*/  STL [R1+0x4ac], R16 ;  /* 0x0004ac1001007387 */ /* 0x0003e80000100800 */
[----:B--2---:R-:W2:Y:S01]  /*34f60*/  LDL.LU R15, [R1+0x694] ;  /* 0x00069400010f7983 */ /* 0x004ea20000300800 */
[----:B----4-:R-:W-:-:S03]  /*34f70*/  IMAD.X R21, R21, 0x1, R4, P5 ;  /* 0x0000000115157824 */ /* 0x010fc600028e0604 */
[----:B------:R3:W-:Y:S04]  /*34f80*/  LDGSTS.E [R8+0x10f00], desc[UR8][R10.64], P2 ;  /* 0x10f000000a087fae */ /* 0x0007e80009121848 */
[----:B------:R4:W-:Y:S04]  /*34f90*/  STL [R1+0x4a8], R21 ;  /* 0x0004a81501007387 */ /* 0x0009e80000100800 */
[----:B------:R-:W2:Y:S01]  /*34fa0*/  LDL.LU R12, [R1+0x69c] ;  /* 0x00069c00010c7983 */ /* 0x000ea20000300800 */
[----:B---3--:R-:W-:-:S03]  /*34fb0*/  MOV R10, R16 ;  /* 0x00000010000a7202 */ /* 0x008fc60000000f00 */
[----:B-1----:R-:W3:Y:S01]  /*34fc0*/  LDL.LU R16, [R1+0x690] ;  /* 0x0006900001107983 */ /* 0x002ee20000300800 */
[----:B------:R-:W-:-:S03]  /*34fd0*/  IMAD.MOV.U32 R11, RZ, RZ, R21 ;  /* 0x000000ffff0b7224 */ /* 0x000fc600078e0015 */
[----:B----4-:R-:W4:Y:S04]  /*34fe0*/  LDL.LU R21, [R1+0x698] ;  /* 0x0006980001157983 */ /* 0x010f280000300800 */
[----:B------:R1:W-:Y:S01]  /*34ff0*/  LDGSTS.E [R8+0x10f80], desc[UR8][R10.64], P0 ;  /* 0x10f800000a087fae */ /* 0x0003e20008121848 */
[----:B------:R-:W-:-:S04]  /*35000*/  IADD3 R14, P1, R14, R0, RZ ;  /* 0x000000000e0e7210 */ /* 0x000fc80007f3e0ff */
[----:B-1----:R-:W-:Y:S01]  /*35010*/  MOV R10, R14 ;  /* 0x0000000e000a7202 */ /* 0x002fe20000000f00 */
[----:B------:R1:W-:Y:S01]  /*35020*/  STL [R1+0x594], R14 ;  /* 0x0005940e01007387 */ /* 0x0003e20000100800 */
[----:B------:R-:W-:Y:S02]  /*35030*/  IADD3 R19, P5, R19, R0, RZ ;  /* 0x0000000013137210 */ /* 0x000fe40007fbe0ff */
[----:B------:R-:W-:-:S03]  /*35040*/  IADD3.X R17, R17, R4, RZ, P1, !PT ;  /* 0x0000000411117210 */ /* 0x000fc60000ffe4ff */
[----:B------:R-:W-:Y:S02]  /*35050*/  IMAD.X R22, R22, 0x1, R4, P5 ;  /* 0x0000000116167824 */ /* 0x000fe400028e0604 */
[----:B------:R1:W-:Y:S01]  /*35060*/  STL [R1+0x590], R17 ;  /* 0x0005901101007387 */ /* 0x0003e20000100800 */
[----:B------:R-:W-:-:S03]  /*35070*/  IMAD.MOV.U32 R11, RZ, RZ, R17 ;  /* 0x000000ffff0b7224 */ /* 0x000fc600078e0011 */
[----:B------:R-:W-:Y:S04]  /*35080*/  STL [R1+0x59c], R19 ;  /* 0x00059c1301007387 */ /* 0x000fe80000100800 */
[----:B-1----:R-:W4:Y:S04]  /*35090*/  LDL.LU R14, [R1+0x6a4] ;  /* 0x0006a400010e7983 */ /* 0x002f280000300800 */
[----:B------:R1:W-:Y:S04]  /*350a0*/  STL [R1+0x598], R22 ;  /* 0x0005981601007387 */ /* 0x0003e80000100800 */
[----:B------:R1:W-:Y:S04]  /*350b0*/  LDGSTS.E [R8+0x11e00], desc[UR8][R10.64], P3 ;  /* 0x11e000000a087fae */ /* 0x0003e80009921848 */
[----:B------:R-:W4:Y:S01]  /*350c0*/  LDL.LU R17, [R1+0x6ac] ;  /* 0x0006ac0001117983 */ /* 0x000f220000300800 */
[----:B-1----:R-:W-:-:S03]  /*350d0*/  IMAD.MOV.U32 R11, RZ, RZ, R22 ;  /* 0x000000ffff0b7224 */ /* 0x002fc600078e0016 */
[----:B------:R-:W4:Y:S01]  /*350e0*/  LDL.LU R22, [R1+0x6a0] ;  /* 0x0006a00001167983 */ /* 0x000f220000300800 */
[----:B------:R-:W-:-:S03]  /*350f0*/  MOV R10, R19 ;  /* 0x00000013000a7202 */ /* 0x000fc60000000f00 */
[----:B------:R-:W4:Y:S01]  /*35100*/  LDL.LU R19, [R1+0x6a8] ;  /* 0x0006a80001137983 */ /* 0x000f220000300800 */
[-C--:B------:R-:W-:Y:S02]  /*35110*/  IADD3 R18, P1, R18, R0.reuse, RZ ;  /* 0x0000000012127210 */ /* 0x080fe40007f3e0ff */
[----:B------:R-:W-:Y:S01]  /*35120*/  IADD3 R9, P5, R9, R0, RZ ;  /* 0x0000000009097210 */ /* 0x000fe20007fbe0ff */
[----:B------:R1:W-:Y:S04]  /*35130*/  LDGSTS.E [R8+0x11e80], desc[UR8][R10.64], P4 ;  /* 0x11e800000a087fae */ /* 0x0003e8000a121848 */
[----:B------:R1:W-:Y:S02]  /*35140*/  STL [R1+0x5a4], R18 ;  /* 0x0005a41201007387 */ /* 0x0003e40000100800 */
[----:B-1----:R-:W-:-:S02]  /*35150*/  MOV R10, R18 ;  /* 0x00000012000a7202 */ /* 0x002fc40000000f00 */
[----:B------:R-:W-:Y:S01]  /*35160*/  IADD3.X R20, R20, R4, RZ, P1, !PT ;  /* 0x0000000414147210 */ /* 0x000fe20000ffe4ff */
[----:B------:R-:W-:-:S04]  /*35170*/  IMAD.X R13, R13, 0x1, R4, P5 ;  /* 0x000000010d0d7824 */ /* 0x000fc800028e0604 */
[----:B------:R1:W-:Y:S04]  /*35180*/  STL [R1+0x5a0], R20 ;  /* 0x0005a01401007387 */ /* 0x0003e80000100800 */
[----:B------:R1:W-:Y:S01]  /*35190*/  STL [R1+0x5ac], R9 ;  /* 0x0005ac0901007387 */ /* 0x0003e20000100800 */
[----:B------:R-:W-:-:S03]  /*351a0*/  IMAD.MOV.U32 R11, RZ, RZ, R20 ;  /* 0x000000ffff0b7224 */ /* 0x000fc600078e0014 */
[----:B------:R-:W4:Y:S04]  /*351b0*/  LDL.LU R18, [R1+0x794] ;  /* 0x0007940001127983 */ /* 0x000f280000300800 */
[----:B------:R1:W-:Y:S04]  /*351c0*/  STL [R1+0x5a8], R13 ;  /* 0x0005a80d01007387 */ /* 0x0003e80000100800 */
[----:B------:R-:W4:Y:S04]  /*351d0*/  LDL.LU R23, [R1+0x79c] ;  /* 0x00079c0001177983 */ /* 0x000f280000300800 */
[----:B-1----:R-:W4:Y:S04]  /*351e0*/  LDL.LU R20, [R1+0x790] ;  /* 0x0007900001147983 */ /* 0x002f280000300800 */
[----:B------:R-:W4:Y:S04]  /*351f0*/  LDL.LU R24, [R1+0x798] ;  /* 0x0007980001187983 */ /* 0x000f280000300800 */
[----:B------:R1:W-:Y:S02]  /*35200*/  LDGSTS.E [R8+0x11f00], desc[UR8][R10.64], P2 ;  /* 0x11f000000a087fae */ /* 0x0003e40009121848 */
[----:B-1----:R-:W-:Y:S01]  /*35210*/  MOV R10, R9 ;  /* 0x00000009000a7202 */ /* 0x002fe20000000f00 */
[----:B------:R-:W-:Y:S01]  /*35220*/  IMAD.MOV.U32 R11, RZ, RZ, R13 ;  /* 0x000000ffff0b7224 */ /* 0x000fe200078e000d */
[----:B------:R-:W4:Y:S04]  /*35230*/  LDL.LU R9, [R1+0x7a4] ;  /* 0x0007a40001097983 */ /* 0x000f280000300800 */
[----:B------:R-:W4:Y:S04]  /*35240*/  LDL.LU R13, [R1+0x7ac] ;  /* 0x0007ac00010d7983 */ /* 0x000f280000300800 */
[----:B------:R1:W-:Y:S01]  /*35250*/  LDGSTS.E [R8+0x11f80], desc[UR8][R10.64], P0 ;  /* 0x11f800000a087fae */ /* 0x0003e20008121848 */
[----:B--2---:R-:W-:-:S05]  /*35260*/  IADD3 R15, P1, R15, R0, RZ ;  /* 0x000000000f0f7210 */ /* 0x004fca0007f3e0ff */
[----:B------:R2:W-:Y:S01]  /*35270*/  STL [R1+0x694], R15 ;  /* 0x0006940f01007387 */ /* 0x0005e20000100800 */
[----:B-1----:R-:W-:Y:S02]  /*35280*/  MOV R10, R15 ;  /* 0x0000000f000a7202 */ /* 0x002fe40000000f00 */
[----:B------:R-:W-:Y:S02]  /*35290*/  IADD3 R12, P5, R12, R0, RZ ;  /* 0x000000000c0c7210 */ /* 0x000fe40007fbe0ff */
[----:B---3--:R-:W-:-:S03]  /*352a0*/  IADD3.X R16, R16, R4, RZ, P1, !PT ;  /* 0x0000000410107210 */ /* 0x008fc60000ffe4ff */
[----:B----4-:R-:W-:Y:S02]  /*352b0*/  IMAD.X R21, R21, 0x1, R4, P5 ;  /* 0x0000000115157824 */ /* 0x010fe400028e0604 */
[----:B------:R1:W-:Y:S04]  /*352c0*/  STL [R1+0x690], R16 ;  /* 0x0006901001007387 */ /* 0x0003e80000100800 */
[----:B------:R-:W-:Y:S04]  /*352d0*/  STL [R1+0x69c], R12 ;  /* 0x00069c0c01007387 */ /* 0x000fe80000100800 */
[----:B--2---:R-:W2:Y:S01]  /*352e0*/  LDL.LU R15, [R1+0x7a0] ;  /* 0x0007a000010f7983 */ /* 0x004ea20000300800 */
[----:B------:R-:W-:-:S03]  /*352f0*/  IMAD.MOV.U32 R11, RZ, RZ, R16 ;  /* 0x000000ffff0b7224 */ /* 0x000fc600078e0010 */
[----:B------:R3:W-:Y:S04]  /*35300*/  STL [R1+0x698], R21 ;  /* 0x0006981501007387 */ /* 0x0007e80000100800 */
[----:B-1----:R-:W4:Y:S04]  /*35310*/  LDL.LU R16, [R1+0x7a8] ;  /* 0x0007a80001107983 */ /* 0x002f280000300800 */
[----:B------:R1:W-:Y:S02]  /*35320*/  LDGSTS.E [R8+0x12e00], desc[UR8][R10.64], P3 ;  /* 0x12e000000a087fae */ /* 0x0003e40009921848 */
[----:B-1----:R-:W-:Y:S01]  /*35330*/  MOV R10, R12 ;  /* 0x0000000c000a7202 */ /* 0x002fe20000000f00 */
[----:B------:R-:W-:-:S02]  /*35340*/  IMAD.MOV.U32 R11, RZ, RZ, R21 ;  /* 0x000000ffff0b7224 */ /* 0x000fc400078e0015 */
[----:B---3--:R-:W3:Y:S04]  /*35350*/  LDL.LU R21, [R1+0x894] ;  /* 0x0008940001157983 */ /* 0x008ee80000300800 */
[----:B------:R-:W3:Y:S04]  /*35360*/  LDL.LU R12, [R1+0x89c] ;  /* 0x00089c00010c7983 */ /* 0x000ee80000300800 */
[----:B------:R1:W-:Y:S01]  /*35370*/  LDGSTS.E [R8+0x12e80], desc[UR8][R10.64], P4 ;  /* 0x12e800000a087fae */ /* 0x0003e2000a121848 */
[----:B------:R-:W-:-:S05]  /*35380*/  IADD3 R14, P1, R14, R0, RZ ;  /* 0x000000000e0e7210 */ /* 0x000fca0007f3e0ff */
[----:B------:R-:W-:Y:S01]  /*35390*/  STL [R1+0x6a4], R14 ;  /* 0x0006a40e01007387 */ /* 0x000fe20000100800 */
[----:B------:R-:W-:Y:S02]  /*353a0*/  IADD3 R17, P5, R17, R0, RZ ;  /* 0x0000000011117210 */ /* 0x000fe40007fbe0ff */
[----:B------:R-:W-:-:S05]  /*353b0*/  IADD3.X R22, R22, R4, RZ, P1, !PT ;  /* 0x0000000416167210 */ /* 0x000fca0000ffe4ff */
[----:B------:R1:W-:Y:S02]  /*353c0*/  STL [R1+0x6a0], R22 ;  /* 0x0006a01601007387 */ /* 0x0003e40000100800 */
[----:B-1----:R-:W-:Y:S02]  /*353d0*/  IMAD.MOV.U32 R11, RZ, RZ, R22 ;  /* 0x000000ffff0b7224 */ /* 0x002fe400078e0016 */
[----:B------:R-:W-:Y:S01]  /*353e0*/  IMAD.X R19, R19, 0x1, R4, P5 ;  /* 0x0000000113137824 */ /* 0x000fe200028e0604 */
[----:B------:R-:W-:Y:S01]  /*353f0*/  STL [R1+0x6ac], R17 ;  /* 0x0006ac1101007387 */ /* 0x000fe20000100800 */
[----:B------:R-:W-:-:S03]  /*35400*/  MOV R10, R14 ;  /* 0x0000000e000a7202 */ /* 0x000fc60000000f00 */
[----:B------:R-:W3:Y:S04]  /*35410*/  LDL.LU R22, [R1+0x890] ;  /* 0x0008900001167983 */ /* 0x000ee80000300800 */
[----:B------:R1:W-:Y:S04]  /*35420*/  STL [R1+0x6a8], R19 ;  /* 0x0006a81301007387 */ /* 0x0003e80000100800 */
[----:B------:R-:W3:Y:S04]  /*35430*/  LDL.LU R14, [R1+0x898] ;  /* 0x00089800010e7983 */ /* 0x000ee80000300800 */
[----:B------:R1:W-:Y:S01]  /*35440*/  LDGSTS.E [R8+0x12f00], desc[UR8][R10.64], P2 ;  /* 0x12f000000a087fae */ /* 0x0003e20009121848 */
[-C--:B------:R-:W-:Y:S01]  /*35450*/  IADD3 R18, P1, R18, R0.reuse, RZ ;  /* 0x0000000012127210 */ /* 0x080fe20007f3e0ff */
[----:B-1----:R-:W-:Y:S01]  /*35460*/  IMAD.MOV.U32 R11, RZ, RZ, R19 ;  /* 0x000000ffff0b7224 */ /* 0x002fe200078e0013 */
[----:B------:R-:W-:Y:S01]  /*35470*/  MOV R10, R17 ;  /* 0x00000011000a7202 */ /* 0x000fe20000000f00 */
[----:B------:R-:W3:Y:S04]  /*35480*/  LDL.LU R19, [R1+0x8a4] ;  /* 0x0008a40001137983 */ /* 0x000ee80000300800 */
[----:B------:R-:W3:Y:S01]  /*35490*/  LDL.LU R17, [R1+0x8ac] ;  /* 0x0008ac0001117983 */ /* 0x000ee20000300800 */
[----:B------:R-:W-:-:S02]  /*354a0*/  IADD3 R23, P5, R23, R0, RZ ;  /* 0x0000000017177210 */ /* 0x000fc40007fbe0ff */
[----:B------:R-:W-:Y:S01]  /*354b0*/  IADD3.X R20, R20, R4, RZ, P1, !PT ;  /* 0x0000000414147210 */ /* 0x000fe20000ffe4ff */
[----:B------:R-:W-:Y:S02]  /*354c0*/  STL [R1+0x794], R18 ;  /* 0x0007941201007387 */ /* 0x000fe40000100800 */
[----:B------:R-:W-:Y:S02]  /*354d0*/  IMAD.X R24, R24, 0x1, R4, P5 ;  /* 0x0000000118187824 */ /* 0x000fe400028e0604 */
[----:B------:R1:W-:Y:S04]  /*354e0*/  LDGSTS.E [R8+0x12f80], desc[UR8][R10.64], P0 ;  /* 0x12f800000a087fae */ /* 0x0003e80008121848 */
[----:B------:R1:W-:Y:S04]  /*354f0*/  STL [R1+0x790], R20 ;  /* 0x0007901401007387 */ /* 0x0003e80000100800 */
[----:B------:R-:W-:Y:S01]  /*35500*/  STL [R1+0x79c], R23 ;  /* 0x00079c1701007387 */ /* 0x000fe20000100800 */
[----:B-1----:R-:W-:Y:S01]  /*35510*/  MOV R10, R18 ;  /* 0x00000012000a7202 */ /* 0x002fe20000000f00 */
[----:B------:R-:W-:-:S02]  /*35520*/  IMAD.MOV.U32 R11, RZ, RZ, R20 ;  /* 0x000000ffff0b7224 */ /* 0x000fc400078e0014 */
[----:B------:R-:W3:Y:S01]  /*35530*/  LDL.LU R20, [R1+0x8a0] ;  /* 0x0008a00001147983 */ /* 0x000ee20000300800 */
[----:B------:R-:W-:-:S03]  /*35540*/  IADD3 R9, P1, R9, R0, RZ ;  /* 0x0000000009097210 */ /* 0x000fc60007f3e0ff */
[----:B------:R-:W-:Y:S04]  /*35550*/  STL [R1+0x798], R24 ;  /* 0x0007981801007387 */ /* 0x000fe80000100800 */
[----:B------:R-:W3:Y:S01]  /*35560*/  LDL.LU R18, [R1+0x8a8] ;  /* 0x0008a80001127983 */ /* 0x000ee20000300800 */
[----:B------:R-:W-:-:S03]  /*35570*/  IADD3 R13, P5, R13, R0, RZ ;  /* 0x000000000d0d7210 */ /* 0x000fc60007fbe0ff */
[----:B------:R1:W-:Y:S04]  /*35580*/  LDGSTS.E [R8+0x13e00], desc[UR8][R10.64], P3 ;  /* 0x13e000000a087fae */ /* 0x0003e80009921848 */
[----:B------:R-:W-:Y:S01]  /*35590*/  STL [R1+0x7a4], R9 ;  /* 0x0007a40901007387 */ /* 0x000fe20000100800 */
[----:B-1----:R-:W-:Y:S01]  /*355a0*/  MOV R10, R23 ;  /* 0x00000017000a7202 */ /* 0x002fe20000000f00 */
[----:B------:R-:W-:-:S05]  /*355b0*/  IMAD.MOV.U32 R11, RZ, RZ, R24 ;  /* 0x000000ffff0b7224 */ /* 0x000fca00078e0018 */
[----:B------:R1:W-:Y:S02]  /*355c0*/  LDGSTS.E [R8+0x13e80], desc[UR8][R10.64], P4 ;  /* 0x13e800000a087fae */ /* 0x0003e4000a121848 */
[----:B-1----:R-:W-:Y:S02]  /*355d0*/  MOV R10, R9 ;  /* 0x00000009000a7202 */ /* 0x002fe40000000f00 */
[----:B--2---:R-:W-:-:S05]  /*355e0*/  IADD3.X R15, R15, R4, RZ, P1, !PT ;  /* 0x000000040f0f7210 */ /* 0x004fca0000ffe4ff */
[----:B------:R-:W-:Y:S01]  /*355f0*/  IMAD.MOV.U32 R11, RZ, RZ, R15 ;  /* 0x000000ffff0b7224 */ /* 0x000fe200078e000f */
[----:B------:R1:W-:Y:S01]  /*35600*/  STL [R1+0x7a0], R15 ;  /* 0x0007a00f01007387 */ /* 0x0003e20000100800 */
[----:B----4-:R-:W-:-:S03]  /*35610*/  IMAD.X R16, R16, 0x1, R4, P5 ;  /* 0x0000000110107824 */ /* 0x010fc600028e0604 */
[----:B------:R-:W-:Y:S04]  /*35620*/  STL [R1+0x7ac], R13 ;  /* 0x0007ac0d01007387 */ /* 0x000fe80000100800 */
[----:B------:R2:W-:Y:S04]  /*35630*/  LDGSTS.E [R8+0x13f00], desc[UR8][R10.64], P2 ;  /* 0x13f000000a087fae */ /* 0x0005e80009121848 */
[----:B-1----:R-:W4:Y:S04]  /*35640*/  LDL.LU R15, [R1+0x994] ;  /* 0x00099400010f7983 */ /* 0x002f280000300800 */
[----:B------:R1:W-:Y:S04]  /*35650*/  STL [R1+0x7a8], R16 ;  /* 0x0007a81001007387 */ /* 0x0003e80000100800 */
[----:B------:R-:W4:Y:S01]  /*35660*/  LDL.LU R9, [R1+0x99c] ;  /* 0x00099c0001097983 */ /* 0x000f220000300800 */
[----:B--2---:R-:W-:Y:S01]  /*35670*/  IMAD.MOV.U32 R11, RZ, RZ, R16 ;  /* 0x000000ffff0b7224 */ /* 0x004fe200078e0010 */
[----:B---3--:R-:W-:-:S02]  /*35680*/  IADD3 R21, P1, R21, R0, RZ ;  /* 0x0000000015157210 */ /* 0x008fc40007f3e0ff */
[----:B-1----:R-:W2:Y:S01]  /*35690*/  LDL.LU R16, [R1+0x990] ;  /* 0x0009900001107983 */ /* 0x002ea20000300800 */
[----:B------:R-:W-:Y:S02]  /*356a0*/  MOV R10, R13 ;  /* 0x0000000d000a7202 */ /* 0x000fe40000000f00 */
[----:B------:R-:W-:Y:S01]  /*356b0*/  IADD3 R12, P5, R12, R0, RZ ;  /* 0x000000000c0c7210 */ /* 0x000fe20007fbe0ff */
[----:B------:R-:W3:Y:S04]  /*356c0*/  LDL.LU R13, [R1+0x998] ;  /* 0x00099800010d7983 */ /* 0x000ee80000300800 */
[----:B------:R1:W-:Y:S04]  /*356d0*/  LDGSTS.E [R8+0x13f80], desc[UR8][R10.64], P0 ;  /* 0x13f800000a087fae */ /* 0x0003e80008121848 */
[----:B------:R-:W-:Y:S01]  /*356e0*/  STL [R1+0x894], R21 ;  /* 0x0008941501007387 */ /* 0x000fe20000100800 */
[----:B-1----:R-:W-:-:S02]  /*356f0*/  MOV R10, R21 ;  /* 0x00000015000a7202 */ /* 0x002fc40000000f00 */
[----:B------:R-:W-:-:S05]  /*35700*/  IADD3.X R22, R22, R4, RZ, P1, !PT ;  /* 0x0000000416167210 */ /* 0x000fca0000ffe4ff */
[----:B------:R-:W-:Y:S02]  /*35710*/  IMAD.MOV.U32 R11, RZ, RZ, R22 ;  /* 0x000000ffff0b7224 */ /* 0x000fe400078e0016 */
[----:B------:R-:W-:Y:S01]  /*35720*/  IMAD.X R14, R14, 0x1, R4, P5 ;  /* 0x000000010e0e7824 */ /* 0x000fe200028e0604 */
[----:B------:R-:W-:Y:S04]  /*35730*/  STL [R1+0x890], R22 ;  /* 0x0008901601007387 */ /* 0x000fe80000100800 */
[----:B------:R-:W-:Y:S04]  /*35740*/  STL [R1+0x89c], R12 ;  /* 0x00089c0c01007387 */ /* 0x000fe80000100800 */
[----:B------:R1:W-:Y:S04]  /*35750*/  LDGSTS.E [R8+0x14e00], desc[UR8][R10.64], P3 ;  /* 0x14e000000a087fae */ /* 0x0003e80009921848 */
[----:B------:R1:W-:Y:S02]  /*35760*/  STL [R1+0x898], R14 ;  /* 0x0008980e01007387 */ /* 0x0003e40000100800 */
[----:B-1----:R-:W-:Y:S01]  /*35770*/  IMAD.MOV.U32 R11, RZ, RZ, R14 ;  /* 0x000000ffff0b7224 */ /* 0x002fe200078e000e */
[----:B------:R-:W-:Y:S01]  /*35780*/  MOV R10, R12 ;  /* 0x0000000c000a7202 */ /* 0x000fe20000000f00 */
[----:B------:R-:W3:Y:S04]  /*35790*/  LDL.LU R14, [R1+0x9a0] ;  /* 0x0009a000010e7983 */ /* 0x000ee80000300800 */
[----:B------:R-:W3:Y:S04]  /*357a0*/  LDL.LU R12, [R1+0x9a4] ;  /* 0x0009a400010c7983 */ /* 0x000ee80000300800 */
[----:B------:R-:W3:Y:S04]  /*357b0*/  LDL.LU R28, [R1+0x9a8] ;  /* 0x0009a800011c7983 */ /* 0x000ee80000300800 */
[----:B------:R-:W3:Y:S01]  /*357c0*/  LDL.LU R27, [R1+0x9ac] ;  /* 0x0009ac00011b7983 */ /* 0x000ee20000300800 */
[----:B------:R-:W-:-:S02]  /*357d0*/  IADD3 R19, P1, R19, R0, RZ ;  /* 0x0000000013137210 */ /* 0x000fc40007f3e0ff */
[----:B------:R-:W-:Y:S01]  /*357e0*/  IADD3 R17, P5, R17, R0, RZ ;  /* 0x0000000011117210 */ /* 0x000fe20007fbe0ff */
[----:B------:R1:W-:Y:S04]  /*357f0*/  LDGSTS.E [R8+0x14e80], desc[UR8][R10.64], P4 ;  /* 0x14e800000a087fae */ /* 0x0003e8000a121848 */
[----:B------:R1:W-:Y:S01]  /*35800*/  STL [R1+0x8a4], R19 ;  /* 0x0008a41301007387 */ /* 0x0003e20000100800 */
[----:B------:R-:W-:-:S05]  /*35810*/  IADD3.X R20, R20, R4, RZ, P1, !PT ;  /* 0x0000000414147210 */ /* 0x000fca0000ffe4ff */
[----:B------:R3:W-:Y:S01]  /*35820*/  STL [R1+0x8a0], R20 ;  /* 0x0008a01401007387 */ /* 0x0007e20000100800 */
[----:B------:R-:W-:-:S03]  /*35830*/  IMAD.X R18, R18, 0x1, R4, P5 ;  /* 0x0000000112127824 */ /* 0x000fc600028e0604 */
[----:B------:R-:W-:Y:S04]  /*35840*/  STL [R1+0x8ac], R17 ;  /* 0x0008ac1101007387 */ /* 0x000fe80000100800 */
[----:B------:R3:W-:Y:S04]  /*35850*/  STL [R1+0x8a8], R18 ;  /* 0x0008a81201007387 */ /* 0x0007e80000100800 */
[----:B------:R-:W3:Y:S04]  /*35860*/  LDL.LU R26, [R1+0xa90] ;  /* 0x000a9000011a7983 */ /* 0x000ee80000300800 */
[----:B------:R-:W3:Y:S04]  /*35870*/  LDL.LU R25, [R1+0xa94] ;  /* 0x000a940001197983 */ /* 0x000ee80000300800 */
[----:B------:R-:W3:Y:S04]  /*35880*/  LDL.LU R24, [R1+0xa98] ;  /* 0x000a980001187983 */ /* 0x000ee80000300800 */
[----:B------:R-:W3:Y:S01]  /*35890*/  LDL.LU R23, [R1+0xa9c] ;  /* 0x000a9c0001177983 */ /* 0x000ee20000300800 */
[----:B-1----:R-:W-:-:S03]  /*358a0*/  MOV R10, R19 ;  /* 0x00000013000a7202 */ /* 0x002fc60000000f00 */
[----:B------:R-:W3:Y:S01]  /*358b0*/  LDL.LU R21, [R1+0xaa4] ;  /* 0x000aa40001157983 */ /* 0x000ee20000300800 */
[----:B------:R-:W-:-:S03]  /*358c0*/  IMAD.MOV.U32 R11, RZ, RZ, R20 ;  /* 0x000000ffff0b7224 */ /* 0x000fc600078e0014 */
[----:B------:R-:W3:Y:S04]  /*358d0*/  LDL.LU R19, [R1+0xaac] ;  /* 0x000aac0001137983 */ /* 0x000ee80000300800 */
[----:B------:R1:W-:Y:S01]  /*358e0*/  LDGSTS.E [R8+0x14f00], desc[UR8][R10.64], P2 ;  /* 0x14f000000a087fae */ /* 0x0003e20009121848 */
[----:B----4-:R-:W-:-:S05]  /*358f0*/  IADD3 R15, P1, R15, R0, RZ ;  /* 0x000000000f0f7210 */ /* 0x010fca0007f3e0ff */
[----:B------:R-:W-:Y:S01]  /*35900*/  STL [R1+0x994], R15 ;  /* 0x0009940f01007387 */ /* 0x000fe20000100800 */
[----:B------:R-:W-:Y:S02]  /*35910*/  IADD3 R9, P5, R9, R0, RZ ;  /* 0x0000000009097210 */ /* 0x000fe40007fbe0ff */
[----:B--2---:R-:W-:-:S05]  /*35920*/  IADD3.X R16, R16, R4, RZ, P1, !PT ;  /* 0x0000000410107210 */ /* 0x004fca0000ffe4ff */
[----:B------:R2:W-:Y:S01]  /*35930*/  STL [R1+0x990], R16 ;  /* 0x0009901001007387 */ /* 0x0005e20000100800 */
[----:B---3--:R-:W-:-:S03]  /*35940*/  IMAD.X R13, R13, 0x1, R4, P5 ;  /* 0x000000010d0d7824 */ /* 0x008fc600028e0604 */
[----:B------:R-:W-:Y:S04]  /*35950*/  STL [R1+0x99c], R9 ;  /* 0x00099c0901007387 */ /* 0x000fe80000100800 */
[----:B------:R-:W3:Y:S01]  /*35960*/  LDL.LU R22, [R1+0xaa0] ;  /* 0x000aa00001167983 */ /* 0x000ee20000300800 */
[----:B-1----:R-:W-:Y:S01]  /*35970*/  MOV R10, R17 ;  /* 0x00000011000a7202 */ /* 0x002fe20000000f00 */
[----:B------:R-:W-:Y:S02]  /*35980*/  IMAD.MOV.U32 R11, RZ, RZ, R18 ;  /* 0x000000ffff0b7224 */ /* 0x000fe400078e0012 */
[----:B------:R1:W-:Y:S04]  /*35990*/  STL [R1+0x998], R13 ;  /* 0x0009980d01007387 */ /* 0x0003e80000100800 */
[----:B------:R-:W4:Y:S04]  /*359a0*/  LDL.LU R20, [R1+0xaa8] ;  /* 0x000aa80001147983 */ /* 0x000f280000300800 */
[----:B------:R-:W4:Y:S04]  /*359b0*/  LDL.LU R18, [R1+0xb90] ;  /* 0x000b900001127983 */ /* 0x000f280000300800 */
[----:B------:R-:W4:Y:S04]  /*359c0*/  LDL.LU R17, [R1+0xb94] ;  /* 0x000b940001117983 */ /* 0x000f280000300800 */
[----:B------:R2:W-:Y:S02]  /*359d0*/  LDGSTS.E [R8+0x14f80], desc[UR8][R10.64], P0 ;  /* 0x14f800000a087fae */ /* 0x0005e40008121848 */
[----:B--2---:R-:W-:Y:S01]  /*359e0*/  MOV R10, R15 ;  /* 0x0000000f000a7202 */ /* 0x004fe20000000f00 */
[----:B------:R-:W-:-:S02]  /*359f0*/  IMAD.MOV.U32 R11, RZ, RZ, R16 ;  /* 0x000000ffff0b7224 */ /* 0x000fc400078e0010 */
[----:B------:R-:W2:Y:S04]  /*35a00*/  LDL.LU R16, [R1+0xb98] ;  /* 0x000b980001107983 */ /* 0x000ea80000300800 */
[----:B------:R-:W2:Y:S04]  /*35a10*/  LDL.LU R15, [R1+0xb9c] ;  /* 0x000b9c00010f7983 */ /* 0x000ea80000300800 */
[----:B------:R1:W-:Y:S02]  /*35a20*/  LDGSTS.E [R8+0x15e00], desc[UR8][R10.64], P3 ;  /* 0x15e000000a087fae */ /* 0x0003e40009921848 */
[----:B-1----:R-:W-:Y:S01]  /*35a30*/  MOV R10, R9 ;  /* 0x00000009000a7202 */ /* 0x002fe20000000f00 */
[----:B------:R-:W-:-:S02]  /*35a40*/  IMAD.MOV.U32 R11, RZ, RZ, R13 ;  /* 0x000000ffff0b7224 */ /* 0x000fc400078e000d */
[----:B------:R-:W2:Y:S04]  /*35a50*/  LDL.LU R13, [R1+0xba4] ;  /* 0x000ba400010d7983 */ /* 0x000ea80000300800 */
[----:B------:R-:W2:Y:S04]  /*35a60*/  LDL.LU R9, [R1+0xbac] ;  /* 0x000bac0001097983 */ /* 0x000ea80000300800 */
[----:B------:R1:W-:Y:S01]  /*35a70*/  LDGSTS.E [R8+0x15e80], desc[UR8][R10.64], P4 ;  /* 0x15e800000a087fae */ /* 0x0003e2000a121848 */
[----:B------:R-:W-:-:S04]  /*35a80*/  IADD3 R12, P1, R12, R0, RZ ;  /* 0x000000000c0c7210 */ /* 0x000fc80007f3e0ff */
[----:B------:R-:W-:Y:S01]  /*35a90*/  IADD3.X R14, R14, R4, RZ, P1, !PT ;  /* 0x000000040e0e7210 */ /* 0x000fe20000ffe4ff */
[----:B------:R-:W-:Y:S01]  /*35aa0*/  STL [R1+0x9a4], R12 ;  /* 0x0009a40c01007387 */ /* 0x000fe20000100800 */
[----:B------:R-:W-:-:S03]  /*35ab0*/  IADD3 R27, P5, R27, R0, RZ ;  /* 0x000000001b1b7210 */ /* 0x000fc60007fbe0ff */
[----:B------:R1:W-:Y:S02]  /*35ac0*/  STL [R1+0x9a0], R14 ;  /* 0x0009a00e01007387 */ /* 0x0003e40000100800 */
[----:B-1----:R-:W-:Y:S02]  /*35ad0*/  IMAD.MOV.U32 R11, RZ, RZ, R14 ;  /* 0x000000ffff0b7224 */ /* 0x002fe400078e000e */
[----:B------:R1:W-:Y:S01]  /*35ae0*/  STL [R1+0x9ac], R27 ;  /* 0x0009ac1b01007387 */ /* 0x0003e20000100800 */
[----:B------:R-:W-:-:S03]  /*35af0*/  IMAD.X R28, R28, 0x1, R4, P5 ;  /* 0x000000011c1c7824 */ /* 0x000fc600028e0604 */
[----:B------:R-:W2:Y:S01]  /*35b00*/  LDL.LU R14, [R1+0xba0] ;  /* 0x000ba000010e7983 */ /* 0x000ea20000300800 */
[----:B------:R-:W-:-:S03]  /*35b10*/  MOV R10, R12 ;  /* 0x0000000c000a7202 */ /* 0x000fc60000000f00 */
[----:B------:R1:W-:Y:S04]  /*35b20*/  STL [R1+0x9a8], R28 ;  /* 0x0009a81c01007387 */ /* 0x0003e80000100800 */
[----:B------:R-:W2:Y:S04]  /*35b30*/  LDL.LU R12, [R1+0xba8] ;  /* 0x000ba800010c7983 */ /* 0x000ea80000300800 */
[----:B------:R1:W-:Y:S01]  /*35b40*/  LDGSTS.E [R8+0x15f00], desc[UR8][R10.64], P2 ;  /* 0x15f000000a087fae */ /* 0x0003e20009121848 */
[----:B------:R-:W-:Y:S01]  /*35b50*/  IADD3 R25, P1, R25, R0, RZ ;  /* 0x0000000019197210 */ /* 0x000fe20007f3e0ff */
[----:B-1----:R-:W-:Y:S01]  /*35b60*/  IMAD.MOV.U32 R11, RZ, RZ, R28 ;  /* 0x000000ffff0b7224 */ /* 0x002fe200078e001c */
[----:B------:R-:W-:-:S02]  /*35b70*/  MOV R10, R27 ;  /* 0x0000001b000a7202 */ /* 0x000fc40000000f00 */
[----:B------:R-:W-:-:S03]  /*35b80*/  IADD3.X R26, R26, R4, RZ, P1, !PT ;  /* 0x000000041a1a7210 */ /* 0x000fc60000ffe4ff */
[----:B------:R1:W-:Y:S01]  /*35b90*/  LDGSTS.E [R8+0x15f80], desc[UR8][R10.64], P0 ;  /* 0x15f800000a087fae */ /* 0x0003e20008121848 */
[-C--:B------:R-:W-:Y:S02]  /*35ba0*/  IADD3 R23, P5, R23, R0.reuse, RZ ;  /* 0x0000000017177210 */ /* 0x080fe40007fbe0ff */
[----:B------:R-:W-:-:S03]  /*35bb0*/  IADD3 R21, P1, R21, R0, RZ ;  /* 0x0000000015157210 */ /* 0x000fc60007f3e0ff */
[----:B------:R-:W-:Y:S01]  /*35bc0*/  IMAD.X R24, R24, 0x1, R4, P5 ;  /* 0x0000000118187824 */ /* 0x000fe200028e0604 */
[----:B-1----:R-:W-:Y:S01]  /*35bd0*/  MOV R10, R25 ;  /* 0x00000019000a7202 */ /* 0x002fe20000000f00 */
[----:B------:R-:W-:Y:S01]  /*35be0*/  IMAD.MOV.U32 R11, RZ, RZ, R26 ;  /* 0x000000ffff0b7224 */ /* 0x000fe200078e001a */
[----:B------:R-:W-:-:S04]  /*35bf0*/  IADD3 R19, P5, R19, R0, RZ ;  /* 0x0000000013137210 */ /* 0x000fc80007fbe0ff */
[----:B------:R1:W-:Y:S02]  /*35c00*/  LDGSTS.E [R8+0x16e00], desc[UR8][R10.64], P3 ;  /* 0x16e000000a087fae */ /* 0x0003e40009921848 */
[----:B-1----:R-:W-:Y:S01]  /*35c10*/  MOV R10, R23 ;  /* 0x00000017000a7202 */ /* 0x002fe20000000f00 */
[----:B------:R-:W-:-:S05]  /*35c20*/  IMAD.MOV.U32 R11, RZ, RZ, R24 ;  /* 0x000000ffff0b7224 */ /* 0x000fca00078e0018 */
[----:B------:R1:W-:Y:S02]  /*35c30*/  LDGSTS.E [R8+0x16e80], desc[UR8][R10.64], P4 ;  /* 0x16e800000a087fae */ /* 0x0003e4000a121848 */
[----:B-1----:R-:W-:Y:S02]  /*35c40*/  MOV R10, R21 ;  /* 0x00000015000a7202 */ /* 0x002fe40000000f00 */
[----:B---3--:R-:W-:-:S05]  /*35c50*/  IADD3.X R22, R22, R4, RZ, P1, !PT ;  /* 0x0000000416167210 */ /* 0x008fca0000ffe4ff */
[----:B------:R-:W-:Y:S02]  /*35c60*/  IMAD.MOV.U32 R11, RZ, RZ, R22 ;  /* 0x000000ffff0b7224 */ /* 0x000fe400078e0016 */
[----:B----4-:R-:W-:-:S03]  /*35c70*/  IMAD.X R20, R20, 0x1, R4, P5 ;  /* 0x0000000114147824 */ /* 0x010fc600028e0604 */
[----:B------:R1:W-:Y:S01]  /*35c80*/  LDGSTS.E [R8+0x16f00], desc[UR8][R10.64], P2 ;  /* 0x16f000000a087fae */ /* 0x0003e20009121848 */
[----:B------:R-:W-:-:S04]  /*35c90*/  IADD3 R17, P1, R17, R0, RZ ;  /* 0x0000000011117210 */ /* 0x000fc80007f3e0ff */
[----:B------:R-:W-:Y:S02]  /*35ca0*/  IADD3.X R18, R18, R4, RZ, P1, !PT ;  /* 0x0000000412127210 */ /* 0x000fe40000ffe4ff */
[----:B-1----:R-:W-:Y:S01]  /*35cb0*/  MOV R10, R19 ;  /* 0x00000013000a7202 */ /* 0x002fe20000000f00 */
[----:B------:R-:W-:-:S05]  /*35cc0*/  IMAD.MOV.U32 R11, RZ, RZ, R20 ;  /* 0x000000ffff0b7224 */ /* 0x000fca00078e0014 */
[----:B------:R1:W-:Y:S04]  /*35cd0*/  LDGSTS.E [R8+0x16f80], desc[UR8][R10.64], P0 ;  /* 0x16f800000a087fae */ /* 0x0003e80008121848 */
[----:B------:R3:W-:Y:S01]  /*35ce0*/  STL [R1+0xa94], R25 ;  /* 0x000a941901007387 */ /* 0x0007e20000100800 */
[----:B--2---:R-:W-:Y:S01]  /*35cf0*/  IADD3 R15, P5, R15, R0, RZ ;  /* 0x000000000f0f7210 */ /* 0x004fe20007fbe0ff */
[----:B-1----:R-:W-:Y:S01]  /*35d00*/  IMAD.MOV.U32 R11, RZ, RZ, R18 ;  /* 0x000000ffff0b7224 */ /* 0x002fe200078e0012 */
[----:B------:R-:W-:-:S03]  /*35d10*/  MOV R10, R17 ;  /* 0x00000011000a7202 */ /* 0x000fc60000000f00 */
[----:B------:R-:W-:Y:S01]  /*35d20*/  IMAD.X R16, R16, 0x1, R4, P5 ;  /* 0x0000000110107824 */ /* 0x000fe200028e0604 */
[----:B------:R3:W-:Y:S04]  /*35d30*/  STL [R1+0xa90], R26 ;  /* 0x000a901a01007387 */ /* 0x0007e80000100800 */
[----:B------:R1:W-:Y:S04]  /*35d40*/  LDGSTS.E [R8+0x17e00], desc[UR8][R10.64], P3 ;  /* 0x17e000000a087fae */ /* 0x0003e80009921848 */
[----:B------:R3:W-:Y:S01]  /*35d50*/  STL [R1+0xa9c], R23 ;  /* 0x000a9c1701007387 */ /* 0x0007e20000100800 */
[----:B------:R-:W-:-:S03]  /*35d60*/  IADD3 R13, P1, R13, R0, RZ ;  /* 0x000000000d0d7210 */ /* 0x000fc60007f3e0ff */
[----:B------:R3:W-:Y:S01]  /*35d70*/  STL [R1+0xa98], R24 ;  /* 0x000a981801007387 */ /* 0x0007e20000100800 */
[----:B-1----:R-:W-:Y:S01]  /*35d80*/  MOV R10, R15 ;  /* 0x0000000f000a7202 */ /* 0x002fe20000000f00 */
[----:B------:R-:W-:Y:S02]  /*35d90*/  IMAD.MOV.U32 R11, RZ, RZ, R16 ;  /* 0x000000ffff0b7224 */ /* 0x000fe400078e0010 */
[----:B------:R3:W-:Y:S01]  /*35da0*/  STL [R1+0xaa4], R21 ;  /* 0x000aa41501007387 */ /* 0x0007e20000100800 */
[----:B------:R-:W-:-:S03]  /*35db0*/  IADD3 R9, P3, R9, R0, RZ ;  /* 0x0000000009097210 */ /* 0x000fc60007f7e0ff */
[----:B------:R3:W-:Y:S04]  /*35dc0*/  STL [R1+0xaa0], R22 ;  /* 0x000aa01601007387 */ /* 0x0007e80000100800 */
[----:B------:R3:W-:Y:S04]  /*35dd0*/  STL [R1+0xaac], R19 ;  /* 0x000aac1301007387 */ /* 0x0007e80000100800 */
[----:B------:R3:W-:Y:S04]  /*35de0*/  STL [R1+0xaa8], R20 ;  /* 0x000aa81401007387 */ /* 0x0007e80000100800 */
[----:B------:R1:W-:Y:S04]  /*35df0*/  LDGSTS.E [R8+0x17e80], desc[UR8][R10.64], P4 ;  /* 0x17e800000a087fae */ /* 0x0003e8000a121848 */
[----:B------:R3:W-:Y:S04]  /*35e00*/  STL [R1+0xb94], R17 ;  /* 0x000b941101007387 */ /* 0x0007e80000100800 */
[----:B------:R3:W-:Y:S01]  /*35e10*/  STL [R1+0xb90], R18 ;  /* 0x000b901201007387 */ /* 0x0007e20000100800 */
[----:B-1----:R-:W-:-:S03]  /*35e20*/  MOV R10, R13 ;  /* 0x0000000d000a7202 */ /* 0x002fc60000000f00 */
[----:B------:R3:W-:Y:S04]  /*35e30*/  STL [R1+0xb9c], R15 ;  /* 0x000b9c0f01007387 */ /* 0x0007e80000100800 */
[----:B------:R3:W-:Y:S04]  /*35e40*/  STL [R1+0xb98], R16 ;  /* 0x000b981001007387 */ /* 0x0007e80000100800 */
[----:B------:R3:W-:Y:S01]  /*35e50*/  STL [R1+0xba4], R13 ;  /* 0x000ba40d01007387 */ /* 0x0007e20000100800 */
[----:B------:R-:W-:Y:S01]  /*35e60*/  IADD3 R224, R224, 0x1, RZ ;  /* 0x00000001e0e07810 */ /* 0x000fe20007ffe0ff */
[C---:B------:R-:W-:Y:S06]  /*35e70*/  HMMA.1688.F32.TF32 R176, R204.reuse, R30, R60 ;  /* 0x0000001eccb0723c */ /* 0x040fec000008103c */
[C---:B------:R-:W-:Y:S06]  /*35e80*/  HMMA.1688.F32.TF32 R64, R204.reuse, R34, R64 ;  /* 0x00000022cc40723c */ /* 0x040fec0000081040 */
[----:B------:R-:W-:Y:S06]  /*35e90*/  HMMA.1688.F32.TF32 R68, R204, R38, R68 ;  /* 0x00000026cc44723c */ /* 0x000fec0000081044 */
        /* <DEDUP_REMOVED lines=8> */
[----:B------:R-:W-:Y:S01]  /*35f20*/  HMMA.1688.F32.TF32 R164, R172, R38, R164 ;  /* 0x00000026aca4723c */ /* 0x000fe200000810a4 */
[----:B------:R-:W-:-:S05]  /*35f30*/  IADD3.X R14, R14, R4, RZ, P1, !PT ;  /* 0x000000040e0e7210 */ /* 0x000fca0000ffe4ff */
[----:B------:R-:W-:Y:S02]  /*35f40*/  IMAD.MOV.U32 R11, RZ, RZ, R14 ;  /* 0x000000ffff0b7224 */ /* 0x000fe400078e000e */
[----:B------:R-:W-:Y:S01]  /*35f50*/  IMAD.X R12, R12, 0x1, R4, P3 ;  /* 0x000000010c0c7824 */ /* 0x000fe200018e0604 */
[----:B------:R3:W-:Y:S04]  /*35f60*/  STL [R1+0xba0], R14 ;  /* 0x000ba00e01007387 */ /* 0x0007e80000100800 */
[----:B------:R1:W-:Y:S04]  /*35f70*/  LDGSTS.E [R8+0x17f00], desc[UR8][R10.64], P2 ;  /* 0x17f000000a087fae */ /* 0x0003e80009121848 */
[----:B------:R3:W-:Y:S04]  /*35f80*/  STL [R1+0xbac], R9 ;  /* 0x000bac0901007387 */ /* 0x0007e80000100800 */
[----:B------:R3:W-:Y:S01]  /*35f90*/  STL [R1+0xba8], R12 ;  /* 0x000ba80c01007387 */ /* 0x0007e20000100800 */
[----:B-1----:R-:W-:Y:S01]  /*35fa0*/  MOV R10, R9 ;  /* 0x00000009000a7202 */ /* 0x002fe20000000f00 */
[----:B------:R-:W-:-:S05]  /*35fb0*/  IMAD.MOV.U32 R11, RZ, RZ, R12 ;  /* 0x000000ffff0b7224 */ /* 0x000fca00078e000c */
[----:B------:R3:W-:Y:S01]  /*35fc0*/  LDGSTS.E [R8+0x17f80], desc[UR8][R10.64], P0 ;  /* 0x17f800000a087fae */ /* 0x0007e20008121848 */
[----:B------:R-:W-:-:S03]  /*35fd0*/  ISETP.NE.U32.AND P0, PT, R224, R208, PT ;  /* 0x000000d0e000720c */ /* 0x000fc60003f05070 */
[----:B------:R-:W0:Y:S10]  /*35fe0*/  LDGDEPBAR ;  /* 0x00000000000079af */ /* 0x000e340000000000 */
[----:B---3--:R-:W-:Y:S05]  /*35ff0*/  @P0 BRA `(.L_x_1) ;  /* 0xfffffe8800b80947 */ /* 0x008fea000383ffff */
.L_x_0:
[----:B------:R-:W2:Y:S01]  /*36000*/  LDL.LU R9, [R1+0xfb0] ;  /* 0x000fb00001097983 */ /* 0x000ea20000300800 */
[----:B------:R-:W-:-:S04]  /*36010*/  DEPBAR.LE SB0, 0x0 ;  /* 0x000080000000791a */ /* 0x000fc80000000000 */
[----:B------:R-:W3:Y:S01]  /*36020*/  LDL.LU R168, [R1+0xfb4] ;  /* 0x000fb40001a87983 */ /* 0x000ee20000300800 */
[C---:B-----5:R-:W-:Y:S01]  /*36030*/  IADD3 R0, R7.reuse, 0x2, RZ ;  /* 0x0000000207007810 */ /* 0x060fe20007ffe0ff */
[----:B------:R-:W-:Y:S01]  /*36040*/  IMAD.MOV.U32 R12, RZ, RZ, R196 ;  /* 0x000000ffff0c7224 */ /* 0x000fe200078e00c4 */
[----:B------:R-:W-:Y:S01]  /*36050*/  MOV R13, R198 ;  /* 0x000000c6000d7202 */ /* 0x000fe20000000f00 */
[----:B------:R-:W1:Y:S01]  /*36060*/  S2R R8, SR_TID.X ;  /* 0x0000000000087919 */ /* 0x000e620000002100 */
[----:B------:R-:W-:Y:S01]  /*36070*/  IMAD.MOV.U32 R14, RZ, RZ, R72 ;  /* 0x000000ffff0e7224 */ /* 0x000fe200078e0048 */
[----:B------:R-:W-:Y:S01]  /*36080*/  MOV R15, R74 ;  /* 0x0000004a000f7202 */ /* 0x000fe20000000f00 */
        /* <DEDUP_REMOVED lines=29> */
[----:B-1----:R-:W-:Y:S01]  /*36260*/  LOP3.LUT R8, R8, 0x1f, RZ, 0xc0, !PT ;  /* 0x0000001f08087812 */ /* 0x002fe200078ec0ff */
        /* <DEDUP_REMOVED lines=41> */
[C---:B------:R-:W-:Y:S01]  /*36500*/  IADD3 R3, R7.reuse, 0x4, RZ ;  /* 0x0000000407037810 */ /* 0x040fe20007ffe0ff */
[----:B------:R-:W-:Y:S01]  /*36510*/  IMAD.MOV.U32 R140, RZ, RZ, R64 ;  /* 0x000000ffff8c7224 */ /* 0x000fe200078e0040 */
[----:B------:R-:W-:Y:S01]  /*36520*/  ULDC.64 UR6, c[0x0][0x220] ;  /* 0x0000880000067ab9 */ /* 0x000fe20000000a00 */
[----:B------:R-:W-:Y:S01]  /*36530*/  IMAD.MOV.U32 R142, RZ, RZ, R96 ;  /* 0x000000ffff8e7224 */ /* 0x000fe200078e0060 */
[----:B------:R-:W-:Y:S01]  /*36540*/  MOV R145, R71 ;  /* 0x0000004700917202 */ /* 0x000fe20000000f00 */
[----:B------:R-:W-:Y:S01]  /*36550*/  IMAD.MOV.U32 R96, RZ, RZ, R129 ;  /* 0x000000ffff607224 */ /* 0x000fe200078e0081 */
[----:B------:R-:W-:Y:S01]  /*36560*/  MOV R147, R103 ;  /* 0x0000006700937202 */ /* 0x000fe20000000f00 */
[C---:B------:R-:W-:Y:S01]  /*36570*/  VIADD R2, R7.reuse, 0x3 ;  /* 0x0000000307027836 */ /* 0x040fe20000000000 */
[----:B------:R-:W-:Y:S01]  /*36580*/  ULDC.64 UR28, c[0x0][0x228] ;  /* 0x00008a00001c7ab9 */ /* 0x000fe20000000a00 */
[C---:B------:R-:W-:Y:S01]  /*36590*/  VIADD R4, R7.reuse, 0x1 ;  /* 0x0000000107047836 */ /* 0x040fe20000000000 */
[----:B------:R-:W-:Y:S01]  /*365a0*/  ULDC UR24, c[0x0][0x248] ;  /* 0x0000920000187ab9 */ /* 0x000fe20000000800 */
[----:B------:R-:W-:Y:S01]  /*365b0*/  IMAD.MOV.U32 R144, RZ, RZ, R69 ;  /* 0x000000ffff907224 */ /* 0x000fe200078e0045 */
[----:B------:R-:W-:Y:S01]  /*365c0*/  ULDC.64 UR30, c[0x0][0x228] ;  /* 0x00008a00001e7ab9 */ /* 0x000fe20000000a00 */
[----:B------:R-:W-:Y:S01]  /*365d0*/  IMAD.MOV.U32 R146, RZ, RZ, R101 ;  /* 0x000000ffff927224 */ /* 0x000fe200078e0065 */
[----:B------:R-:W-:Y:S01]  /*365e0*/  ULDC.64 UR22, c[0x0][0x228] ;  /* 0x00008a0000167ab9 */ /* 0x000fe20000000a00 */
[----:B------:R-:W-:Y:S01]  /*365f0*/  ULDC.64 UR20, c[0x0][0x228] ;  /* 0x00008a0000147ab9 */ /* 0x000fe20000000a00 */
[----:B------:R-:W-:Y:S01]  /*36600*/  ULDC.64 UR18, c[0x0][0x228] ;  /* 0x00008a0000127ab9 */ /* 0x000fe20000000a00 */
[----:B------:R-:W-:Y:S01]  /*36610*/  ULDC.64 UR16, c[0x0][0x228] ;  /* 0x00008a0000107ab9 */ /* 0x000fe20000000a00 */
[----:B------:R-:W-:Y:S01]  /*36620*/  ULDC.64 UR14, c[0x0][0x228] ;  /* 0x00008a00000e7ab9 */ /* 0x000fe20000000a00 */
[----:B------:R-:W-:Y:S01]  /*36630*/  ULDC.64 UR12, c[0x0][0x228] ;  /* 0x00008a00000c7ab9 */ /* 0x000fe20000000a00 */
[----:B------:R-:W-:Y:S01]  /*36640*/  ULDC.64 UR10, c[0x0][0x228] ;  /* 0x00008a00000a7ab9 */ /* 0x000fe20000000a00 */
[----:B------:R-:W-:Y:S01]  /*36650*/  VIADD R6, R7, 0x5 ;  /* 0x0000000507067836 */ /* 0x000fe20000000000 */
[----:B------:R-:W-:Y:S01]  /*36660*/  ULDC.64 UR26, c[0x0][0x228] ;  /* 0x00008a00001a7ab9 */ /* 0x000fe20000000a00 */
[----:B------:R-:W-:Y:S01]  /*36670*/  BAR.SYNC.DEFER_BLOCKING 0x0 ;  /* 0x0000000000007b1d */ /* 0x000fe20000010000 */
[----:B--2---:R-:W-:-:S02]  /*36680*/  ISETP.GE.AND P0, PT, R226, R9, PT ;  /* 0x00000009e200720c */ /* 0x004fc40003f06270 */
[----:B------:R-:W-:Y:S02]  /*36690*/  ISETP.GE.AND P1, PT, R225, R9, PT ;  /* 0x00000009e100720c */ /* 0x000fe40003f26270 */
[----:B------:R-:W-:Y:S02]  /*366a0*/  ISETP.LT.AND P0, PT, R7, UR29, !P0 ;  /* 0x0000001d07007c0c */ /* 0x000fe4000c701270 */
[-C--:B---3--:R-:W-:Y:S02]  /*366b0*/  ISETP.GE.AND P5, PT, R0, R168.reuse, PT ;  /* 0x000000a80000720c */ /* 0x088fe40003fa6270 */
[----:B------:R-:W-:Y:S01]  /*366c0*/  LEA R0, R8, UR4, 0x4 ;  /* 0x0000000408007c11 */ /* 0x000fe2000f8e20ff */
[----:B------:R-:W-:Y:S01]  /*366d0*/  ULDC UR4, c[0x0][0x244] ;  /* 0x0000910000047ab9 */ /* 0x000fe20000000800 */
[-C--:B------:R-:W-:Y:S01]  /*366e0*/  ISETP.GE.AND P3, PT, R2, R168.reuse, PT ;  /* 0x000000a80200720c */ /* 0x080fe20003f66270 */
[----:B------:R-:W-:Y:S01]  /*366f0*/  IMAD R2, R226, UR4, RZ ;  /* 0x00000004e2027c24 */ /* 0x000fe2000f8e02ff */
[----:B------:R-:W-:Y:S01]  /*36700*/  ISETP.GE.AND P4, PT, R4, R168, PT ;  /* 0x000000a80400720c */ /* 0x000fe20003f86270 */
[----:B------:R-:W-:Y:S01]  /*36710*/  STSM.16.M88.4 [R0], R12 ;  /* 0x0000000c00007844 */ /* 0x000fe20000000200 */
[----:B------:R-:W-:-:S03]  /*36720*/  NOP ;  /* 0x0000000000007918 */ /* 0x000fc60000000000 */
[----:B------:R-:W1:Y:S01]  /*36730*/  LDS.128 R8, [R0] ;  /* 0x0000000000087984 */ /* 0x000e620000000c00 */
[----:B------:R-:W-:-:S03]  /*36740*/  NOP ;  /* 0x0000000000007918 */ /* 0x000fc60000000000 */
[----:B------:R-:W-:Y:S01]  /*36750*/  STSM.16.M88.4 [R0], R16 ;  /* 0x0000001000007844 */ /* 0x000fe20000000200 */
[----:B------:R-:W-:-:S03]  /*36760*/  NOP ;  /* 0x0000000000007918 */ /* 0x000fc60000000000 */
[----:B------:R-:W2:Y:S01]  /*36770*/  LDS.128 R12, [R0] ;  /* 0x00000000000c7984 */ /* 0x000ea20000000c00 */
[----:B------:R-:W-:-:S03]  /*36780*/  NOP ;  /* 0x0000000000007918 */ /* 0x000fc60000000000 */
[----:B------:R-:W-:Y:S01]  /*36790*/  STSM.16.M88.4 [R0], R20 ;  /* 0x0000001400007844 */ /* 0x000fe20000000200 */
[----:B------:R-:W-:-:S03]  /*367a0*/  NOP ;  /* 0x0000000000007918 */ /* 0x000fc60000000000 */
[----:B------:R-:W3:Y:S01]  /*367b0*/  LDS.128 R24, [R0] ;  /* 0x0000000000187984 */ /* 0x000ee20000000c00 */
[----:B------:R-:W-:-:S03]  /*367c0*/  NOP ;  /* 0x0000000000007918 */ /* 0x000fc60000000000 */
[----:B------:R-:W-:Y:S01]  /*367d0*/  STSM.16.M88.4 [R0], R28 ;  /* 0x0000001c00007844 */ /* 0x000fe20000000200 */
[----:B------:R-:W-:-:S03]  /*367e0*/  NOP ;  /* 0x0000000000007918 */ /* 0x000fc60000000000 */
[----:B------:R-:W4:Y:S01]  /*367f0*/  LDS.128 R16, [R0] ;  /* 0x0000000000107984 */ /* 0x000f220000000c00 */
[----:B------:R-:W-:-:S03]  /*36800*/  NOP ;  /* 0x0000000000007918 */ /* 0x000fc60000000000 */
[----:B------:R1:W-:Y:S01]  /*36810*/  STSM.16.M88.4 [R0], R32 ;  /* 0x0000002000007844 */ /* 0x0003e20000000200 */
[----:B------:R-:W-:-:S03]  /*36820*/  NOP ;  /* 0x0000000000007918 */ /* 0x000fc60000000000 */
[----:B------:R-:W4:Y:S01]  /*36830*/  LDS.128 R20, [R0] ;  /* 0x0000000000147984 */ /* 0x000f220000000c00 */
[----:B------:R-:W-:-:S03]  /*36840*/  NOP ;  /* 0x0000000000007918 */ /* 0x000fc60000000000 */
[----:B------:R-:W-:Y:S01]  /*36850*/  STSM.16.M88.4 [R0], R36 ;  /* 0x0000002400007844 */ /* 0x000fe20000000200 */
[----:B------:R-:W-:-:S03]  /*36860*/  NOP ;  /* 0x0000000000007918 */ /* 0x000fc60000000000 */
[----:B------:R-:W4:Y:S01]  /*36870*/  LDS.128 R28, [R0] ;  /* 0x00000000001c7984 */ /* 0x000f220000000c00 */
[----:B------:R-:W-:Y:S01]  /*36880*/  NOP ;  /* 0x0000000000007918 */ /* 0x000fe20000000000 */
[----:B-1----:R-:W-:Y:S01]  /*36890*/  IMAD.MOV.U32 R32, RZ, RZ, R109 ;  /* 0x000000ffff207224 */ /* 0x002fe200078e006d */
[----:B------:R-:W-:Y:S01]  /*368a0*/  MOV R33, R111 ;  /* 0x0000006f00217202 */ /* 0x000fe20000000f00 */
[----:B------:R-:W-:Y:S01]  /*368b0*/  IMAD.MOV.U32 R34, RZ, RZ, R141 ;  /* 0x000000ffff227224 */ /* 0x000fe200078e008d */
[----:B------:R-:W-:Y:S01]  /*368c0*/  MOV R35, R143 ;  /* 0x0000008f00237202 */ /* 0x000fe20000000f00 */
[----:B------:R-:W-:Y:S01]  /*368d0*/  STSM.16.M88.4 [R0], R40 ;  /* 0x0000002800007844 */ /* 0x000fe20000000200 */
[----:B------:R-:W-:-:S03]  /*368e0*/  NOP ;  /* 0x0000000000007918 */ /* 0x000fc60000000000 */
[----:B------:R-:W1:Y:S01]  /*368f0*/  LDS.128 R36, [R0] ;  /* 0x0000000000247984 */ /* 0x000e620000000c00 */
[----:B------:R-:W-:-:S03]  /*36900*/  NOP ;  /* 0x0000000000007918 */ /* 0x000fc60000000000 */
        /* <DEDUP_REMOVED lines=20> */
[----:B------:R2:W-:Y:S01]  /*36a50*/  STSM.16.M88.4 [R0], R72 ;  /* 0x0000004800007844 */ /* 0x0005e20000000200 */
[----:B------:R-:W-:-:S03]  /*36a60*/  NOP ;  /* 0x0000000000007918 */ /* 0x000fc60000000000 */
[----:B------:R-:W1:Y:S01]  /*36a70*/  LDS.128 R48, [R0] ;  /* 0x0000000000307984 */ /* 0x000e620000000c00 */
[----:B------:R-:W-:-:S03]  /*36a80*/  NOP ;  /* 0x0000000000007918 */ /* 0x000fc60000000000 */
[----:B------:R-:W-:Y:S01]  /*36a90*/  STSM.16.M88.4 [R0], R76 ;  /* 0x0000004c00007844 */ /* 0x000fe20000000200 */
[----:B------:R-:W-:-:S03]  /*36aa0*/  NOP ;  /* 0x0000000000007918 */ /* 0x000fc60000000000 */
[----:B------:R-:W1:Y:S01]  /*36ab0*/  LDS.128 R60, [R0] ;  /* 0x00000000003c7984 */ /* 0x000e620000000c00 */
[----:B------:R-:W-:Y:S01]  /*36ac0*/  NOP ;  /* 0x0000000000007918 */ /* 0x000fe20000000000 */
[----:B--2---:R-:W-:Y:S01]  /*36ad0*/  IMAD.MOV.U32 R72, RZ, RZ, R117 ;  /* 0x000000ffff487224 */ /* 0x004fe200078e0075 */
[----:B------:R-:W-:Y:S01]  /*36ae0*/  MOV R73, R119 ;  /* 0x0000007700497202 */ /* 0x000fe20000000f00 */
[----:B------:R-:W-:Y:S01]  /*36af0*/  IMAD.MOV.U32 R74, RZ, RZ, R149 ;  /* 0x000000ffff4a7224 */ /* 0x000fe200078e0095 */
[----:B------:R-:W-:Y:S01]  /*36b00*/  MOV R75, R151 ;  /* 0x00000097004b7202 */ /* 0x000fe20000000f00 */
        /* <DEDUP_REMOVED lines=12> */
[----:B------:R-:W-:Y:S01]  /*36bd0*/  STSM.16.M88.4 [R0], R84 ;  /* 0x0000005400007844 */ /* 0x000fe20000000200 */
[----:B------:R-:W-:-:S03]  /*36be0*/  NOP ;  /* 0x0000000000007918 */ /* 0x000fc60000000000 */
[----:B------:R-:W2:Y:S01]  /*36bf0*/  LDS.128 R72, [R0] ;  /* 0x0000000000487984 */ /* 0x000ea20000000c00 */
[----:B------:R-:W-:-:S03]  /*36c00*/  NOP ;  /* 0x0000000000007918 */ /* 0x000fc60000000000 */
[----:B------:R-:W-:Y:S01]  /*36c10*/  STSM.16.M88.4 [R0], R104 ;  /* 0x0000006800007844 */ /* 0x000fe20000000200 */
[----:B------:R-:W-:-:S03]  /*36c20*/  NOP ;  /* 0x0000000000007918 */ /* 0x000fc60000000000 */
[----:B------:R-:W2:Y:S01]  /*36c30*/  LDS.128 R84, [R0] ;  /* 0x0000000000547984 */ /* 0x000ea20000000c00 */
[----:B------:R-:W-:-:S03]  /*36c40*/  NOP ;  /* 0x0000000000007918 */ /* 0x000fc60000000000 */
[----:B------:R3:W-:Y:S01]  /*36c50*/  STSM.16.M88.4 [R0], R112 ;  /* 0x0000007000007844 */ /* 0x0007e20000000200 */
[----:B------:R-:W-:-:S03]  /*36c60*/  NOP ;  /* 0x0000000000007918 */ /* 0x000fc60000000000 */
[----:B------:R-:W2:Y:S01]  /*36c70*/  LDS.128 R108, [R0] ;  /* 0x00000000006c7984 */ /* 0x000ea20000000c00 */
[----:B------:R-:W-:Y:S01]  /*36c80*/  NOP ;  /* 0x0000000000007918 */ /* 0x000fe20000000000 */
[----:B------:R-:W-:Y:S02]  /*36c90*/  MOV R117, R178 ;  /* 0x000000b200757202 */ /* 0x000fe40000000f00 */
[----:B------:R-:W-:Y:S01]  /*36ca0*/  STSM.16.M88.4 [R0], R88 ;  /* 0x0000005800007844 */ /* 0x000fe20000000200 */
[----:B------:R-:W-:Y:S01]  /*36cb0*/  MOV R119, R94 ;  /* 0x0000005e00777202 */ /* 0x000fe20000000f00 */
[----:B------:R-:W-:Y:S02]  /*36cc0*/  NOP ;  /* 0x0000000000007918 */ /* 0x000fe40000000000 */
[----:B------:R-:W2:Y:S01]  /*36cd0*/  LDS.128 R104, [R0] ;  /* 0x0000000000687984 */ /* 0x000ea20000000c00 */
[----:B------:R-:W-:Y:S01]  /*36ce0*/  NOP ;  /* 0x0000000000007918 */ /* 0x000fe20000000000 */
[----:B---3--:R-:W-:Y:S01]  /*36cf0*/  IMAD.MOV.U32 R112, RZ, RZ, R124 ;  /* 0x000000ffff707224 */ /* 0x008fe200078e007c */
[----:B------:R-:W-:Y:S01]  /*36d00*/  MOV R113, R126 ;  /* 0x0000007e00717202 */ /* 0x000fe20000000f00 */
[----:B------:R-:W-:Y:S01]  /*36d10*/  IMAD.MOV.U32 R114, RZ, RZ, R156 ;  /* 0x000000ffff727224 */ /* 0x000fe200078e009c */
[----:B------:R-:W-:Y:S01]  /*36d20*/  MOV R115, R158 ;  /* 0x0000009e00737202 */ /* 0x000fe20000000f00 */
[----:B------:R-:W-:Y:S01]  /*36d30*/  STSM.16.M88.4 [R0], R116 ;  /* 0x0000007400007844 */ /* 0x000fe20000000200 */
[----:B------:R-:W-:-:S03]  /*36d40*/  NOP ;  /* 0x0000000000007918 */ /* 0x000fc60000000000 */
[----:B------:R-:W3:Y:S01]  /*36d50*/  LDS.128 R88, [R0] ;  /* 0x0000000000587984 */ /* 0x000ee20000000c00 */
[----:B------:R-:W-:-:S03]  /*36d60*/  NOP ;  /* 0x0000000000007918 */ /* 0x000fc60000000000 */
[----:B------:R-:W-:Y:S01]  /*36d70*/  STSM.16.M88.4 [R0], R112 ;  /* 0x0000007000007844 */ /* 0x000fe20000000200 */
[----:B------:R-:W-:Y:S01]  /*36d80*/  NOP ;  /* 0x0000000000007918 */ /* 0x000fe20000000000 */
[----:B------:R-:W-:Y:S02]  /*36d90*/  IMAD.MOV.U32 R124, RZ, RZ, R125 ;  /* 0x000000ffff7c7224 */ /* 0x000fe400078e007d */
[----:B------:R-:W3:Y:S01]  /*36da0*/  LDS.128 R92, [R0] ;  /* 0x00000000005c7984 */ /* 0x000ee20000000c00 */
[----:B------:R-:W-:Y:S01]  /*36db0*/  MOV R125, R127 ;  /* 0x0000007f007d7202 */ /* 0x000fe20000000f00 */
[----:B------:R-:W-:Y:S01]  /*36dc0*/  NOP ;  /* 0x0000000000007918 */ /* 0x000fe20000000000 */
[----:B------:R-:W-:Y:S01]  /*36dd0*/  IMAD.MOV.U32 R126, RZ, RZ, R157 ;  /* 0x000000ffff7e7224 */ /* 0x000fe200078e009d */
[----:B------:R-:W-:Y:S01]  /*36de0*/  MOV R127, R159 ;  /* 0x0000009f007f7202 */ /* 0x000fe20000000f00 */
[----:B------:R4:W-:Y:S01]  /*36df0*/  STSM.16.M88.4 [R0], R136 ;  /* 0x0000008800007844 */ /* 0x0009e20000000200 */
[----:B------:R-:W-:-:S03]  /*36e00*/  NOP ;  /* 0x0000000000007918 */ /* 0x000fc60000000000 */
[----:B------:R-:W3:Y:S01]  /*36e10*/  LDS.128 R120, [R0] ;  /* 0x0000000000787984 */ /* 0x000ee20000000c00 */
[----:B------:R-:W-:Y:S01]  /*36e20*/  NOP ;  /* 0x0000000000007918 */ /* 0x000fe20000000000 */
[----:B------:R-:W-:Y:S02]  /*36e30*/  MOV R141, R66 ;  /* 0x00000042008d7202 */ /* 0x000fe40000000f00 */
[----:B------:R1:W-:Y:S01]  /*36e40*/  STSM.16.M88.4 [R0], R124 ;  /* 0x0000007c00007844 */ /* 0x0003e20000000200 */
[----:B------:R-:W-:Y:S01]  /*36e50*/  MOV R143, R98 ;  /* 0x00000062008f7202 */ /* 0x000fe20000000f00 */
[----:B------:R-:W-:Y:S02]  /*36e60*/  NOP ;  /* 0x0000000000007918 */ /* 0x000fe40000000000 */
[----:B------:R-:W3:Y:S01]  /*36e70*/  LDS.128 R116, [R0] ;  /* 0x0000000000747984 */ /* 0x000ee20000000c00 */
[----:B------:R-:W-:Y:S01]  /*36e80*/  NOP ;  /* 0x0000000000007918 */ /* 0x000fe20000000000 */
[----:B----4-:R-:W-:Y:S01]  /*36e90*/  IMAD.MOV.U32 R136, RZ, RZ, R128 ;  /* 0x000000ffff887224 */ /* 0x010fe200078e0080 */
[----:B------:R-:W-:Y:S01]  /*36ea0*/  MOV R137, R130 ;  /* 0x0000008200897202 */ /* 0x000fe20000000f00 */
[----:B------:R-:W-:Y:S01]  /*36eb0*/  IMAD.MOV.U32 R138, RZ, RZ, R160 ;  /* 0x000000ffff8a7224 */ /* 0x000fe200078e00a0 */
[----:B------:R-:W-:Y:S01]  /*36ec0*/  MOV R139, R162 ;  /* 0x000000a2008b7202 */ /* 0x000fe20000000f00 */
        /* <DEDUP_REMOVED lines=8> */
[----:B------:R1:W-:Y:S01]  /*36f50*/  STSM.16.M88.4 [R0], R136 ;  /* 0x0000008800007844 */ /* 0x0003e20000000200 */
[----:B------:R-:W-:-:S03]  /*36f60*/  NOP ;  /* 0x0000000000007918 */ /* 0x000fc60000000000 */
[----:B------:R-:W4:Y:S01]  /*36f70*/  LDS.128 R64, [R0] ;  /* 0x0000000000407984 */ /* 0x000f220000000c00 */
[----:B------:R-:W-:Y:S01]  /*36f80*/  NOP ;  /* 0x0000000000007918 */ /* 0x000fe20000000000 */
        /* <DEDUP_REMOVED lines=14> */
[----:B------:R-:W-:Y:S01]  /*37070*/  NOP ;  /* 0x0000000000007918 */ /* 0x000fe20000000000 */
[----:B------:R-:W-:Y:S01]  /*37080*/  IMAD.MOV.U32 R140, RZ, RZ, R132 ;  /* 0x000000ffff8c7224 */ /* 0x000fe200078e0084 */
[----:B------:R-:W-:Y:S01]  /*37090*/  MOV R141, R134 ;  /* 0x00000086008d7202 */ /* 0x000fe20000000f00 */
[----:B------:R-:W-:Y:S01]  /*370a0*/  IMAD.MOV.U32 R142, RZ, RZ, R164 ;  /* 0x000000ffff8e7224 */ /* 0x000fe200078e00a4 */
[----:B------:R-:W-:Y:S01]  /*370b0*/  MOV R143, R166 ;  /* 0x000000a6008f7202 */ /* 0x000fe20000000f00 */
[----:B------:R2:W-:Y:S01]  /*370c0*/  STSM.16.M88.4 [R0], R136 ;  /* 0x0000008800007844 */ /* 0x0005e20000000200 */
[----:B------:R-:W-:-:S03]  /*370d0*/  NOP ;  /* 0x0000000000007918 */ /* 0x000fc60000000000 */
[----:B------:R-:W1:Y:S01]  /*370e0*/  LDS.128 R96, [R0] ;  /* 0x0000000000607984 */ /* 0x000e620000000c00 */
[----:B------:R-:W-:Y:S01]  /*370f0*/  NOP ;  /* 0x0000000000007918 */ /* 0x000fe20000000000 */
[----:B------:R-:W-:Y:S02]  /*37100*/  ISETP.GE.AND P2, PT, R3, R168, PT ;  /* 0x000000a80300720c */ /* 0x000fe40003f46270 */
[----:B------:R-:W-:Y:S01]  /*37110*/  STSM.16.M88.4 [R0], R140 ;  /* 0x0000008c00007844 */ /* 0x000fe20000000200 */
[C---:B------:R-:W-:Y:S01]  /*37120*/  LEA R4, P6, R2.reuse, UR6, 0x2 ;  /* 0x0000000602047c11 */ /* 0x040fe2000f8c10ff */
[----:B------:R-:W-:Y:S01]  /*37130*/  NOP ;  /* 0x0000000000007918 */ /* 0x000fe20000000000 */
[----:B------:R-:W-:Y:S01]  /*37140*/  IMAD.MOV.U32 R132, RZ, RZ, R133 ;  /* 0x000000ffff847224 */ /* 0x000fe200078e0085 */
[----:B------:R-:W1:Y:S01]  /*37150*/  LDS.128 R68, [R0] ;  /* 0x0000000000447984 */ /* 0x000e620000000c00 */
[----:B------:R-:W-:Y:S01]  /*37160*/  IMAD R3, R225, UR4, RZ ;  /* 0x00000004e1037c24 */ /* 0x000fe2000f8e02ff */
[----:B------:R-:W-:Y:S01]  /*37170*/  MOV R133, R135 ;  /* 0x0000008700857202 */ /* 0x000fe20000000f00 */
[----:B------:R-:W-:Y:S01]  /*37180*/  NOP ;  /* 0x0000000000007918 */ /* 0x000fe20000000000 */
[----:B------:R-:W-:Y:S01]  /*37190*/  IMAD.MOV.U32 R134, RZ, RZ, R165 ;  /* 0x000000ffff867224 */ /* 0x000fe200078e00a5 */
[----:B------:R-:W-:Y:S01]  /*371a0*/  MOV R135, R167 ;  /* 0x000000a700877202 */ /* 0x000fe20000000f00 */
[----:B------:R-:W-:Y:S01]  /*371b0*/  STSM.16.M88.4 [R0], R144 ;  /* 0x0000009000007844 */ /* 0x000fe20000000200 */
[----:B------:R-:W-:Y:S01]  /*371c0*/  LEA.HI.X.SX32 R5, R2, UR7, 0x2, P6 ;  /* 0x0000000702057c11 */ /* 0x000fe2000b0f16ff */
[----:B------:R-:W-:Y:S01]  /*371d0*/  NOP ;  /* 0x0000000000007918 */ /* 0x000fe20000000000 */
[----:B--2---:R-:W-:Y:S01]  /*371e0*/  IMAD R137, R7, UR24, RZ ;  /* 0x0000001807897c24 */ /* 0x004fe2000f8e02ff */
[----:B------:R-:W2:Y:S01]  /*371f0*/  LDS.128 R100, [R0] ;  /* 0x0000000000647984 */ /* 0x000ea20000000c00 */
[----:B------:R-:W-:Y:S01]  /*37200*/  LEA R2, P6, R3, UR6, 0x2 ;  /* 0x0000000603027c11 */ /* 0x000fe2000f8c10ff */
[----:B------:R-:W-:-:S02]  /*37210*/  NOP ;  /* 0x0000000000007918 */ /* 0x000fc40000000000 */
[----:B------:R3:W-:Y:S01]  /*37220*/  STSM.16.M88.4 [R0], R132 ;  /* 0x0000008400007844 */ /* 0x0007e20000000200 */
[----:B------:R-:W-:Y:S01]  /*37230*/  LEA.HI.X.SX32 R3, R3, UR7, 0x2, P6 ;  /* 0x0000000703037c11 */ /* 0x000fe2000b0f16ff */
[----:B------:R-:W-:Y:S01]  /*37240*/  ULDC.64 UR6, c[0x0][0x228] ;  /* 0x00008a0000067ab9 */ /* 0x000fe20000000a00 */
[----:B------:R-:W-:Y:S01]  /*37250*/  ISETP.LT.AND P1, PT, R7, UR31, !P1 ;  /* 0x0000001f07007c0c */ /* 0x000fe2000cf21270 */
[----:B------:R-:W-:Y:S01]  /*37260*/  ULDC.64 UR4, c[0x0][0x228] ;  /* 0x00008a0000047ab9 */ /* 0x000fe20000000a00 */
[----:B------:R-:W-:Y:S02]  /*37270*/  ISETP.LT.AND P6, PT, R226, UR18, !P5 ;  /* 0x00000012e2007c0c */ /* 0x000fe4000efc1270 */
[----:B------:R-:W-:Y:S01]  /*37280*/  ISETP.LT.AND P5, PT, R225, UR16, !P5 ;  /* 0x00000010e1007c0c */ /* 0x000fe2000efa1270 */
[----:B---3--:R-:W-:Y:S01]  /*37290*/  IMAD.WIDE R132, R137, 0x4, R4 ;  /* 0x0000000489847825 */ /* 0x008fe200078e0204 */
[----:B------:R-:W-:-:S04]  /*372a0*/  NOP ;  /* 0x0000000000007918 */ /* 0x000fc80000000000 */
[----:B------:R3:W-:Y:S01]  /*372b0*/  @P0 STG.E desc[UR8][R132.64], R8 ;  /* 0x0000000884000986 */ /* 0x0007e2000c101908 */
[----:B------:R-:W-:Y:S01]  /*372c0*/  ISETP.LT.AND P0, PT, R226, UR22, !P4 ;  /* 0x00000016e2007c0c */ /* 0x000fe2000e701270 */
[----:B------:R-:W-:Y:S01]  /*372d0*/  IMAD.WIDE R134, R137, 0x4, R2 ;  /* 0x0000000489867825 */ /* 0x000fe200078e0202 */
[----:B------:R-:W-:Y:S02]  /*372e0*/  ISETP.LT.AND P4, PT, R225, UR20, !P4 ;  /* 0x00000014e1007c0c */ /* 0x000fe4000e781270 */
[----:B------:R-:W-:Y:S02]  /*372f0*/  IADD3 R137, R137, UR24, RZ ;  /* 0x0000001889897c10 */ /* 0x000fe4000fffe0ff */
[----:B------:R4:W-:Y:S01]  /*37300*/  @P1 STG.E desc[UR8][R134.64], R12 ;  /* 0x0000000c86001986 */ /* 0x0009e2000c101908 */
[----:B------:R-:W-:Y:S02]  /*37310*/  ISETP.GE.AND P1, PT, R6, R168, PT ;  /* 0x000000a80600720c */ /* 0x000fe40003f26270 */
[----:B------:R-:W-:Y:S01]  /*37320*/  VIADD R141, R137, UR24 ;  /* 0x00000018898d7c36 */ /* 0x000fe20008000000 */
[----:B------:R-:W-:Y:S01]  /*37330*/  IADD3 R6, R7, 0x6, RZ ;  /* 0x0000000607067810 */ /* 0x000fe20007ffe0ff */
[----:B---3--:R-:W-:-:S04]  /*37340*/  IMAD.WIDE R132, R137, 0x4, R4 ;  /* 0x0000000489847825 */ /* 0x008fc800078e0204 */
[----:B------:R-:W-:Y:S01]  /*37350*/  IMAD.WIDE R136, R137, 0x4, R2 ;  /* 0x0000000489887825 */ /* 0x000fe200078e0202 */
[----:B------:R3:W-:Y:S01]  /*37360*/  @P0 STG.E desc[UR8][R132.64], R24 ;  /* 0x0000001884000986 */ /* 0x0007e2000c101908 */
[----:B------:R-:W-:Y:S02]  /*37370*/  ISETP.GE.AND P0, PT, R6, R168, PT ;  /* 0x000000a80600720c */ /* 0x000fe40003f06270 */
[C---:B------:R-:W-:Y:S01]  /*37380*/  IMAD.WIDE R138, R141.reuse, 0x4, R4 ;  /* 0x000000048d8a7825 */ /* 0x040fe200078e0204 */
[----:B------:R-:W-:Y:S01]  /*37390*/  @P4 STG.E desc[UR8][R136.64], R16 ;  /* 0x0000001088004986 */ /* 0x000fe2000c101908 */
[C---:B------:R-:W-:Y:S01]  /*373a0*/  ISETP.LT.AND P4, PT, R226.reuse, UR10, !P2 ;  /* 0x0000000ae2007c0c */ /* 0x040fe2000d781270 */
[----:B------:R-:W-:Y:S01]  /*373b0*/  ULDC UR10, c[0x0][0x228] ;  /* 0x00008a00000a7ab9 */ /* 0x000fe20000000800 */
[----:B----4-:R-:W-:Y:S01]  /*373c0*/  IMAD.WIDE R134, R141, 0x4, R2 ;  /* 0x000000048d867825 */ /* 0x010fe200078e0202 */
[----:B------:R4:W-:Y:S01]  /*373d0*/  @P6 STG.E desc[UR8][R138.64], R9 ;  /* 0x000000098a006986 */ /* 0x0009e2000c101908 */
[----:B------:R-:W-:-:S02]  /*373e0*/  ISETP.LT.AND P6, PT, R226, UR14, !P3 ;  /* 0x0000000ee2007c0c */ /* 0x000fc4000dfc1270 */
[----:B------:R-:W-:Y:S01]  /*373f0*/  ISETP.LT.AND P3, PT, R225, UR12, !P3 ;  /* 0x0000000ce1007c0c */ /* 0x000fe2000df61270 */
[----:B------:R1:W-:Y:S01]  /*37400*/  @P5 STG.E desc[UR8][R134.64], R13 ;  /* 0x0000000d86005986 */ /* 0x0003e2000c101908 */
[----:B---3--:R-:W-:Y:S01]  /*37410*/  IADD3 R133, R141, UR24, RZ ;  /* 0x000000188d857c10 */ /* 0x008fe2000fffe0ff */
[----:B------:R-:W-:Y:S01]  /*37420*/  VIADD R6, R7, 0x7 ;  /* 0x0000000707067836 */ /* 0x000fe20000000000 */
[----:B------:R-:W-:Y:S01]  /*37430*/  ISETP.LT.AND P2, PT, R225, UR6, !P2 ;  /* 0x00000006e1007c0c */ /* 0x000fe2000d741270 */
[----:B------:R-:W-:Y:S01]  /*37440*/  ULDC UR6, c[0x0][0x228] ;  /* 0x00008a0000067ab9 */ /* 0x000fe20000000800 */
[----:B------:R-:W-:Y:S02]  /*37450*/  ULDC UR12, c[0x0][0x228] ;  /* 0x00008a00000c7ab9 */ /* 0x000fe40000000800 */
[----:B------:R-:W-:Y:S01]  /*37460*/  ISETP.GE.AND P5, PT, R6, R168, PT ;  /* 0x000000a80600720c */ /* 0x000fe20003fa6270 */
[----:B----4-:R-:W-:Y:S01]  /*37470*/  VIADD R139, R133, UR24 ;  /* 0x00000018858b7c36 */ /* 0x010fe20008000000 */
[----:B------:R-:W-:Y:S01]  /*37480*/  IADD3 R6, R7, 0x8, RZ ;  /* 0x0000000807067810 */ /* 0x000fe20007ffe0ff */
[----:B------:R-:W-:-:S04]  /*37490*/  IMAD.WIDE R8, R133, 0x4, R4 ;  /* 0x0000000485087825 */ /* 0x000fc800078e0204 */
[----:B------:R-:W-:Y:S01]  /*374a0*/  IMAD.WIDE R132, R133, 0x4, R2 ;  /* 0x0000000485847825 */ /* 0x000fe200078e0202 */
[----:B------:R-:W-:Y:S01]  /*374b0*/  @P6 STG.E desc[UR8][R8.64], R25 ;  /* 0x0000001908006986 */ /* 0x000fe2000c101908 */
[----:B------:R-:W-:Y:S02]  /*374c0*/  ISETP.GE.AND P6, PT, R6, R168, PT ;  /* 0x000000a80600720c */ /* 0x000fe40003fc6270 */
[C---:B------:R-:W-:Y:S01]  /*374d0*/  IMAD.WIDE R136, R139.reuse, 0x4, R4 ;  /* 0x000000048b887825 */ /* 0x040fe200078e0204 */
[----:B------:R3:W-:Y:S01]  /*374e0*/  @P3 STG.E desc[UR8][R132.64], R17 ;  /* 0x0000001184003986 */ /* 0x0007e2000c101908 */
[C---:B------:R-:W-:Y:S02]  /*374f0*/  ISETP.LT.AND P3, PT, R226.reuse, UR28, !P0 ;  /* 0x0000001ce2007c0c */ /* 0x040fe4000c761270 */
[----:B-1----:R-:W-:Y:S01]  /*37500*/  IMAD.WIDE R12, R139, 0x4, R2 ;  /* 0x000000048b0c7825 */ /* 0x002fe200078e0202 */
[----:B------:R-:W-:Y:S01]  /*37510*/  @P4 STG.E desc[UR8][R136.64], R10 ;  /* 0x0000000a88004986 */ /* 0x000fe2000c101908 */
[----:B------:R-:W-:Y:S01]  /*37520*/  ISETP.LT.AND P4, PT, R226, UR4, !P1 ;  /* 0x00000004e2007c0c */ /* 0x000fe2000cf81270 */
[----:B------:R-:W-:Y:S01]  /*37530*/  ULDC UR4, c[0x0][0x228] ;  /* 0x00008a0000047ab9 */ /* 0x000fe20000000800 */
[----:B------:R-:W-:Y:S01]  /*37540*/  ISETP.LT.AND P1, PT, R225, UR26, !P1 ;  /* 0x0000001ae1007c0c */ /* 0x000fe2000cf21270 */
[----:B------:R-:W-:Y:S01]  /*37550*/  VIADD R139, R139, UR24 ;  /* 0x000000188b8b7c36 */ /* 0x000fe20008000000 */
[----:B------:R1:W-:Y:S01]  /*37560*/  @P2 STG.E desc[UR8][R12.64], R14 ;  /* 0x0000000e0c002986 */ /* 0x0003e2000c101908 */
[----:B------:R-:W-:-:S02]  /*37570*/  ISETP.LT.AND P0, PT, R225, UR30, !P0 ;  /* 0x0000001ee1007c0c */ /* 0x000fc4000c701270 */
[----:B---3--:R-:W-:Y:S01]  /*37580*/  VIADD R133, R139, UR24 ;  /* 0x000000188b857c36 */ /* 0x008fe20008000000 */
[----:B------:R-:W-:Y:S01]  /*37590*/  IADD3 R6, R7, 0x9, RZ ;  /* 0x0000000907067810 */ /* 0x000fe20007ffe0ff */
[----:B------:R-:W-:-:S03]  /*375a0*/  IMAD.WIDE R8, R139, 0x4, R4 ;  /* 0x000000048b087825 */ /* 0x000fc600078e0204 */
[-C--:B------:R-:W-:Y:S01]  /*375b0*/  ISETP.GE.AND P2, PT, R6, R168.reuse, PT ;  /* 0x000000a80600720c */ /* 0x080fe20003f46270 */
[----:B------:R-:W-:Y:S01]  /*375c0*/  IMAD.WIDE R16, R139, 0x4, R2 ;  /* 0x000000048b107825 */ /* 0x000fe200078e0202 */
[----:B------:R3:W-:Y:S01]  /*375d0*/  @P4 STG.E desc[UR8][R8.64], R26 ;  /* 0x0000001a08004986 */ /* 0x0007e2000c101908 */
[----:B------:R-:W-:Y:S02]  /*375e0*/  IADD3 R6, R7, 0xa, RZ ;  /* 0x0000000a07067810 */ /* 0x000fe40007ffe0ff */
[C---:B------:R-:W-:Y:S01]  /*375f0*/  IMAD.WIDE R24, R133.reuse, 0x4, R4 ;  /* 0x0000000485187825 */ /* 0x040fe200078e0204 */
[----:B------:R-:W-:Y:S01]  /*37600*/  @P1 STG.E desc[UR8][R16.64], R18 ;  /* 0x0000001210001986 */ /* 0x000fe2000c101908 */
[C---:B------:R-:W-:Y:S01]  /*37610*/  ISETP.LT.AND P1, PT, R226.reuse, UR4, !P5 ;  /* 0x00000004e2007c0c */ /* 0x040fe2000ef21270 */
[----:B------:R-:W-:Y:S01]  /*37620*/  ULDC UR4, c[0x0][0x228] ;  /* 0x00008a0000047ab9 */ /* 0x000fe20000000800 */
[----:B-1----:R-:W-:Y:S01]  /*37630*/  IMAD.WIDE R12, R133, 0x4, R2 ;  /* 0x00000004850c7825 */ /* 0x002fe200078e0202 */
[----:B------:R1:W-:Y:S01]  /*37640*/  @P3 STG.E desc[UR8][R24.64], R11 ;  /* 0x0000000b18003986 */ /* 0x0003e2000c101908 */
[----:B------:R-:W-:Y:S01]  /*37650*/  ISETP.LT.AND P5, PT, R225, UR6, !P5 ;  /* 0x00000006e1007c0c */ /* 0x000fe2000efa1270 */
[----:B------:R-:W-:Y:S01]  /*37660*/  ULDC UR6, c[0x0][0x228] ;  /* 0x00008a0000067ab9 */ /* 0x000fe20000000800 */
[----:B------:R-:W-:Y:S01]  /*37670*/  VIADD R133, R133, UR24 ;  /* 0x0000001885857c36 */ /* 0x000fe20008000000 */
[----:B------:R-:W-:Y:S01]  /*37680*/  ISETP.LT.AND P3, PT, R226, UR4, !P6 ;  /* 0x00000004e2007c0c */ /* 0x000fe2000f761270 */
[----:B------:R-:W-:Y:S01]  /*37690*/  ULDC UR4, c[0x0][0x228] ;  /* 0x00008a0000047ab9 */ /* 0x000fe20000000800 */
[----:B------:R4:W-:Y:S01]  /*376a0*/  @P0 STG.E desc[UR8][R12.64], R15 ;  /* 0x0000000f0c000986 */ /* 0x0009e2000c101908 */
[----:B---3--:R-:W-:Y:S01]  /*376b0*/  IMAD.WIDE R8, R133, 0x4, R4 ;  /* 0x0000000485087825 */ /* 0x008fe200078e0204 */
[----:B------:R-:W-:Y:S01]  /*376c0*/  ISETP.LT.AND P6, PT, R225, UR4, !P6 ;  /* 0x00000004e1007c0c */ /* 0x000fe2000f7c1270 */
[----:B------:R-:W-:Y:S01]  /*376d0*/  ULDC UR4, c[0x0][0x228] ;  /* 0x00008a0000047ab9 */ /* 0x000fe20000000800 */
[----:B------:R-:W-:Y:S01]  /*376e0*/  ISETP.GE.AND P4, PT, R6, R168, PT ;  /* 0x000000a80600720c */ /* 0x000fe20003f86270 */
[C---:B-1----:R-:W-:Y:S01]  /*376f0*/  VIADD R25, R133.reuse, UR24 ;  /* 0x0000001885197c36 */ /* 0x042fe20008000000 */
[----:B------:R1:W-:Y:S01]  /*37700*/  @P1 STG.E desc[UR8][R8.64], R27 ;  /* 0x0000001b08001986 */ /* 0x0003e2000c101908 */
[----:B------:R-:W-:Y:S01]  /*37710*/  IMAD.WIDE R10, R133, 0x4, R2 ;  /* 0x00000004850a7825 */ /* 0x000fe200078e0202 */
[----:B------:R-:W-:-:S03]  /*37720*/  IADD3 R6, R7, 0xb, RZ ;  /* 0x0000000b07067810 */ /* 0x000fc60007ffe0ff */
[C---:B------:R-:W-:Y:S01]  /*37730*/  IMAD.WIDE R16, R25.reuse, 0x4, R4 ;  /* 0x0000000419107825 */ /* 0x040fe200078e0204 */
[----:B------:R3:W-:Y:S01]  /*37740*/  @P5 STG.E desc[UR8][R10.64], R19 ;  /* 0x000000130a005986 */ /* 0x0007e2000c101908 */
[C---:B----4-:R-:W-:Y:S02]  /*37750*/  IADD3 R13, R25.reuse, UR24, RZ ;  /* 0x00000018190d7c10 */ /* 0x050fe4000fffe0ff */
[C---:B------:R-:W-:Y:S01]  /*37760*/  ISETP.LT.AND P5, PT, R226.reuse, UR10, !P4 ;  /* 0x0000000ae2007c0c */ /* 0x040fe2000e7a1270 */
[----:B------:R4:W-:Y:S01]  /*37770*/  @P3 STG.E desc[UR8][R16.64], R20 ;  /* 0x0000001410003986 */ /* 0x0009e2000c101908 */
[----:B------:R-:W-:Y:S01]  /*37780*/  ISETP.LT.AND P3, PT, R226, UR4, !P2 ;  /* 0x00000004e2007c0c */ /* 0x000fe2000d761270 */
[----:B-1----:R-:W-:Y:S01]  /*37790*/  IMAD.WIDE R8, R25, 0x4, R2 ;  /* 0x0000000419087825 */ /* 0x002fe200078e0202 */
[C---:B------:R-:W-:Y:S01]  /*377a0*/  ISETP.LT.AND P2, PT, R225.reuse, UR6, !P2 ;  /* 0x00000006e1007c0c */ /* 0x040fe2000d741270 */
[----:B------:R-:W-:Y:S01]  /*377b0*/  ULDC UR4, c[0x0][0x228] ;  /* 0x00008a0000047ab9 */ /* 0x000fe20000000800 */
[----:B------:R-:W-:Y:S01]  /*377c0*/  ISETP.LT.AND P4, PT, R225, UR12, !P4 ;  /* 0x0000000ce1007c0c */ /* 0x000fe2000e781270 */
[----:B------:R-:W-:Y:S01]  /*377d0*/  ULDC UR6, c[0x0][0x228] ;  /* 0x00008a0000067ab9 */ /* 0x000fe20000000800 */
[----:B------:R1:W-:Y:S01]  /*377e0*/  @P6 STG.E desc[UR8][R8.64], R28 ;  /* 0x0000001c08006986 */ /* 0x0003e2000c101908 */
[C---:B---3--:R-:W-:Y:S01]  /*377f0*/  VIADD R19, R13.reuse, UR24 ;  /* 0x000000180d137c36 */ /* 0x048fe20008000000 */
[-C--:B------:R-:W-:Y:S01]  /*37800*/  ISETP.GE.AND P0, PT, R6, R168.reuse, PT ;  /* 0x000000a80600720c */ /* 0x080fe20003f06270 */
[----:B------:R-:W-:Y:S01]  /*37810*/  IMAD.WIDE R10, R13, 0x4, R4 ;  /* 0x000000040d0a7825 */ /* 0x000fe200078e0204 */
[----:B------:R-:W-:Y:S01]  /*37820*/  IADD3 R6, R7, 0xc, RZ ;  /* 0x0000000c07067810 */ /* 0x000fe20007ffe0ff */
[----:B------:R-:W-:Y:S01]  /*37830*/  ULDC UR10, c[0x0][0x228] ;  /* 0x00008a00000a7ab9 */ /* 0x000fe20000000800 */
[----:B------:R-:W-:Y:S01]  /*37840*/  ULDC UR12, c[0x0][0x228] ;  /* 0x00008a00000c7ab9 */ /* 0x000fe20000000800 */
[----:B------:R-:W-:Y:S01]  /*37850*/  IMAD.WIDE R12, R13, 0x4, R2 ;  /* 0x000000040d0c7825 */ /* 0x000fe200078e0202 */
[----:B------:R3:W-:Y:S01]  /*37860*/  @P3 STG.E desc[UR8][R10.64], R36 ;  /* 0x000000240a003986 */ /* 0x0007e2000c101908 */
[----:B------:R-:W-:-:S02]  /*37870*/  ISETP.GE.AND P1, PT, R6, R168, PT ;  /* 0x000000a80600720c */ /* 0x000fc40003f26270 */
[C---:B------:R-:W-:Y:S01]  /*37880*/  IMAD.WIDE R14, R19.reuse, 0x4, R4 ;  /* 0x00000004130e7825 */ /* 0x040fe200078e0204 */
[----:B------:R-:W-:Y:S03]  /*37890*/  @P2 STG.E desc[UR8][R12.64], R40 ;  /* 0x000000280c002986 */ /* 0x000fe6000c101908 */
[C---:B----4-:R-:W-:Y:S01]  /*378a0*/  IMAD.WIDE R16, R19.reuse, 0x4, R2 ;  /* 0x0000000413107825 */ /* 0x050fe200078e0202 */
[----:B------:R-:W-:Y:S01]  /*378b0*/  @P5 STG.E desc[UR8][R14.64], R21 ;  /* 0x000000150e005986 */ /* 0x000fe2000c101908 */
[----:B------:R-:W-:Y:S02]  /*378c0*/  IADD3 R19, R19, UR24, RZ ;  /* 0x0000001813137c10 */ /* 0x000fe4000fffe0ff */
[----:B------:R-:W-:Y:S01]  /*378d0*/  VIADD R6, R7, 0xd ;  /* 0x0000000d07067836 */ /* 0x000fe20000000000 */
[----:B------:R4:W-:Y:S01]  /*378e0*/  @P4 STG.E desc[UR8][R16.64], R29 ;  /* 0x0000001d10004986 */ /* 0x0009e2000c101908 */
[C---:B------:R-:W-:Y:S01]  /*378f0*/  ISETP.LT.AND P4, PT, R226.reuse, UR4, !P0 ;  /* 0x00000004e2007c0c */ /* 0x040fe2000c781270 */
[----:B------:R-:W-:Y:S01]  /*37900*/  ULDC UR4, c[0x0][0x228] ;  /* 0x00008a0000047ab9 */ /* 0x000fe20000000800 */
[----:B------:R-:W-:Y:S01]  /*37910*/  ISETP.LT.AND P5, PT, R226, UR6, !P1 ;  /* 0x00000006e2007c0c */ /* 0x000fe2000cfa1270 */
[----:B-1----:R-:W-:Y:S01]  /*37920*/  IMAD.WIDE R8, R19, 0x4, R4 ;  /* 0x0000000413087825 */ /* 0x002fe200078e0204 */
[----:B------:R-:W-:Y:S01]  /*37930*/  ISETP.LT.AND P0, PT, R225, UR4, !P0 ;  /* 0x00000004e1007c0c */ /* 0x000fe2000c701270 */
[----:B------:R-:W-:Y:S01]  /*37940*/  ULDC UR4, c[0x0][0x228] ;  /* 0x00008a0000047ab9 */ /* 0x000fe20000000800 */
[-C--:B------:R-:W-:Y:S01]  /*37950*/  ISETP.GE.AND P6, PT, R6, R168.reuse, PT ;  /* 0x000000a80600720c */ /* 0x080fe20003fc6270 */
[----:B---3--:R-:W-:Y:S01]  /*37960*/  IMAD.WIDE R10, R19, 0x4, R2 ;  /* 0x00000004130a7825 */ /* 0x008fe200078e0202 */
[----:B------:R-:W-:Y:S01]  /*37970*/  ISETP.LT.AND P1, PT, R225, UR4, !P1 ;  /* 0x00000004e1007c0c */ /* 0x000fe2000cf21270 */
[----:B------:R-:W-:Y:S01]  /*37980*/  ULDC UR4, c[0x0][0x228] ;  /* 0x00008a0000047ab9 */ /* 0x000fe20000000800 */
[----:B------:R-:W-:Y:S01]  /*37990*/  IADD3 R6, R7, 0xe, RZ ;  /* 0x0000000e07067810 */ /* 0x000fe20007ffe0ff */
[----:B----4-:R-:W-:Y:S01]  /*379a0*/  VIADD R17, R19, UR24 ;  /* 0x0000001813117c36 */ /* 0x010fe20008000000 */
[----:B------:R-:W-:Y:S01]  /*379b0*/  ULDC UR6, c[0x0][0x228] ;  /* 0x00008a0000067ab9 */ /* 0x000fe20000000800 */
[----:B------:R1:W-:Y:S01]  /*379c0*/  @P4 STG.E desc[UR8][R8.64], R37 ;  /* 0x0000002508004986 */ /* 0x0003e2000c101908 */
[----:B------:R-:W-:Y:S01]  /*379d0*/  ISETP.GE.AND P3, PT, R6, R168, PT ;  /* 0x000000a80600720c */ /* 0x000fe20003f66270 */
[----:B------:R-:W-:-:S02]  /*379e0*/  IMAD.WIDE R12, R17, 0x4, R4 ;  /* 0x00000004110c7825 */ /* 0x000fc400078e0204 */
[----:B------:R3:W-:Y:S01]  /*379f0*/  @P0 STG.E desc[UR8][R10.64], R41 ;  /* 0x000000290a000986 */ /* 0x0007e2000c101908 */
[C---:B------:R-:W-:Y:S01]  /*37a00*/  ISETP.LT.AND P0, PT, R226.reuse, UR4, !P6 ;  /* 0x00000004e2007c0c */ /* 0x040fe2000f701270 */
[----:B------:R-:W-:Y:S01]  /*37a10*/  IMAD.WIDE R14, R17, 0x4, R2 ;  /* 0x00000004110e7825 */ /* 0x000fe200078e0202 */
[----:B------:R-:W-:Y:S01]  /*37a20*/  ULDC UR4, c[0x0][0x228] ;  /* 0x00008a0000047ab9 */ /* 0x000fe20000000800 */
[----:B------:R4:W-:Y:S01]  /*37a30*/  @P5 STG.E desc[UR8][R12.64], R22 ;  /* 0x000000160c005986 */ /* 0x0009e2000c101908 */
[----:B------:R-:W-:Y:S01]  /*37a40*/  ISETP.LT.AND P6, PT, R225, UR4, !P6 ;  /* 0x00000004e1007c0c */ /* 0x000fe2000f7c1270 */
[----:B------:R-:W-:Y:S01]  /*37a50*/  VIADD R17, R17, UR24 ;  /* 0x0000001811117c36 */ /* 0x000fe20008000000 */
[----:B------:R-:W-:Y:S01]  /*37a60*/  ULDC UR4, c[0x0][0x228] ;  /* 0x00008a0000047ab9 */ /* 0x000fe20000000800 */
[----:B------:R-:W-:Y:S01]  /*37a70*/  @P1 STG.E desc[UR8][R14.64], R30 ;  /* 0x0000001e0e001986 */ /* 0x000fe2000c101908 */
[----:B------:R-:W-:Y:S01]  /*37a80*/  ISETP.LT.AND P1, PT, R226, UR4, !P3 ;  /* 0x00000004e2007c0c */ /* 0x000fe2000df21270 */
[----:B------:R-:W-:Y:S01]  /*37a90*/  VIADD R6, R7, 0xf ;  /* 0x0000000f07067836 */ /* 0x000fe20000000000 */
[C---:B------:R-:W-:Y:S01]  /*37aa0*/  IADD3 R19, R17.reuse, UR24, RZ ;  /* 0x0000001811137c10 */ /* 0x040fe2000fffe0ff */
[----:B-1----:R-:W-:Y:S01]  /*37ab0*/  IMAD.WIDE R8, R17, 0x4, R4 ;  /* 0x0000000411087825 */ /* 0x002fe200078e0204 */
[----:B------:R-:W-:-:S02]  /*37ac0*/  ULDC UR4, c[0x0][0x228] ;  /* 0x00008a0000047ab9 */ /* 0x000fc40000000800 */
[-C--:B------:R-:W-:Y:S01]  /*37ad0*/  ISETP.GE.AND P2, PT, R6, R168.reuse, PT ;  /* 0x000000a80600720c */ /* 0x080fe20003f46270 */
[----:B---3--:R-:W-:Y:S01]  /*37ae0*/  IMAD.WIDE R10, R17, 0x4, R2 ;  /* 0x00000004110a7825 */ /* 0x008fe200078e0202 */
[----:B------:R-:W-:Y:S01]  /*37af0*/  IADD3 R6, R7, 0x10, RZ ;  /* 0x0000001007067810 */ /* 0x000fe20007ffe0ff */
[----:B------:R1:W-:Y:S01]  /*37b00*/  @P0 STG.E desc[UR8][R8.64], R38 ;  /* 0x0000002608000986 */ /* 0x0003e2000c101908 */
[----:B------:R-:W-:Y:S01]  /*37b10*/  ISETP.LT.AND P3, PT, R225, UR4, !P3 ;  /* 0x00000004e1007c0c */ /* 0x000fe2000df61270 */
[----:B----4-:R-:W-:Y:S01]  /*37b20*/  IMAD.WIDE R12, R19, 0x4, R4 ;  /* 0x00000004130c7825 */ /* 0x010fe200078e0204 */
[-C--:B------:R-:W-:Y:S01]  /*37b30*/  ISETP.GE.AND P4, PT, R6, R168.reuse, PT ;  /* 0x000000a80600720c */ /* 0x080fe20003f86270 */
[----:B------:R3:W-:Y:S01]  /*37b40*/  @P6 STG.E desc[UR8][R10.64], R42 ;  /* 0x0000002a0a006986 */ /* 0x0007e2000c101908 */
[----:B------:R-:W-:Y:S01]  /*37b50*/  ULDC UR4, c[0x0][0x228] ;  /* 0x00008a0000047ab9 */ /* 0x000fe20000000800 */
[C---:B------:R-:W-:Y:S01]  /*37b60*/  IADD3 R6, R7.reuse, 0x11, RZ ;  /* 0x0000001107067810 */ /* 0x040fe20007ffe0ff */
[----:B------:R-:W-:Y:S01]  /*37b70*/  VIADD R16, R7, 0x3f ;  /* 0x0000003f07107836 */ /* 0x000fe20000000000 */
[----:B------:R4:W-:Y:S01]  /*37b80*/  @P1 STG.E desc[UR8][R12.64], R23 ;  /* 0x000000170c001986 */ /* 0x0009e2000c101908 */
[----:B------:R-:W-:Y:S01]  /*37b90*/  ISETP.LT.AND P1, PT, R226, UR4, !P2 ;  /* 0x00000004e2007c0c */ /* 0x000fe2000d721270 */
[----:B------:R-:W-:Y:S01]  /*37ba0*/  ULDC UR4, c[0x0][0x22c] ;  /* 0x00008b0000047ab9 */ /* 0x000fe20000000800 */
[----:B------:R-:W-:Y:S01]  /*37bb0*/  ISETP.GE.AND P5, PT, R6, R168, PT ;  /* 0x000000a80600720c */ /* 0x000fe20003fa6270 */
[C---:B-1----:R-:W-:Y:S01]  /*37bc0*/  IMAD.WIDE R8, R19.reuse, 0x4, R2 ;  /* 0x0000000413087825 */ /* 0x042fe200078e0202 */
[----:B------:R-:W-:Y:S01]  /*37bd0*/  IADD3 R15, R19, UR24, RZ ;  /* 0x00000018130f7c10 */ /* 0x000fe2000fffe0ff */
[----:B------:R-:W1:Y:S01]  /*37be0*/  LDS.128 R20, [R0] ;  /* 0x0000000000147984 */ /* 0x000e620000000c00 */
[----:B------:R-:W-:Y:S01]  /*37bf0*/  ISETP.LT.AND P2, PT, R225, UR6, !P2 ;  /* 0x00000006e1007c0c */ /* 0x000fe2000d741270 */
[----:B------:R-:W-:Y:S01]  /*37c00*/  VIADD R6, R7, 0x12 ;  /* 0x0000001207067836 */ /* 0x000fe20000000000 */
[----:B------:R-:W-:Y:S01]  /*37c10*/  ISETP.LT.AND P6, PT, R226, UR10, !P4 ;  /* 0x0000000ae2007c0c */ /* 0x000fe2000e7c1270 */
[C---:B---3--:R-:W-:Y:S01]  /*37c20*/  IMAD.WIDE R10, R15.reuse, 0x4, R4 ;  /* 0x000000040f0a7825 */ /* 0x048fe200078e0204 */
[----:B------:R3:W-:Y:S01]  /*37c30*/  @P3 STG.E desc[UR8][R8.64], R31 ;  /* 0x0000001f08003986 */ /* 0x0007e2000c101908 */
[----:B------:R-:W-:Y:S01]  /*37c40*/  ULDC UR6, c[0x0][0x228] ;  /* 0x00008a0000067ab9 */ /* 0x000fe20000000800 */
[----:B------:R-:W-:Y:S01]  /*37c50*/  ISETP.GE.AND P3, PT, R6, UR4, PT ;  /* 0x0000000406007c0c */ /* 0x000fe2000bf66270 */
[----:B----4-:R-:W-:Y:S01]  /*37c60*/  IMAD.WIDE R12, R15, 0x4, R2 ;  /* 0x000000040f0c7825 */ /* 0x010fe200078e0202 */
[----:B------:R-:W-:Y:S01]  /*37c70*/  IADD3 R6, R7, 0x13, RZ ;  /* 0x0000001307067810 */ /* 0x000fe20007ffe0ff */
[----:B------:R-:W-:Y:S01]  /*37c80*/  ULDC UR4, c[0x0][0x22c] ;  /* 0x00008b0000047ab9 */ /* 0x000fe20000000800 */
[----:B------:R-:W-:Y:S01]  /*37c90*/  ISETP.LT.AND P4, PT, R225, UR6, !P4 ;  /* 0x00000006e1007c0c */ /* 0x000fe2000e781270 */
[----:B------:R-:W-:Y:S01]  /*37ca0*/  VIADD R17, R15, UR24 ;  /* 0x000000180f117c36 */ /* 0x000fe20008000000 */
[----:B------:R4:W-:Y:S01]  /*37cb0*/  @P1 STG.E desc[UR8][R10.64], R39 ;  /* 0x000000270a001986 */ /* 0x0009e2000c101908 */
[----:B------:R-:W-:Y:S01]  /*37cc0*/  ISETP.GE.AND P1, PT, R6, UR4, PT ;  /* 0x0000000406007c0c */ /* 0x000fe2000bf26270 */
[----:B------:R-:W-:Y:S01]  /*37cd0*/  ULDC UR4, c[0x0][0x228] ;  /* 0x00008a0000047ab9 */ /* 0x000fe20000000800 */
[C---:B------:R-:W-:Y:S01]  /*37ce0*/  IMAD.WIDE R14, R17.reuse, 0x4, R4 ;  /* 0x00000004110e7825 */ /* 0x040fe200078e0204 */
[----:B------:R2:W-:Y:S01]  /*37cf0*/  @P2 STG.E desc[UR8][R12.64], R43 ;  /* 0x0000002b0c002986 */ /* 0x0005e2000c101908 */
[C---:B------:R-:W-:Y:S01]  /*37d00*/  ISETP.LT.AND P2, PT, R226.reuse, UR4, !P5 ;  /* 0x00000004e2007c0c */ /* 0x040fe2000ef41270 */
[----:B------:R-:W-:Y:S01]  /*37d10*/  ULDC UR6, c[0x0][0x228] ;  /* 0x00008a0000067ab9 */ /* 0x000fe20000000800 */
[C---:B---3--:R-:W-:Y:S01]  /*37d20*/  IMAD.WIDE R8, R17.reuse, 0x4, R2 ;  /* 0x0000000411087825 */ /* 0x048fe200078e0202 */
[----:B------:R-:W-:Y:S01]  /*37d30*/  IADD3 R17, R17, UR24, RZ ;  /* 0x0000001811117c10 */ /* 0x000fe2000fffe0ff */
[----:B------:R-:W-:Y:S01]  /*37d40*/  ULDC UR10, c[0x0][0x228] ;  /* 0x00008a00000a7ab9 */ /* 0x000fe20000000800 */
[----:B------:R3:W-:Y:S01]  /*37d50*/  @P6 STG.E desc[UR8][R14.64], R32 ;  /* 0x000000200e006986 */ /* 0x0007e2000c101908 */
[----:B------:R-:W-:Y:S01]  /*37d60*/  VIADD R6, R7, 0x14 ;  /* 0x0000001407067836 */ /* 0x000fe20000000000 */
[----:B------:R-:W-:Y:S01]  /*37d70*/  ISETP.LT.AND P5, PT, R225, UR6, !P5 ;  /* 0x00000006e1007c0c */ /* 0x000fe2000efa1270 */
[----:B------:R-:W-:Y:S01]  /*37d80*/  ULDC UR4, c[0x0][0x22c] ;  /* 0x00008b0000047ab9 */ /* 0x000fe20000000800 */
[----:B------:R-:W-:Y:S01]  /*37d90*/  ISETP.LT.AND P6, PT, R226, UR10, !P3 ;  /* 0x0000000ae2007c0c */ /* 0x000fe2000dfc1270 */
[----:B------:R1:W-:Y:S01]  /*37da0*/  @P4 STG.E desc[UR8][R8.64], R44 ;  /* 0x0000002c08004986 */ /* 0x0003e2000c101908 */
[----:B----4-:R-:W-:Y:S01]  /*37db0*/  IMAD.WIDE R10, R17, 0x4, R4 ;  /* 0x00000004110a7825 */ /* 0x010fe200078e0204 */
[----:B------:R-:W-:Y:S01]  /*37dc0*/  ISETP.GE.AND P4, PT, R6, UR4, PT ;  /* 0x0000000406007c0c */ /* 0x000fe2000bf86270 */
[----:B------:R-:W-:Y:S01]  /*37dd0*/  ULDC UR4, c[0x0][0x22c] ;  /* 0x00008b0000047ab9 */ /* 0x000fe20000000800 */
[----:B------:R-:W-:Y:S01]  /*37de0*/  IADD3 R6, R7, 0x15, RZ ;  /* 0x0000001507067810 */ /* 0x000fe20007ffe0ff */
[C---:B------:R-:W-:Y:S01]  /*37df0*/  VIADD R19, R17.reuse, UR24 ;  /* 0x0000001811137c36 */ /* 0x040fe20008000000 */
[----:B------:R4:W-:Y:S01]  /*37e00*/  @P2 STG.E desc[UR8][R10.64], R52 ;  /* 0x000000340a002986 */ /* 0x0009e2000c101908 */
[----:B--2---:R-:W-:Y:S01]  /*37e10*/  IMAD.WIDE R12, R17, 0x4, R2 ;  /* 0x00000004110c7825 */ /* 0x004fe200078e0202 */
[----:B------:R-:W-:Y:S01]  /*37e20*/  ISETP.GE.AND P2, PT, R6, UR4, PT ;  /* 0x0000000406007c0c */ /* 0x000fe2000bf46270 */
[----:B------:R-:W-:Y:S01]  /*37e30*/  ULDC UR4, c[0x0][0x228] ;  /* 0x00008a0000047ab9 */ /* 0x000fe20000000800 */
[C---:B------:R-:W-:Y:S01]  /*37e40*/  IADD3 R17, R19.reuse, UR24, RZ ;  /* 0x0000001813117c10 */ /* 0x040fe2000fffe0ff */
[----:B---3--:R-:W-:Y:S01]  /*37e50*/  IMAD.WIDE R14, R19, 0x4, R4 ;  /* 0x00000004130e7825 */ /* 0x008fe200078e0204 */
[----:B------:R-:W-:Y:S01]  /*37e60*/  ISETP.LT.AND P3, PT, R225, UR4, !P3 ;  /* 0x00000004e1007c0c */ /* 0x000fe2000df61270 */
[----:B------:R2:W-:Y:S01]  /*37e70*/  @P5 STG.E desc[UR8][R12.64], R56 ;  /* 0x000000380c005986 */ /* 0x0005e2000c101908 */
[----:B------:R-:W-:Y:S01]  /*37e80*/  ULDC UR4, c[0x0][0x228] ;  /* 0x00008a0000047ab9 */ /* 0x000fe20000000800 */
[----:B------:R-:W-:Y:S01]  /*37e90*/  VIADD R6, R7, 0x16 ;  /* 0x0000001607067836 */ /* 0x000fe20000000000 */
[----:B------:R-:W-:Y:S01]  /*37ea0*/  ULDC UR6, c[0x0][0x228] ;  /* 0x00008a0000067ab9 */ /* 0x000fe20000000800 */
[----:B------:R-:W-:Y:S01]  /*37eb0*/  @P6 STG.E desc[UR8][R14.64], R33 ;  /* 0x000000210e006986 */ /* 0x000fe2000c101908 */
[----:B------:R-:W-:Y:S01]  /*37ec0*/  ISETP.LT.AND P6, PT, R226, UR4, !P1 ;  /* 0x00000004e2007c0c */ /* 0x000fe2000cfc1270 */
[----:B------:R-:W-:Y:S01]  /*37ed0*/  ULDC UR4, c[0x0][0x22c] ;  /* 0x00008b0000047ab9 */ /* 0x000fe20000000800 */
[----:B-1----:R-:W-:Y:S01]  /*37ee0*/  IMAD.WIDE R8, R19, 0x4, R2 ;  /* 0x0000000413087825 */ /* 0x002fe200078e0202 */
[----:B------:R-:W-:Y:S01]  /*37ef0*/  ISETP.GE.AND P5, PT, R6, UR4, PT ;  /* 0x0000000406007c0c */ /* 0x000fe2000bfa6270 */
[----:B------:R-:W-:Y:S01]  /*37f00*/  ULDC UR4, c[0x0][0x22c] ;  /* 0x00008b0000047ab9 */ /* 0x000fe20000000800 */
[----:B------:R-:W-:Y:S01]  /*37f10*/  ISETP.LT.AND P1, PT, R225, UR6, !P1 ;  /* 0x00000006e1007c0c */ /* 0x000fe2000cf21270 */
[----:B------:R-:W-:Y:S01]  /*37f20*/  VIADD R6, R7, 0x17 ;  /* 0x0000001707067836 */ /* 0x000fe20000000000 */
[----:B------:R1:W-:Y:S01]  /*37f30*/  @P3 STG.E desc[UR8][R8.64], R45 ;  /* 0x0000002d08003986 */ /* 0x0003e2000c101908 */
[C---:B----4-:R-:W-:Y:S01]  /*37f40*/  IMAD.WIDE R10, R17.reuse, 0x4, R4 ;  /* 0x00000004110a7825 */ /* 0x050fe200078e0204 */
[----:B------:R-:W-:Y:S01]  /*37f50*/  ULDC UR6, c[0x0][0x228] ;  /* 0x00008a0000067ab9 */ /* 0x000fe20000000800 */
[----:B------:R-:W-:Y:S01]  /*37f60*/  ULDC UR10, c[0x0][0x228] ;  /* 0x00008a00000a7ab9 */ /* 0x000fe20000000800 */
[----:B------:R-:W-:Y:S01]  /*37f70*/  ISETP.GE.AND P3, PT, R6, UR4, PT ;  /* 0x0000000406007c0c */ /* 0x000fe2000bf66270 */
[----:B------:R-:W-:Y:S01]  /*37f80*/  ULDC UR4, c[0x0][0x228] ;  /* 0x00008a0000047ab9 */ /* 0x000fe20000000800 */
[----:B------:R3:W-:Y:S01]  /*37f90*/  @P6 STG.E desc[UR8][R10.64], R53 ;  /* 0x000000350a006986 */ /* 0x0007e2000c101908 */
[----:B--2---:R-:W-:Y:S01]  /*37fa0*/  IMAD.WIDE R12, R17, 0x4, R2 ;  /* 0x00000004110c7825 */ /* 0x004fe200078e0202 */
[C---:B------:R-:W-:Y:S01]  /*37fb0*/  ISETP.LT.AND P6, PT, R226.reuse, UR4, !P4 ;  /* 0x00000004e2007c0c */ /* 0x040fe2000e7c1270 */
[----:B------:R-:W-:Y:S01]  /*37fc0*/  ULDC UR4, c[0x0][0x228] ;  /* 0x00008a0000047ab9 */ /* 0x000fe20000000800 */
[----:B------:R-:W-:Y:S01]  /*37fd0*/  ISETP.LT.AND P4, PT, R225, UR6, !P4 ;  /* 0x00000006e1007c0c */ /* 0x000fe2000e781270 */
[----:B------:R-:W-:Y:S01]  /*37fe0*/  VIADD R6, R7, 0x18 ;  /* 0x0000001807067836 */ /* 0x000fe20000000000 */
[----:B------:R-:W-:Y:S01]  /*37ff0*/  IADD3 R17, R17, UR24, RZ ;  /* 0x0000001811117c10 */ /* 0x000fe2000fffe0ff */
[----:B------:R2:W-:Y:S01]  /*38000*/  @P1 STG.E desc[UR8][R12.64], R57 ;  /* 0x000000390c001986 */ /* 0x0005e2000c101908 */
[----:B------:R-:W-:Y:S01]  /*38010*/  ISETP.LT.AND P1, PT, R226, UR4, !P2 ;  /* 0x00000004e2007c0c */ /* 0x000fe2000d721270 */
[----:B------:R-:W-:Y:S01]  /*38020*/  ULDC UR6, c[0x0][0x228] ;  /* 0x00008a0000067ab9 */ /* 0x000fe20000000800 */
[----:B------:R-:W-:Y:S01]  /*38030*/  ULDC UR4, c[0x0][0x22c] ;  /* 0x00008b0000047ab9 */ /* 0x000fe20000000800 */
[----:B-1----:R-:W-:Y:S01]  /*38040*/  IMAD.WIDE R8, R17, 0x4, R4 ;  /* 0x0000000411087825 */ /* 0x002fe200078e0204 */
[----:B------:R-:W-:Y:S01]  /*38050*/  ISETP.LT.AND P2, PT, R225, UR6, !P2 ;  /* 0x00000006e1007c0c */ /* 0x000fe2000d741270 */
[----:B------:R-:W-:Y:S01]  /*38060*/  ULDC UR6, c[0x0][0x228] ;  /* 0x00008a0000067ab9 */ /* 0x000fe20000000800 */
[----:B------:R-:W-:Y:S01]  /*38070*/  ISETP.GE.AND P0, PT, R16, UR27, PT ;  /* 0x0000001b10007c0c */ /* 0x000fe2000bf06270 */
[C---:B---3--:R-:W-:Y:S01]  /*38080*/  IMAD.WIDE R10, R17.reuse, 0x4, R2 ;  /* 0x00000004110a7825 */ /* 0x048fe200078e0202 */
[----:B------:R-:W-:Y:S01]  /*38090*/  IADD3 R17, R17, UR24, RZ ;  /* 0x0000001811117c10 */ /* 0x000fe2000fffe0ff */
[----:B------:R1:W-:Y:S01]  /*380a0*/  @P6 STG.E desc[UR8][R8.64], R34 ;  /* 0x0000002208006986 */ /* 0x0003e2000c101908 */
[----:B------:R-:W-:Y:S01]  /*380b0*/  ISETP.GE.AND P6, PT, R6, UR4, PT ;  /* 0x0000000406007c0c */ /* 0x000fe2000bfc6270 */
[----:B------:R-:W-:Y:S01]  /*380c0*/  ULDC UR4, c[0x0][0x228] ;  /* 0x00008a0000047ab9 */ /* 0x000fe20000000800 */
[----:B------:R-:W-:Y:S01]  /*380d0*/  VIADD R6, R7, 0x19 ;  /* 0x0000001907067836 */ /* 0x000fe20000000000 */
[----:B------:R3:W-:Y:S01]  /*380e0*/  @P4 STG.E desc[UR8][R10.64], R46 ;  /* 0x0000002e0a004986 */ /* 0x0007e2000c101908 */
[----:B--2---:R-:W-:Y:S01]  /*380f0*/  IMAD.WIDE R12, R17, 0x4, R4 ;  /* 0x00000004110c7825 */ /* 0x004fe200078e0204 */
[----:B------:R-:W-:Y:S01]  /*38100*/  ISETP.LT.AND P4, PT, R226, UR4, !P5 ;  /* 0x00000004e2007c0c */ /* 0x000fe2000ef81270 */
[----:B------:R-:W-:Y:S01]  /*38110*/  ULDC UR4, c[0x0][0x22c] ;  /* 0x00008b0000047ab9 */ /* 0x000fe20000000800 */
[----:B------:R-:W-:Y:S01]  /*38120*/  IADD3 R16, R7, 0x38, RZ ;  /* 0x0000003807107810 */ /* 0x000fe20007ffe0ff */
[C---:B------:R-:W-:Y:S01]  /*38130*/  IMAD.WIDE R14, R17.reuse, 0x4, R2 ;  /* 0x00000004110e7825 */ /* 0x040fe200078e0202 */
[----:B------:R2:W-:Y:S01]  /*38140*/  @P1 STG.E desc[UR8][R12.64], R54 ;  /* 0x000000360c001986 */ /* 0x0005e2000c101908 */
[----:B------:R-:W-:-:S02]  /*38150*/  IADD3 R17, R17, UR24, RZ ;  /* 0x0000001811117c10 */ /* 0x000fc4000fffe0ff */
[----:B------:R-:W-:Y:S01]  /*38160*/  ISETP.GE.AND P1, PT, R6, UR4, PT ;  /* 0x0000000406007c0c */ /* 0x000fe2000bf26270 */
[----:B------:R-:W-:Y:S01]  /*38170*/  ULDC UR4, c[0x0][0x228] ;  /* 0x00008a0000047ab9 */ /* 0x000fe20000000800 */
[----:B------:R-:W-:Y:S01]  /*38180*/  @P2 STG.E desc[UR8][R14.64], R58 ;  /* 0x0000003a0e002986 */ /* 0x000fe2000c101908 */
[----:B------:R-:W-:Y:S01]  /*38190*/  ISETP.LT.AND P5, PT, R225, UR4, !P5 ;  /* 0x00000004e1007c0c */ /* 0x000fe2000efa1270 */
[C---:B-1----:R-:W-:Y:S01]  /*381a0*/  IMAD.WIDE R8, R17.reuse, 0x4, R4 ;  /* 0x0000000411087825 */ /* 0x042fe200078e0204 */
[----:B------:R-:W-:Y:S01]  /*381b0*/  ISETP.LT.AND P2, PT, R226, UR6, !P3 ;  /* 0x00000006e2007c0c */ /* 0x000fe2000df41270 */
[----:B------:R-:W-:Y:S01]  /*381c0*/  ULDC UR4, c[0x0][0x22c] ;  /* 0x00008b0000047ab9 */ /* 0x000fe20000000800 */
[----:B------:R-:W-:Y:S01]  /*381d0*/  IADD3 R19, R17, UR24, RZ ;  /* 0x0000001811137c10 */ /* 0x000fe2000fffe0ff */
[----:B------:R-:W-:Y:S01]  /*381e0*/  VIADD R6, R7, 0x1a ;  /* 0x0000001a07067836 */ /* 0x000fe20000000000 */
[----:B------:R1:W-:Y:S01]  /*381f0*/  @P4 STG.E desc[UR8][R8.64], R35 ;  /* 0x0000002308004986 */ /* 0x0003e2000c101908 */
[----:B---3--:R-:W-:Y:S01]  /*38200*/  IMAD.WIDE R10, R17, 0x4, R2 ;  /* 0x00000004110a7825 */ /* 0x008fe200078e0202 */
[----:B------:R-:W-:Y:S01]  /*38210*/  ULDC UR6, c[0x0][0x228] ;  /* 0x00008a0000067ab9 */ /* 0x000fe20000000800 */
[----:B------:R-:W-:-:S02]  /*38220*/  IADD3 R0, R7, 0x3b, RZ ;  /* 0x0000003b07007810 */ /* 0x000fc40007ffe0ff */
[----:B------:R-:W-:Y:S01]  /*38230*/  ISETP.GE.AND P4, PT, R6, UR4, PT ;  /* 0x0000000406007c0c */ /* 0x000fe2000bf86270 */
[----:B------:R-:W-:Y:S01]  /*38240*/  ULDC UR4, c[0x0][0x228] ;  /* 0x00008a0000047ab9 */ /* 0x000fe20000000800 */
[----:B------:R-:W-:Y:S01]  /*38250*/  VIADD R6, R7, 0x1b ;  /* 0x0000001b07067836 */ /* 0x000fe20000000000 */
[----:B------:R-:W-:Y:S01]  /*38260*/  ISETP.LT.AND P3, PT, R225, UR4, !P3 ;  /* 0x00000004e1007c0c */ /* 0x000fe2000df61270 */
[C---:B--2---:R-:W-:Y:S01]  /*38270*/  IMAD.WIDE R12, R19.reuse, 0x4, R4 ;  /* 0x00000004130c7825 */ /* 0x044fe200078e0204 */
[----:B------:R-:W-:Y:S01]  /*38280*/  ULDC UR4, c[0x0][0x22c] ;  /* 0x00008b0000047ab9 */ /* 0x000fe20000000800 */
[----:B------:R2:W-:Y:S01]  /*38290*/  @P5 STG.E desc[UR8][R10.64], R47 ;  /* 0x0000002f0a005986 */ /* 0x0005e2000c101908 */
[----:B------:R-:W-:Y:S01]  /*382a0*/  ISETP.GE.AND P5, PT, R6, UR4, PT ;  /* 0x0000000406007c0c */ /* 0x000fe2000bfa6270 */
[----:B------:R-:W-:Y:S01]  /*382b0*/  ULDC UR4, c[0x0][0x228] ;  /* 0x00008a0000047ab9 */ /* 0x000fe20000000800 */
[C---:B-1----:R-:W-:Y:S01]  /*382c0*/  IMAD.WIDE R8, R19.reuse, 0x4, R2 ;  /* 0x0000000413087825 */ /* 0x042fe200078e0202 */
[----:B------:R1:W-:Y:S01]  /*382d0*/  @P2 STG.E desc[UR8][R12.64], R55 ;  /* 0x000000370c002986 */ /* 0x0003e2000c101908 */
[C---:B------:R-:W-:Y:S01]  /*382e0*/  ISETP.LT.AND P2, PT, R226.reuse, UR4, !P6 ;  /* 0x00000004e2007c0c */ /* 0x040fe2000f741270 */
[----:B------:R-:W-:Y:S01]  /*382f0*/  ULDC UR4, c[0x0][0x228] ;  /* 0x00008a0000047ab9 */ /* 0x000fe20000000800 */
[----:B------:R-:W-:Y:S01]  /*38300*/  IADD3 R19, R19, UR24, RZ ;  /* 0x0000001813137c10 */ /* 0x000fe2000fffe0ff */
[----:B------:R-:W-:Y:S01]  /*38310*/  VIADD R6, R7, 0x1c ;  /* 0x0000001c07067836 */ /* 0x000fe20000000000 */
[----:B------:R-:W-:Y:S01]  /*38320*/  ISETP.LT.AND P6, PT, R225, UR4, !P6 ;  /* 0x00000004e1007c0c */ /* 0x000fe2000f7c1270 */
[----:B------:R-:W-:Y:S01]  /*38330*/  ULDC UR4, c[0x0][0x228] ;  /* 0x00008a0000047ab9 */ /* 0x000fe20000000800 */
[----:B------:R3:W-:Y:S01]  /*38340*/  @P3 STG.E desc[UR8][R8.64], R59 ;  /* 0x0000003b08003986 */ /* 0x0007e2000c101908 */
[----:B------:R-:W-:Y:S01]  /*38350*/  ISETP.LT.AND P3, PT, R226, UR4, !P1 ;  /* 0x00000004e2007c0c */ /* 0x000fe2000cf61270 */
[C---:B--2---:R-:W-:Y:S01]  /*38360*/  IMAD.WIDE R10, R19.reuse, 0x4, R4 ;  /* 0x00000004130a7825 */ /* 0x044fe200078e0204 */
[----:B------:R-:W-:Y:S01]  /*38370*/  IADD3 R17, R19, UR24, RZ ;  /* 0x0000001813117c10 */ /* 0x000fe2000fffe0ff */
[----:B------:R-:W-:-:S02]  /*38380*/  ULDC UR4, c[0x0][0x22c] ;  /* 0x00008b0000047ab9 */ /* 0x000fc40000000800 */
[----:B-1----:R-:W-:Y:S01]  /*38390*/  IMAD.WIDE R12, R19, 0x4, R2 ;  /* 0x00000004130c7825 */ /* 0x002fe200078e0202 */
[----:B------:R1:W-:Y:S01]  /*383a0*/  @P2 STG.E desc[UR8][R10.64], R48 ;  /* 0x000000300a002986 */ /* 0x0003e2000c101908 */
[----:B------:R-:W-:Y:S01]  /*383b0*/  ISETP.GE.AND P2, PT, R6, UR4, PT ;  /* 0x0000000406007c0c */ /* 0x000fe2000bf46270 */
[----:B------:R-:W-:Y:S01]  /*383c0*/  ULDC UR4, c[0x0][0x228] ;  /* 0x00008a0000047ab9 */ /* 0x000fe20000000800 */
[----:B------:R-:W-:Y:S01]  /*383d0*/  IMAD.WIDE R14, R17, 0x4, R4 ;  /* 0x00000004110e7825 */ /* 0x000fe200078e0204 */
[----:B------:R-:W-:Y:S01]  /*383e0*/  ISETP.LT.AND P1, PT, R225, UR4, !P1 ;  /* 0x00000004e1007c0c */ /* 0x000fe2000cf21270 */
[----:B------:R2:W-:Y:S01]  /*383f0*/  @P6 STG.E desc[UR8][R12.64], R60 ;  /* 0x0000003c0c006986 */ /* 0x0005e2000c101908 */
[----:B------:R-:W-:Y:S01]  /*38400*/  ULDC UR4, c[0x0][0x228] ;  /* 0x00008a0000047ab9 */ /* 0x000fe20000000800 */
[C---:B------:R-:W-:Y:S01]  /*38410*/  IADD3 R19, R17.reuse, UR24, RZ ;  /* 0x0000001811137c10 */ /* 0x040fe2000fffe0ff */
[----:B---3--:R-:W-:Y:S01]  /*38420*/  IMAD.WIDE R8, R17, 0x4, R2 ;  /* 0x0000000411087825 */ /* 0x008fe200078e0202 */
[----:B------:R3:W-:Y:S01]  /*38430*/  @P3 STG.E desc[UR8][R14.64], R80 ;  /* 0x000000500e003986 */ /* 0x0007e2000c101908 */
[C---:B------:R-:W-:Y:S01]  /*38440*/  ISETP.LT.AND P3, PT, R226.reuse, UR4, !P4 ;  /* 0x00000004e2007c0c */ /* 0x040fe2000e761270 */
[----:B------:R-:W-:Y:S01]  /*38450*/  ULDC UR4, c[0x0][0x22c] ;  /* 0x00008b0000047ab9 */ /* 0x000fe20000000800 */
[----:B------:R-:W-:Y:S01]  /*38460*/  ISETP.LT.AND P4, PT, R225, UR6, !P4 ;  /* 0x00000006e1007c0c */ /* 0x000fe2000e781270 */
[----:B------:R-:W-:Y:S01]  /*38470*/  VIADD R6, R7, 0x1d ;  /* 0x0000001d07067836 */ /* 0x000fe20000000000 */
[----:B------:R-:W-:Y:S01]  /*38480*/  ISETP.LT.AND P6, PT, R226, UR10, !P5 ;  /* 0x0000000ae2007c0c */ /* 0x000fe2000efc1270 */
[C---:B------:R-:W-:Y:S01]  /*38490*/  VIADD R17, R19.reuse, UR24 ;  /* 0x0000001813117c36 */ /* 0x040fe20008000000 */
[----:B------:R-:W-:Y:S01]  /*384a0*/  ULDC UR6, c[0x0][0x228] ;  /* 0x00008a0000067ab9 */ /* 0x000fe20000000800 */
[----:B-1----:R-:W-:Y:S01]  /*384b0*/  IMAD.WIDE R10, R19, 0x4, R4 ;  /* 0x00000004130a7825 */ /* 0x002fe200078e0204 */
[----:B------:R1:W-:Y:S01]  /*384c0*/  @P1 STG.E desc[UR8][R8.64], R76 ;  /* 0x0000004c08001986 */ /* 0x0003e2000c101908 */
[----:B------:R-:W-:Y:S01]  /*384d0*/  ISETP.GE.AND P1, PT, R6, UR4, PT ;  /* 0x0000000406007c0c */ /* 0x000fe2000bf26270 */
[----:B------:R-:W-:Y:S01]  /*384e0*/  ULDC UR4, c[0x0][0x22c] ;  /* 0x00008b0000047ab9 */ /* 0x000fe20000000800 */
[----:B------:R-:W-:Y:S01]  /*384f0*/  IADD3 R6, R7, 0x1e, RZ ;  /* 0x0000001e07067810 */ /* 0x000fe20007ffe0ff */
[----:B--2---:R-:W-:Y:S01]  /*38500*/  IMAD.WIDE R12, R19, 0x4, R2 ;  /* 0x00000004130c7825 */ /* 0x004fe200078e0202 */
[----:B------:R-:W-:Y:S01]  /*38510*/  ISETP.LT.AND P5, PT, R225, UR6, !P5 ;  /* 0x00000006e1007c0c */ /* 0x000fe2000efa1270 */
[----:B------:R2:W-:Y:S01]  /*38520*/  @P3 STG.E desc[UR8][R10.64], R49 ;  /* 0x000000310a003986 */ /* 0x0005e2000c101908 */
[----:B------:R-:W-:Y:S01]  /*38530*/  ISETP.GE.AND P3, PT, R6, UR4, PT ;  /* 0x0000000406007c0c */ /* 0x000fe2000bf66270 */
[C---:B---3--:R-:W-:Y:S01]  /*38540*/  IMAD.WIDE R14, R17.reuse, 0x4, R4 ;  /* 0x00000004110e7825 */ /* 0x048fe200078e0204 */
[----:B------:R-:W-:Y:S01]  /*38550*/  ULDC UR4, c[0x0][0x228] ;  /* 0x00008a0000047ab9 */ /* 0x000fe20000000800 */
[----:B------:R3:W-:Y:S01]  /*38560*/  @P4 STG.E desc[UR8][R12.64], R61 ;  /* 0x0000003d0c004986 */ /* 0x0007e2000c101908 */
[----:B------:R-:W-:Y:S01]  /*38570*/  ULDC UR6, c[0x0][0x228] ;  /* 0x00008a0000067ab9 */ /* 0x000fe20000000800 */
[C---:B-1----:R-:W-:Y:S01]  /*38580*/  IMAD.WIDE R8, R17.reuse, 0x4, R2 ;  /* 0x0000000411087825 */ /* 0x042fe200078e0202 */
[----:B------:R-:W-:Y:S01]  /*38590*/  IADD3 R17, R17, UR24, RZ ;  /* 0x0000001811117c10 */ /* 0x000fe2000fffe0ff */
[----:B------:R1:W-:Y:S01]  /*385a0*/  @P6 STG.E desc[UR8][R14.64], R81 ;  /* 0x000000510e006986 */ /* 0x0003e2000c101908 */
[----:B------:R-:W-:Y:S01]  /*385b0*/  ISETP.LT.AND P6, PT, R226, UR4, !P2 ;  /* 0x00000004e2007c0c */ /* 0x000fe2000d7c1270 */
[----:B------:R-:W-:Y:S01]  /*385c0*/  VIADD R6, R7, 0x1f ;  /* 0x0000001f07067836 */ /* 0x000fe20000000000 */
[----:B------:R-:W-:Y:S01]  /*385d0*/  ISETP.LT.AND P2, PT, R225, UR6, !P2 ;  /* 0x00000006e1007c0c */ /* 0x000fe2000d741270 */
[----:B------:R-:W-:Y:S01]  /*385e0*/  ULDC UR4, c[0x0][0x22c] ;  /* 0x00008b0000047ab9 */ /* 0x000fe20000000800 */
[----:B------:R4:W-:Y:S01]  /*385f0*/  @P5 STG.E desc[UR8][R8.64], R77 ;  /* 0x0000004d08005986 */ /* 0x0009e2000c101908 */
[----:B--2---:R-:W-:Y:S01]  /*38600*/  IMAD.WIDE R10, R17, 0x4, R4 ;  /* 0x00000004110a7825 */ /* 0x004fe200078e0204 */
[----:B------:R-:W-:Y:S01]  /*38610*/  ULDC UR10, c[0x0][0x228] ;  /* 0x00008a00000a7ab9 */ /* 0x000fe20000000800 */
[----:B------:R-:W-:Y:S01]  /*38620*/  ISETP.GE.AND P5, PT, R6, UR4, PT ;  /* 0x0000000406007c0c */ /* 0x000fe2000bfa6270 */
[----:B------:R-:W-:Y:S01]  /*38630*/  ULDC UR4, c[0x0][0x22c] ;  /* 0x00008b0000047ab9 */ /* 0x000fe20000000800 */
[----:B------:R-:W-:Y:S01]  /*38640*/  IADD3 R6, R7, 0x20, RZ ;  /* 0x0000002007067810 */ /* 0x000fe20007ffe0ff */
[C---:B---3--:R-:W-:Y:S01]  /*38650*/  IMAD.WIDE R12, R17.reuse, 0x4, R2 ;  /* 0x00000004110c7825 */ /* 0x048fe200078e0202 */
[----:B------:R-:W-:Y:S01]  /*38660*/  ISETP.LT.AND P4, PT, R226, UR10, !P1 ;  /* 0x0000000ae2007c0c */ /* 0x000fe2000cf81270 */
[----:B------:R-:W-:Y:S01]  /*38670*/  ULDC UR6, c[0x0][0x228] ;  /* 0x00008a0000067ab9 */ /* 0x000fe20000000800 */
[----:B------:R2:W-:Y:S01]  /*38680*/  @P6 STG.E desc[UR8][R10.64], R50 ;  /* 0x000000320a006986 */ /* 0x0005e2000c101908 */
[----:B------:R-:W-:Y:S01]  /*38690*/  ISETP.GE.AND P6, PT, R6, UR4, PT ;  /* 0x0000000406007c0c */ /* 0x000fe2000bfc6270 */
[----:B------:R-:W-:Y:S01]  /*386a0*/  VIADD R19, R17, UR24 ;  /* 0x0000001811137c36 */ /* 0x000fe20008000000 */
[----:B------:R-:W-:Y:S01]  /*386b0*/  ULDC UR4, c[0x0][0x228] ;  /* 0x00008a0000047ab9 */ /* 0x000fe20000000800 */
[----:B------:R3:W-:Y:S01]  /*386c0*/  @P2 STG.E desc[UR8][R12.64], R62 ;  /* 0x0000003e0c002986 */ /* 0x0007e2000c101908 */
[----:B------:R-:W-:Y:S01]  /*386d0*/  ISETP.LT.AND P1, PT, R225, UR4, !P1 ;  /* 0x00000004e1007c0c */ /* 0x000fe2000cf21270 */
[----:B------:R-:W-:Y:S01]  /*386e0*/  ULDC UR4, c[0x0][0x228] ;  /* 0x00008a0000047ab9 */ /* 0x000fe20000000800 */
[C---:B-1----:R-:W-:Y:S01]  /*386f0*/  IMAD.WIDE R14, R19.reuse, 0x4, R4 ;  /* 0x00000004130e7825 */ /* 0x042fe200078e0204 */
[----:B------:R-:W-:Y:S01]  /*38700*/  ISETP.LT.AND P2, PT, R226, UR4, !P3 ;  /* 0x00000004e2007c0c */ /* 0x000fe2000df41270 */
[----:B------:R-:W-:Y:S01]  /*38710*/  ULDC UR4, c[0x0][0x22c] ;  /* 0x00008b0000047ab9 */ /* 0x000fe20000000800 */
[----:B------:R-:W-:Y:S01]  /*38720*/  IADD3 R17, R19, UR24, RZ ;  /* 0x0000001813117c10 */ /* 0x000fe2000fffe0ff */
[----:B------:R-:W-:Y:S01]  /*38730*/  VIADD R6, R7, 0x21 ;  /* 0x0000002107067836 */ /* 0x000fe20000000000 */
[----:B------:R-:W-:Y:S01]  /*38740*/  @P4 STG.E desc[UR8][R14.64], R82 ;  /* 0x000000520e004986 */ /* 0x000fe2000c101908 */
[----:B----4-:R-:W-:Y:S01]  /*38750*/  IMAD.WIDE R8, R19, 0x4, R2 ;  /* 0x0000000413087825 */ /* 0x010fe200078e0202 */
[----:B------:R-:W-:Y:S01]  /*38760*/  ISETP.LT.AND P3, PT, R225, UR6, !P3 ;  /* 0x00000006e1007c0c */ /* 0x000fe2000df61270 */
[----:B------:R-:W-:Y:S01]  /*38770*/  ULDC UR6, c[0x0][0x228] ;  /* 0x00008a0000067ab9 */ /* 0x000fe20000000800 */
[----:B------:R-:W-:Y:S01]  /*38780*/  ISETP.GE.AND P4, PT, R6, UR4, PT ;  /* 0x0000000406007c0c */ /* 0x000fe2000bf86270 */
[----:B------:R-:W-:Y:S01]  /*38790*/  VIADD R6, R7, 0x22 ;  /* 0x0000002207067836 */ /* 0x000fe20000000000 */
[----:B------:R-:W-:Y:S01]  /*387a0*/  ULDC UR4, c[0x0][0x22c] ;  /* 0x00008b0000047ab9 */ /* 0x000fe20000000800 */
[C---:B--2---:R-:W-:Y:S01]  /*387b0*/  IMAD.WIDE R10, R17.reuse, 0x4, R4 ;  /* 0x00000004110a7825 */ /* 0x044fe200078e0204 */
[----:B------:R1:W-:Y:S01]  /*387c0*/  @P1 STG.E desc[UR8][R8.64], R78 ;  /* 0x0000004e08001986 */ /* 0x0003e2000c101908 */
[----:B------:R-:W-:Y:S01]  /*387d0*/  ULDC UR10, c[0x0][0x228] ;  /* 0x00008a00000a7ab9 */ /* 0x000fe20000000800 */
[----:B------:R-:W-:Y:S01]  /*387e0*/  ISETP.GE.AND P1, PT, R6, UR4, PT ;  /* 0x0000000406007c0c */ /* 0x000fe2000bf26270 */
[----:B------:R-:W-:Y:S01]  /*387f0*/  ULDC UR4, c[0x0][0x228] ;  /* 0x00008a0000047ab9 */ /* 0x000fe20000000800 */
[----:B------:R2:W-:Y:S01]  /*38800*/  @P2 STG.E desc[UR8][R10.64], R51 ;  /* 0x000000330a002986 */ /* 0x0005e2000c101908 */
[----:B---3--:R-:W-:Y:S01]  /*38810*/  IMAD.WIDE R12, R17, 0x4, R2 ;  /* 0x00000004110c7825 */ /* 0x008fe200078e0202 */
        /* <DEDUP_REMOVED lines=11> */
[----:B------:R-:W-:-:S02]  /*388d0*/  ULDC UR6, c[0x0][0x228] ;  /* 0x00008a0000067ab9 */ /* 0x000fc40000000800 */
[C---:B--2---:R-:W-:Y:S01]  /*388e0*/  IMAD.WIDE R10, R17.reuse, 0x4, R2 ;  /* 0x00000004110a7825 */ /* 0x044fe200078e0202 */
[----:B------:R-:W-:Y:S01]  /*388f0*/  IADD3 R17, R17, UR24, RZ ;  /* 0x0000001811117c10 */ /* 0x000fe2000fffe0ff */
[----:B------:R1:W-:Y:S01]  /*38900*/  @P2 STG.E desc[UR8][R8.64], R83 ;  /* 0x0000005308002986 */ /* 0x0003e2000c101908 */
[----:B------:R-:W-:Y:S01]  /*38910*/  ISETP.GE.AND P2, PT, R6, UR4, PT ;  /* 0x0000000406007c0c */ /* 0x000fe2000bf46270 */
[----:B------:R-:W-:Y:S01]  /*38920*/  ULDC UR4, c[0x0][0x228] ;  /* 0x00008a0000047ab9 */ /* 0x000fe20000000800 */
[----:B------:R-:W-:Y:S01]  /*38930*/  VIADD R6, R7, 0x24 ;  /* 0x0000002407067836 */ /* 0x000fe20000000000 */
[----:B------:R2:W-:Y:S01]  /*38940*/  @P5 STG.E desc[UR8][R10.64], R79 ;  /* 0x0000004f0a005986 */ /* 0x0005e2000c101908 */
[C---:B---3--:R-:W-:Y:S01]  /*38950*/  IMAD.WIDE R12, R17.reuse, 0x4, R4 ;  /* 0x00000004110c7825 */ /* 0x048fe200078e0204 */
[----:B------:R-:W-:Y:S01]  /*38960*/  ISETP.LT.AND P5, PT, R226, UR4, !P4 ;  /* 0x00000004e2007c0c */ /* 0x000fe2000e7a1270 */
[----:B------:R-:W-:Y:S02]  /*38970*/  ULDC UR4, c[0x0][0x22c] ;  /* 0x00008b0000047ab9 */ /* 0x000fe40000000800 */
        /* <DEDUP_REMOVED lines=13> */
[----:B--2---:R-:W-:Y:S01]  /*38a50*/  IMAD.WIDE R10, R17, 0x4, R2 ;  /* 0x00000004110a7825 */ /* 0x004fe200078e0202 */
[----:B------:R-:W-:-:S02]  /*38a60*/  ULDC UR6, c[0x0][0x228] ;  /* 0x00008a0000067ab9 */ /* 0x000fc40000000800 */
[----:B------:R-:W-:Y:S01]  /*38a70*/  ISETP.GE.AND P5, PT, R6, UR4, PT ;  /* 0x0000000406007c0c */ /* 0x000fe2000bfa6270 */
[----:B------:R-:W-:Y:S01]  /*38a80*/  ULDC UR4, c[0x0][0x228] ;  /* 0x00008a0000047ab9 */ /* 0x000fe20000000800 */
[----:B------:R-:W-:Y:S01]  /*38a90*/  VIADD R6, R7, 0x26 ;  /* 0x0000002607067836 */ /* 0x000fe20000000000 */
[----:B------:R-:W-:Y:S01]  /*38aa0*/  ISETP.LT.AND P1, PT, R225, UR4, !P1 ;  /* 0x00000004e1007c0c */ /* 0x000fe2000cf21270 */
[C---:B---3--:R-:W-:Y:S01]  /*38ab0*/  IMAD.WIDE R12, R19.reuse, 0x4, R4 ;  /* 0x00000004130c7825 */ /* 0x048fe200078e0204 */
        /* <DEDUP_REMOVED lines=51> */
[C---:B------:R-:W-:Y:S01]  /*38df0*/  ISETP.LT.AND P2, PT, R226.reuse, UR4, !P6 ;  /* 0x00000004e2007c0c */ /* 0x040fe2000f741270 */
[----:B------:R-:W-:Y:S01]  /*38e00*/  VIADD R6, R7, 0x2a ;  /* 0x0000002a07067836 */ /* 0x000fe20000000000 */
[----:B------:R-:W-:Y:S01]  /*38e10*/  ULDC UR10, c[0x0][0x228] ;  /* 0x00008a00000a7ab9 */ /* 0x000fe20000000800 */
[----:B------:R-:W-:Y:S01]  /*38e20*/  ISETP.LT.AND P6, PT, R225, UR6, !P6 ;  /* 0x00000006e1007c0c */ /* 0x000fe2000f7c1270 */
[----:B------:R-:W-:Y:S01]  /*38e30*/  ULDC UR4, c[0x0][0x22c] ;  /* 0x00008b0000047ab9 */ /* 0x000fe20000000800 */
[----:B------:R-:W-:Y:S01]  /*38e40*/  ISETP.LT.AND P5, PT, R226, UR10, !P3 ;  /* 0x0000000ae2007c0c */ /* 0x000fe2000dfa1270 */
[----:B------:R4:W-:Y:S01]  /*38e50*/  @P4 STG.E desc[UR8][R8.64], R87 ;  /* 0x0000005708004986 */ /* 0x0009e2000c101908 */
[----:B--2---:R-:W-:Y:S01]  /*38e60*/  IMAD.WIDE R10, R17, 0x4, R4 ;  /* 0x00000004110a7825 */ /* 0x004fe200078e0204 */
[----:B------:R-:W-:Y:S01]  /*38e70*/  ISETP.GE.AND P4, PT, R6, UR4, PT ;  /* 0x0000000406007c0c */ /* 0x000fe2000bf86270 */
[----:B------:R-:W-:Y:S01]  /*38e80*/  ULDC UR4, c[0x0][0x22c] ;  /* 0x00008b0000047ab9 */ /* 0x000fe20000000800 */
[----:B------:R-:W-:Y:S01]  /*38e90*/  IADD3 R6, R7, 0x2b, RZ ;  /* 0x0000002b07067810 */ /* 0x000fe20007ffe0ff */
[C---:B------:R-:W-:Y:S01]  /*38ea0*/  VIADD R19, R17.reuse, UR24 ;  /* 0x0000001811137c36 */ /* 0x040fe20008000000 */
[----:B------:R-:W-:Y:S01]  /*38eb0*/  ULDC UR6, c[0x0][0x228] ;  /* 0x00008a0000067ab9 */ /* 0x000fe20000000800 */
[----:B---3--:R-:W-:Y:S01]  /*38ec0*/  IMAD.WIDE R12, R17, 0x4, R2 ;  /* 0x00000004110c7825 */ /* 0x008fe200078e0202 */
[----:B------:R2:W-:Y:S01]  /*38ed0*/  @P2 STG.E desc[UR8][R10.64], R111 ;  /* 0x0000006f0a002986 */ /* 0x0005e2000c101908 */
[----:B------:R-:W-:Y:S01]  /*38ee0*/  ISETP.GE.AND P2, PT, R6, UR4, PT ;  /* 0x0000000406007c0c */ /* 0x000fe2000bf46270 */
[----:B------:R-:W-:Y:S01]  /*38ef0*/  ULDC UR4, c[0x0][0x228] ;  /* 0x00008a0000047ab9 */ /* 0x000fe20000000800 */
[----:B-1----:R-:W-:Y:S01]  /*38f00*/  IMAD.WIDE R14, R19, 0x4, R4 ;  /* 0x00000004130e7825 */ /* 0x002fe200078e0204 */
[----:B------:R-:W-:Y:S01]  /*38f10*/  ISETP.LT.AND P3, PT, R225, UR4, !P3 ;  /* 0x00000004e1007c0c */ /* 0x000fe2000df61270 */
[----:B------:R1:W-:Y:S01]  /*38f20*/  @P6 STG.E desc[UR8][R12.64], R107 ;  /* 0x0000006b0c006986 */ /* 0x0003e2000c101908 */
[----:B------:R-:W-:Y:S01]  /*38f30*/  ULDC UR4, c[0x0][0x228] ;  /* 0x00008a0000047ab9 */ /* 0x000fe20000000800 */
[----:B------:R-:W-:Y:S01]  /*38f40*/  VIADD R6, R7, 0x2c ;  /* 0x0000002c07067836 */ /* 0x000fe20000000000 */
[C---:B------:R-:W-:Y:S01]  /*38f50*/  IADD3 R17, R19.reuse, UR24, RZ ;  /* 0x0000001813117c10 */ /* 0x040fe2000fffe0ff */
[----:B------:R-:W-:Y:S01]  /*38f60*/  @P5 STG.E desc[UR8][R14.64], R88 ;  /* 0x000000580e005986 */ /* 0x000fe2000c101908 */
[----:B------:R-:W-:Y:S01]  /*38f70*/  ISETP.LT.AND P5, PT, R226, UR4, !P1 ;  /* 0x00000004e2007c0c */ /* 0x000fe2000cfa1270 */
[----:B------:R-:W-:Y:S01]  /*38f80*/  ULDC UR4, c[0x0][0x22c] ;  /* 0x00008b0000047ab9 */ /* 0x000fe20000000800 */
[----:B----4-:R-:W-:Y:S01]  /*38f90*/  IMAD.WIDE R8, R19, 0x4, R2 ;  /* 0x0000000413087825 */ /* 0x010fe200078e0202 */
[----:B------:R-:W-:Y:S01]  /*38fa0*/  ISETP.GE.AND P6, PT, R6, UR4, PT ;  /* 0x0000000406007c0c */ /* 0x000fe2000bfc6270 */
[----:B------:R-:W-:Y:S01]  /*38fb0*/  ULDC UR4, c[0x0][0x22c] ;  /* 0x00008b0000047ab9 */ /* 0x000fe20000000800 */
[----:B------:R-:W-:Y:S01]  /*38fc0*/  ISETP.LT.AND P1, PT, R225, UR6, !P1 ;  /* 0x00000006e1007c0c */ /* 0x000fe2000cf21270 */
[----:B------:R-:W-:Y:S01]  /*38fd0*/  VIADD R6, R7, 0x2d ;  /* 0x0000002d07067836 */ /* 0x000fe20000000000 */
[----:B------:R3:W-:Y:S01]  /*38fe0*/  @P3 STG.E desc[UR8][R8.64], R92 ;  /* 0x0000005c08003986 */ /* 0x0007e2000c101908 */
[C---:B--2---:R-:W-:Y:S01]  /*38ff0*/  IMAD.WIDE R10, R17.reuse, 0x4, R4 ;  /* 0x00000004110a7825 */ /* 0x044fe200078e0204 */
[----:B------:R-:W-:Y:S01]  /*39000*/  ULDC UR6, c[0x0][0x228] ;  /* 0x00008a0000067ab9 */ /* 0x000fe20000000800 */
[----:B------:R-:W-:Y:S01]  /*39010*/  ULDC UR10, c[0x0][0x228] ;  /* 0x00008a00000a7ab9 */ /* 0x000fe20000000800 */
[----:B------:R-:W-:Y:S01]  /*39020*/  ISETP.GE.AND P3, PT, R6, UR4, PT ;  /* 0x0000000406007c0c */ /* 0x000fe2000bf66270 */
[----:B------:R-:W-:Y:S01]  /*39030*/  ULDC UR4, c[0x0][0x228] ;  /* 0x00008a0000047ab9 */ /* 0x000fe20000000800 */
[----:B------:R2:W-:Y:S01]  /*39040*/  @P5 STG.E desc[UR8][R10.64], R120 ;  /* 0x000000780a005986 */ /* 0x0005e2000c101908 */
[C---:B------:R-:W-:Y:S01]  /*39050*/  ISETP.LT.AND P5, PT, R226.reuse, UR4, !P4 ;  /* 0x00000004e2007c0c */ /* 0x040fe2000e7a1270 */
[----:B-1----:R-:W-:Y:S01]  /*39060*/  IMAD.WIDE R12, R17, 0x4, R2 ;  /* 0x00000004110c7825 */ /* 0x002fe200078e0202 */
[----:B------:R-:W-:Y:S01]  /*39070*/  ISETP.LT.AND P4, PT, R225, UR6, !P4 ;  /* 0x00000006e1007c0c */ /* 0x000fe2000e781270 */
[----:B------:R-:W-:Y:S01]  /*39080*/  ULDC UR4, c[0x0][0x228] ;  /* 0x00008a0000047ab9 */ /* 0x000fe20000000800 */
[----:B------:R-:W-:Y:S01]  /*39090*/  IADD3 R17, R17, UR24, RZ ;  /* 0x0000001811117c10 */ /* 0x000fe2000fffe0ff */
[----:B------:R-:W-:Y:S01]  /*390a0*/  VIADD R6, R7, 0x2e ;  /* 0x0000002e07067836 */ /* 0x000fe20000000000 */
[----:B------:R1:W-:Y:S01]  /*390b0*/  @P1 STG.E desc[UR8][R12.64], R116 ;  /* 0x000000740c001986 */ /* 0x0003e2000c101908 */
[----:B------:R-:W-:Y:S01]  /*390c0*/  ISETP.LT.AND P1, PT, R226, UR4, !P2 ;  /* 0x00000004e2007c0c */ /* 0x000fe2000d721270 */
[----:B------:R-:W-:Y:S01]  /*390d0*/  ULDC UR6, c[0x0][0x228] ;  /* 0x00008a0000067ab9 */ /* 0x000fe20000000800 */
[----:B---3--:R-:W-:Y:S01]  /*390e0*/  IMAD.WIDE R8, R17, 0x4, R4 ;  /* 0x0000000411087825 */ /* 0x008fe200078e0204 */
[----:B------:R-:W-:Y:S01]  /*390f0*/  ULDC UR4, c[0x0][0x22c] ;  /* 0x00008b0000047ab9 */ /* 0x000fe20000000800 */
[----:B------:R-:W-:Y:S01]  /*39100*/  ISETP.LT.AND P2, PT, R225, UR6, !P2 ;  /* 0x00000006e1007c0c */ /* 0x000fe2000d741270 */
[----:B------:R-:W-:Y:S01]  /*39110*/  ULDC UR6, c[0x0][0x228] ;  /* 0x00008a0000067ab9 */ /* 0x000fe20000000800 */
[C---:B--2---:R-:W-:Y:S01]  /*39120*/  IMAD.WIDE R10, R17.reuse, 0x4, R2 ;  /* 0x00000004110a7825 */ /* 0x044fe200078e0202 */
[----:B------:R-:W-:Y:S01]  /*39130*/  IADD3 R17, R17, UR24, RZ ;  /* 0x0000001811117c10 */ /* 0x000fe2000fffe0ff */
[----:B------:R2:W-:Y:S01]  /*39140*/  @P5 STG.E desc[UR8][R8.64], R89 ;  /* 0x0000005908005986 */ /* 0x0005e2000c101908 */
[----:B------:R-:W-:Y:S01]  /*39150*/  ISETP.GE.AND P5, PT, R6, UR4, PT ;  /* 0x0000000406007c0c */ /* 0x000fe2000bfa6270 */
[----:B------:R-:W-:Y:S01]  /*39160*/  ULDC UR4, c[0x0][0x228] ;  /* 0x00008a0000047ab9 */ /* 0x000fe20000000800 */
[----:B------:R-:W-:Y:S01]  /*39170*/  VIADD R6, R7, 0x2f ;  /* 0x0000002f07067836 */ /* 0x000fe20000000000 */
[----:B------:R3:W-:Y:S01]  /*39180*/  @P4 STG.E desc[UR8][R10.64], R93 ;  /* 0x0000005d0a004986 */ /* 0x0007e2000c101908 */
[----:B-1----:R-:W-:Y:S01]  /*39190*/  IMAD.WIDE R12, R17, 0x4, R4 ;  /* 0x00000004110c7825 */ /* 0x002fe200078e0204 */
[----:B------:R-:W-:Y:S01]  /*391a0*/  ISETP.LT.AND P4, PT, R226, UR4, !P6 ;  /* 0x00000004e2007c0c */ /* 0x000fe2000f781270 */
[----:B------:R-:W-:-:S02]  /*391b0*/  ULDC UR4, c[0x0][0x22c] ;  /* 0x00008b0000047ab9 */ /* 0x000fc40000000800 */
[C---:B------:R-:W-:Y:S01]  /*391c0*/  IMAD.WIDE R14, R17.reuse, 0x4, R2 ;  /* 0x00000004110e7825 */ /* 0x040fe200078e0202 */
[----:B------:R-:W-:Y:S01]  /*391d0*/  IADD3 R17, R17, UR24, RZ ;  /* 0x0000001811117c10 */ /* 0x000fe2000fffe0ff */
[----:B------:R1:W-:Y:S01]  /*391e0*/  @P1 STG.E desc[UR8][R12.64], R121 ;  /* 0x000000790c001986 */ /* 0x0003e2000c101908 */
[----:B------:R-:W-:Y:S01]  /*391f0*/  ISETP.GE.AND P1, PT, R6, UR4, PT ;  /* 0x0000000406007c0c */ /* 0x000fe2000bf26270 */
[----:B------:R-:W-:Y:S01]  /*39200*/  ULDC UR4, c[0x0][0x228] ;  /* 0x00008a0000047ab9 */ /* 0x000fe20000000800 */
[----:B------:R-:W-:Y:S01]  /*39210*/  VIADD R6, R7, 0x30 ;  /* 0x0000003007067836 */ /* 0x000fe20000000000 */
[----:B------:R-:W-:Y:S01]  /*39220*/  ISETP.LT.AND P6, PT, R225, UR4, !P6 ;  /* 0x00000004e1007c0c */ /* 0x000fe2000f7c1270 */
[C---:B--2---:R-:W-:Y:S01]  /*39230*/  IMAD.WIDE R8, R17.reuse, 0x4, R4 ;  /* 0x0000000411087825 */ /* 0x044fe200078e0204 */
[----:B------:R-:W-:Y:S01]  /*39240*/  @P2 STG.E desc[UR8][R14.64], R117 ;  /* 0x000000750e002986 */ /* 0x000fe2000c101908 */
[----:B------:R-:W-:Y:S01]  /*39250*/  ISETP.LT.AND P2, PT, R226, UR6, !P3 ;  /* 0x00000006e2007c0c */ /* 0x000fe2000df41270 */
[----:B------:R-:W-:Y:S01]  /*39260*/  ULDC UR4, c[0x0][0x22c] ;  /* 0x00008b0000047ab9 */ /* 0x000fe20000000800 */
[C---:B------:R-:W-:Y:S01]  /*39270*/  IADD3 R19, R17.reuse, UR24, RZ ;  /* 0x0000001811137c10 */ /* 0x040fe2000fffe0ff */
[----:B------:R2:W-:Y:S01]  /*39280*/  @P4 STG.E desc[UR8][R8.64], R90 ;  /* 0x0000005a08004986 */ /* 0x0005e2000c101908 */
[----:B------:R-:W-:Y:S01]  /*39290*/  ISETP.GE.AND P4, PT, R6, UR4, PT ;  /* 0x0000000406007c0c */ /* 0x000fe2000bf86270 */
[----:B------:R-:W-:Y:S01]  /*392a0*/  ULDC UR4, c[0x0][0x228] ;  /* 0x00008a0000047ab9 */ /* 0x000fe20000000800 */
[----:B---3--:R-:W-:Y:S01]  /*392b0*/  IMAD.WIDE R10, R17, 0x4, R2 ;  /* 0x00000004110a7825 */ /* 0x008fe200078e0202 */
[----:B------:R-:W-:Y:S01]  /*392c0*/  ISETP.LT.AND P3, PT, R225, UR4, !P3 ;  /* 0x00000004e1007c0c */ /* 0x000fe2000df61270 */
[----:B------:R-:W-:Y:S01]  /*392d0*/  ULDC UR4, c[0x0][0x22c] ;  /* 0x00008b0000047ab9 */ /* 0x000fe20000000800 */
[----:B------:R-:W-:Y:S01]  /*392e0*/  ULDC UR6, c[0x0][0x228] ;  /* 0x00008a0000067ab9 */ /* 0x000fe20000000800 */
[----:B------:R-:W-:Y:S01]  /*392f0*/  VIADD R6, R7, 0x31 ;  /* 0x0000003107067836 */ /* 0x000fe20000000000 */
[----:B------:R3:W-:Y:S01]  /*39300*/  @P6 STG.E desc[UR8][R10.64], R94 ;  /* 0x0000005e0a006986 */ /* 0x0007e2000c101908 */
[----:B-1----:R-:W-:-:S03]  /*39310*/  IMAD.WIDE R12, R19, 0x4, R4 ;  /* 0x00000004130c7825 */ /* 0x002fc600078e0204 */
[----:B------:R-:W-:Y:S01]  /*39320*/  ISETP.GE.AND P6, PT, R6, UR4, PT ;  /* 0x0000000406007c0c */ /* 0x000fe2000bfc6270 */
[----:B------:R-:W-:Y:S01]  /*39330*/  ULDC UR4, c[0x0][0x228] ;  /* 0x00008a0000047ab9 */ /* 0x000fe20000000800 */
[----:B------:R1:W-:Y:S01]  /*39340*/  @P2 STG.E desc[UR8][R12.64], R122 ;  /* 0x0000007a0c002986 */ /* 0x0003e2000c101908 */
[C---:B------:R-:W-:Y:S01]  /*39350*/  ISETP.LT.AND P2, PT, R226.reuse, UR4, !P5 ;  /* 0x00000004e2007c0c */ /* 0x040fe2000ef41270 */
[C---:B--2---:R-:W-:Y:S01]  /*39360*/  IMAD.WIDE R8, R19.reuse, 0x4, R2 ;  /* 0x0000000413087825 */ /* 0x044fe200078e0202 */
[----:B------:R-:W-:Y:S01]  /*39370*/  ULDC UR4, c[0x0][0x228] ;  /* 0x00008a0000047ab9 */ /* 0x000fe20000000800 */
[----:B------:R-:W-:Y:S02]  /*39380*/  IADD3 R19, R19, UR24, RZ ;  /* 0x0000001813137c10 */ /* 0x000fe4000fffe0ff */
[----:B------:R-:W-:Y:S01]  /*39390*/  ISETP.LT.AND P5, PT, R225, UR4, !P5 ;  /* 0x00000004e1007c0c */ /* 0x000fe2000efa1270 */
[----:B------:R-:W-:Y:S01]  /*393a0*/  ULDC UR4, c[0x0][0x228] ;  /* 0x00008a0000047ab9 */ /* 0x000fe20000000800 */
[----:B------:R2:W-:Y:S01]  /*393b0*/  @P3 STG.E desc[UR8][R8.64], R118 ;  /* 0x0000007608003986 */ /* 0x0005e2000c101908 */
[----:B------:R-:W-:Y:S01]  /*393c0*/  ISETP.LT.AND P3, PT, R226, UR4, !P1 ;  /* 0x00000004e2007c0c */ /* 0x000fe2000cf61270 */
[C---:B---3--:R-:W-:Y:S01]  /*393d0*/  IMAD.WIDE R10, R19.reuse, 0x4, R4 ;  /* 0x00000004130a7825 */ /* 0x048fe200078e0204 */
[----:B------:R-:W-:Y:S01]  /*393e0*/  IADD3 R17, R19, UR24, RZ ;  /* 0x0000001813117c10 */ /* 0x000fe2000fffe0ff */
[----:B------:R-:W-:-:S02]  /*393f0*/  ULDC UR4, c[0x0][0x22c] ;  /* 0x00008b0000047ab9 */ /* 0x000fc40000000800 */
[----:B------:R-:W-:Y:S01]  /*39400*/  VIADD R6, R7, 0x32 ;  /* 0x0000003207067836 */ /* 0x000fe20000000000 */
[----:B------:R3:W-:Y:S01]  /*39410*/  @P2 STG.E desc[UR8][R10.64], R91 ;  /* 0x0000005b0a002986 */ /* 0x0007e2000c101908 */
[----:B-1----:R-:W-:Y:S01]  /*39420*/  IMAD.WIDE R12, R19, 0x4, R2 ;  /* 0x00000004130c7825 */ /* 0x002fe200078e0202 */
[C---:B------:R-:W-:Y:S02]  /*39430*/  IADD3 R19, R17.reuse, UR24, RZ ;  /* 0x0000001811137c10 */ /* 0x040fe4000fffe0ff */
[----:B------:R-:W-:Y:S01]  /*39440*/  ISETP.GE.AND P2, PT, R6, UR4, PT ;  /* 0x0000000406007c0c */ /* 0x000fe2000bf46270 */
[----:B------:R-:W-:Y:S01]  /*39450*/  IMAD.WIDE R14, R17, 0x4, R4 ;  /* 0x00000004110e7825 */ /* 0x000fe200078e0204 */
[----:B------:R-:W-:Y:S01]  /*39460*/  ULDC UR4, c[0x0][0x228] ;  /* 0x00008a0000047ab9 */ /* 0x000fe20000000800 */
[----:B------:R1:W-:Y:S01]  /*39470*/  @P5 STG.E desc[UR8][R12.64], R95 ;  /* 0x0000005f0c005986 */ /* 0x0003e2000c101908 */
[----:B------:R-:W-:Y:S01]  /*39480*/  ISETP.LT.AND P1, PT, R225, UR4, !P1 ;  /* 0x00000004e1007c0c */ /* 0x000fe2000cf21270 */
[----:B------:R-:W-:Y:S01]  /*39490*/  ULDC UR4, c[0x0][0x228] ;  /* 0x00008a0000047ab9 */ /* 0x000fe20000000800 */
[----:B--2---:R-:W-:Y:S01]  /*394a0*/  IMAD.WIDE R8, R17, 0x4, R2 ;  /* 0x0000000411087825 */ /* 0x004fe200078e0202 */
[----:B------:R2:W-:Y:S01]  /*394b0*/  @P3 STG.E desc[UR8][R14.64], R123 ;  /* 0x0000007b0e003986 */ /* 0x0005e2000c101908 */
[C---:B------:R-:W-:Y:S01]  /*394c0*/  ISETP.LT.AND P3, PT, R226.reuse, UR4, !P4 ;  /* 0x00000004e2007c0c */ /* 0x040fe2000e761270 */
[----:B------:R-:W-:Y:S01]  /*394d0*/  ULDC UR4, c[0x0][0x22c] ;  /* 0x00008b0000047ab9 */ /* 0x000fe20000000800 */
[----:B------:R-:W-:Y:S01]  /*394e0*/  ISETP.LT.AND P4, PT, R225, UR6, !P4 ;  /* 0x00000006e1007c0c */ /* 0x000fe2000e781270 */
[----:B------:R-:W-:Y:S01]  /*394f0*/  VIADD R6, R7, 0x33 ;  /* 0x0000003307067836 */ /* 0x000fe20000000000 */
[----:B------:R-:W-:Y:S01]  /*39500*/  ULDC UR6, c[0x0][0x228] ;  /* 0x00008a0000067ab9 */ /* 0x000fe20000000800 */
[----:B---3--:R-:W-:Y:S01]  /*39510*/  IMAD.WIDE R10, R19, 0x4, R4 ;  /* 0x00000004130a7825 */ /* 0x008fe200078e0204 */
[----:B------:R-:W-:Y:S01]  /*39520*/  ISETP.LT.AND P5, PT, R226, UR10, !P6 ;  /* 0x0000000ae2007c0c */ /* 0x000fe2000f7a1270 */
[----:B------:R-:W-:Y:S01]  /*39530*/  ULDC UR10, c[0x0][0x228] ;  /* 0x00008a00000a7ab9 */ /* 0x000fe20000000800 */
[----:B------:R-:W-:Y:S01]  /*39540*/  ISETP.LT.AND P6, PT, R225, UR6, !P6 ;  /* 0x00000006e1007c0c */ /* 0x000fe2000f7c1270 */
[C---:B-1----:R-:W-:Y:S01]  /*39550*/  IMAD.WIDE R12, R19.reuse, 0x4, R2 ;  /* 0x00000004130c7825 */ /* 0x042fe200078e0202 */
[----:B------:R1:W-:Y:S01]  /*39560*/  @P1 STG.E desc[UR8][R8.64], R119 ;  /* 0x0000007708001986 */ /* 0x0003e2000c101908 */
[----:B------:R-:W-:Y:S01]  /*39570*/  ISETP.GE.AND P1, PT, R6, UR4, PT ;  /* 0x0000000406007c0c */ /* 0x000fe2000bf26270 */
[----:B------:R-:W-:Y:S01]  /*39580*/  ULDC UR6, c[0x0][0x228] ;  /* 0x00008a0000067ab9 */ /* 0x000fe20000000800 */
[----:B------:R-:W-:Y:S01]  /*39590*/  VIADD R17, R19, UR24 ;  /* 0x0000001813117c36 */ /* 0x000fe20008000000 */
[----:B------:R3:W-:Y:S01]  /*395a0*/  @P3 STG.E desc[UR8][R10.64], R112 ;  /* 0x000000700a003986 */ /* 0x0007e2000c101908 */
[----:B------:R-:W-:Y:S01]  /*395b0*/  IADD3 R6, R7, 0x34, RZ ;  /* 0x0000003407067810 */ /* 0x000fe20007ffe0ff */
[----:B------:R-:W-:Y:S01]  /*395c0*/  ULDC UR4, c[0x0][0x22c] ;  /* 0x00008b0000047ab9 */ /* 0x000fe20000000800 */
[----:B--2---:R-:W-:Y:S01]  /*395d0*/  IMAD.WIDE R14, R17, 0x4, R4 ;  /* 0x00000004110e7825 */ /* 0x004fe200078e0204 */
[----:B------:R2:W-:Y:S01]  /*395e0*/  @P4 STG.E desc[UR8][R12.64], R64 ;  /* 0x000000400c004986 */ /* 0x0005e2000c101908 */
[----:B------:R-:W-:Y:S01]  /*395f0*/  ISETP.LT.AND P4, PT, R226, UR6, !P2 ;  /* 0x00000006e2007c0c */ /* 0x000fe2000d781270 */
[----:B------:R-:W-:Y:S01]  /*39600*/  ULDC UR6, c[0x0][0x228] ;  /* 0x00008a0000067ab9 */ /* 0x000fe20000000800 */
[----:B------:R-:W-:Y:S01]  /*39610*/  ISETP.LT.AND P2, PT, R225, UR10, !P2 ;  /* 0x0000000ae1007c0c */ /* 0x000fe2000d741270 */
[C---:B-1----:R-:W-:Y:S01]  /*39620*/  IMAD.WIDE R8, R17.reuse, 0x4, R2 ;  /* 0x0000000411087825 */ /* 0x042fe200078e0202 */
[----:B------:R-:W-:Y:S01]  /*39630*/  ISETP.GE.AND P3, PT, R6, UR4, PT ;  /* 0x0000000406007c0c */ /* 0x000fe2000bf66270 */
[----:B------:R1:W-:Y:S01]  /*39640*/  @P5 STG.E desc[UR8][R14.64], R128 ;  /* 0x000000800e005986 */ /* 0x0003e2000c101908 */
[----:B------:R-:W-:Y:S01]  /*39650*/  IADD3 R17, R17, UR24, RZ ;  /* 0x0000001811117c10 */ /* 0x000fe2000fffe0ff */
[----:B------:R-:W-:Y:S01]  /*39660*/  VIADD R6, R7, 0x35 ;  /* 0x0000003507067836 */ /* 0x000fe20000000000 */
[----:B------:R-:W-:Y:S01]  /*39670*/  ULDC UR4, c[0x0][0x22c] ;  /* 0x00008b0000047ab9 */ /* 0x000fe20000000800 */
[----:B------:R4:W-:Y:S01]  /*39680*/  @P6 STG.E desc[UR8][R8.64], R124 ;  /* 0x0000007c08006986 */ /* 0x0009e2000c101908 */
[----:B------:R-:W-:Y:S01]  /*39690*/  ISETP.LT.AND P5, PT, R226, UR12, !P1 ;  /* 0x0000000ce2007c0c */ /* 0x000fe2000cfa1270 */
[----:B---3--:R-:W-:Y:S01]  /*396a0*/  IMAD.WIDE R10, R17, 0x4, R4 ;  /* 0x00000004110a7825 */ /* 0x008fe200078e0204 */
[----:B------:R-:W-:Y:S01]  /*396b0*/  ISETP.GE.AND P6, PT, R6, UR4, PT ;  /* 0x0000000406007c0c */ /* 0x000fe2000bfc6270 */
[----:B------:R-:W-:Y:S01]  /*396c0*/  ULDC UR4, c[0x0][0x228] ;  /* 0x00008a0000047ab9 */ /* 0x000fe20000000800 */
[----:B------:R-:W-:Y:S01]  /*396d0*/  IADD3 R6, R7, 0x36, RZ ;  /* 0x0000003607067810 */ /* 0x000fe20007ffe0ff */
[----:B--2---:R-:W-:Y:S01]  /*396e0*/  IMAD.WIDE R12, R17, 0x4, R2 ;  /* 0x00000004110c7825 */ /* 0x004fe200078e0202 */
[----:B------:R-:W-:Y:S01]  /*396f0*/  ISETP.LT.AND P1, PT, R225, UR4, !P1 ;  /* 0x00000004e1007c0c */ /* 0x000fe2000cf21270 */
[----:B------:R2:W-:Y:S01]  /*39700*/  @P4 STG.E desc[UR8][R10.64], R113 ;  /* 0x000000710a004986 */ /* 0x0005e2000c101908 */
[----:B------:R-:W-:Y:S01]  /*39710*/  ULDC UR4, c[0x0][0x228] ;  /* 0x00008a0000047ab9 */ /* 0x000fe20000000800 */
[----:B------:R-:W-:Y:S01]  /*39720*/  VIADD R19, R17, UR24 ;  /* 0x0000001811137c36 */ /* 0x000fe20008000000 */
[----:B------:R-:W-:Y:S01]  /*39730*/  ISETP.GE.AND P4, PT, R6, UR23, PT ;  /* 0x0000001706007c0c */ /* 0x000fe2000bf86270 */
[----:B------:R3:W-:Y:S01]  /*39740*/  @P2 STG.E desc[UR8][R12.64], R65 ;  /* 0x000000410c002986 */ /* 0x0007e2000c101908 */
[C---:B------:R-:W-:Y:S01]  /*39750*/  ISETP.LT.AND P2, PT, R226.reuse, UR4, !P3 ;  /* 0x00000004e2007c0c */ /* 0x040fe2000df41270 */
[----:B-1----:R-:W-:Y:S01]  /*39760*/  IMAD.WIDE R14, R19, 0x4, R4 ;  /* 0x00000004130e7825 */ /* 0x002fe200078e0204 */
[----:B------:R-:W-:Y:S01]  /*39770*/  ISETP.LT.AND P3, PT, R225, UR6, !P3 ;  /* 0x00000006e1007c0c */ /* 0x000fe2000df61270 */
[----:B------:R-:W-:Y:S01]  /*39780*/  ULDC UR4, c[0x0][0x228] ;  /* 0x00008a0000047ab9 */ /* 0x000fe20000000800 */
[----:B------:R-:W-:Y:S01]  /*39790*/  ULDC UR6, c[0x0][0x228] ;  /* 0x00008a0000067ab9 */ /* 0x000fe20000000800 */
[C---:B----4-:R-:W-:Y:S01]  /*397a0*/  IMAD.WIDE R8, R19.reuse, 0x4, R2 ;  /* 0x0000000413087825 */ /* 0x050fe200078e0202 */
[----:B------:R1:W-:Y:S01]  /*397b0*/  @P5 STG.E desc[UR8][R14.64], R129 ;  /* 0x000000810e005986 */ /* 0x0003e2000c101908 */
[----:B------:R-:W-:Y:S01]  /*397c0*/  ISETP.LT.AND P5, PT, R226, UR4, !P6 ;  /* 0x00000004e2007c0c */ /* 0x000fe2000f7a1270 */
[----:B------:R-:W-:Y:S01]  /*397d0*/  ULDC UR4, c[0x0][0x228] ;  /* 0x00008a0000047ab9 */ /* 0x000fe20000000800 */
[----:B------:R-:W-:Y:S01]  /*397e0*/  VIADD R19, R19, UR24 ;  /* 0x0000001813137c36 */ /* 0x000fe20008000000 */
[----:B------:R4:W-:Y:S01]  /*397f0*/  @P1 STG.E desc[UR8][R8.64], R125 ;  /* 0x0000007d08001986 */ /* 0x0009e2000c101908 */
[----:B------:R-:W-:Y:S01]  /*39800*/  ISETP.LT.AND P6, PT, R225, UR4, !P6 ;  /* 0x00000004e1007c0c */ /* 0x000fe2000f7c1270 */
[----:B------:R-:W-:Y:S01]  /*39810*/  ULDC UR4, c[0x0][0x228] ;  /* 0x00008a0000047ab9 */ /* 0x000fe20000000800 */
[----:B--2---:R-:W-:Y:S01]  /*39820*/  IMAD.WIDE R10, R19, 0x4, R4 ;  /* 0x00000004130a7825 */ /* 0x004fe200078e0204 */
[----:B------:R-:W-:Y:S01]  /*39830*/  IADD3 R6, R7, 0x37, RZ ;  /* 0x0000003707067810 */ /* 0x000fe20007ffe0ff */
[----:B------:R-:W-:Y:S01]  /*39840*/  ULDC UR10, c[0x0][0x228] ;  /* 0x00008a00000a7ab9 */ /* 0x000fe20000000800 */
[----:B------:R-:W-:Y:S01]  /*39850*/  ULDC UR12, c[0x0][0x228] ;  /* 0x00008a00000c7ab9 */ /* 0x000fe20000000800 */
[----:B---3--:R-:W-:Y:S01]  /*39860*/  IMAD.WIDE R12, R19, 0x4, R2 ;  /* 0x00000004130c7825 */ /* 0x008fe200078e0202 */
[----:B------:R-:W-:Y:S01]  /*39870*/  @P2 STG.E desc[UR8][R10.64], R114 ;  /* 0x000000720a002986 */ /* 0x000fe2000c101908 */
[----:B------:R-:W-:-:S02]  /*39880*/  ISETP.GE.AND P1, PT, R6, UR21, PT ;  /* 0x0000001506007c0c */ /* 0x000fc4000bf26270 */
[----:B------:R-:W-:Y:S01]  /*39890*/  VIADD R17, R19, UR24 ;  /* 0x0000001813117c36 */ /* 0x000fe20008000000 */
[----:B------:R2:W-:Y:S01]  /*398a0*/  @P3 STG.E desc[UR8][R12.64], R66 ;  /* 0x000000420c003986 */ /* 0x0005e2000c101908 */
[----:B------:R-:W-:Y:S01]  /*398b0*/  ISETP.LT.AND P3, PT, R226, UR4, !P4 ;  /* 0x00000004e2007c0c */ /* 0x000fe2000e761270 */
[----:B------:R-:W-:Y:S01]  /*398c0*/  ULDC UR4, c[0x0][0x228] ;  /* 0x00008a0000047ab9 */ /* 0x000fe20000000800 */
[----:B------:R-:W-:Y:S01]  /*398d0*/  ISETP.LT.AND P4, PT, R225, UR6, !P4 ;  /* 0x00000006e1007c0c */ /* 0x000fe2000e781270 */
[C---:B-1----:R-:W-:Y:S01]  /*398e0*/  IMAD.WIDE R14, R17.reuse, 0x4, R4 ;  /* 0x00000004110e7825 */ /* 0x042fe200078e0204 */
[----:B------:R-:W-:Y:S01]  /*398f0*/  ISETP.GE.AND P2, PT, R16, UR19, PT ;  /* 0x0000001310007c0c */ /* 0x000fe2000bf46270 */
[----:B------:R-:W-:Y:S02]  /*39900*/  ULDC UR6, c[0x0][0x228] ;  /* 0x00008a0000067ab9 */ /* 0x000fe40000000800 */
[C---:B----4-:R-:W-:Y:S01]  /*39910*/  IMAD.WIDE R8, R17.reuse, 0x4, R2 ;  /* 0x0000000411087825 */ /* 0x050fe200078e0202 */
[----:B------:R1:W-:Y:S01]  /*39920*/  @P5 STG.E desc[UR8][R14.64], R130 ;  /* 0x000000820e005986 */ /* 0x0003e2000c101908 */
[----:B------:R-:W-:Y:S01]  /*39930*/  ISETP.LT.AND P5, PT, R226, UR10, !P1 ;  /* 0x0000000ae2007c0c */ /* 0x000fe2000cfa1270 */
[----:B------:R-:W-:Y:S01]  /*39940*/  ULDC UR10, c[0x0][0x228] ;  /* 0x00008a00000a7ab9 */ /* 0x000fe20000000800 */
[----:B--2---:R-:W-:Y:S01]  /*39950*/  IADD3 R13, R17, UR24, RZ ;  /* 0x00000018110d7c10 */ /* 0x004fe2000fffe0ff */
[----:B------:R-:W-:Y:S01]  /*39960*/  @P6 STG.E desc[UR8][R8.64], R126 ;  /* 0x0000007e08006986 */ /* 0x000fe2000c101908 */
[----:B------:R-:W-:Y:S01]  /*39970*/  ISETP.LT.AND P1, PT, R225, UR12, !P1 ;  /* 0x0000000ce1007c0c */ /* 0x000fe2000cf21270 */
[----:B------:R-:W-:-:S02]  /*39980*/  VIADD R6, R7, 0x39 ;  /* 0x0000003907067836 */ /* 0x000fc40000000000 */
[C---:B------:R-:W-:Y:S02]  /*39990*/  VIADD R19, R13.reuse, UR24 ;  /* 0x000000180d137c36 */ /* 0x040fe40008000000 */
[----:B------:R-:W-:Y:S01]  /*399a0*/  IMAD.WIDE R10, R13, 0x4, R4 ;  /* 0x000000040d0a7825 */ /* 0x000fe200078e0204 */
[----:B------:R-:W-:Y:S02]  /*399b0*/  ISETP.GE.AND P6, PT, R6, UR17, PT ;  /* 0x0000001106007c0c */ /* 0x000fe4000bfc6270 */
[----:B------:R-:W-:Y:S01]  /*399c0*/  IADD3 R6, R7, 0x3a, RZ ;  /* 0x0000003a07067810 */ /* 0x000fe20007ffe0ff */
[----:B------:R-:W-:Y:S01]  /*399d0*/  IMAD.WIDE R12, R13, 0x4, R2 ;  /* 0x000000040d0c7825 */ /* 0x000fe200078e0202 */
[----:B------:R2:W-:Y:S02]  /*399e0*/  @P3 STG.E desc[UR8][R10.64], R115 ;  /* 0x000000730a003986 */ /* 0x0005e4000c101908 */
[----:B------:R-:W-:Y:S01]  /*399f0*/  ISETP.GE.AND P3, PT, R6, UR15, PT ;  /* 0x0000000f06007c0c */ /* 0x000fe2000bf66270 */
[----:B-1----:R-:W-:Y:S01]  /*39a00*/  IMAD.WIDE R14, R19, 0x4, R4 ;  /* 0x00000004130e7825 */ /* 0x002fe200078e0204 */
[----:B------:R-:W-:Y:S01]  /*39a10*/  @P4 STG.E desc[UR8][R12.64], R67 ;  /* 0x000000430c004986 */ /* 0x000fe2000c101908 */
[C---:B------:R-:W-:Y:S01]  /*39a20*/  ISETP.LT.AND P4, PT, R226.reuse, UR4, !P2 ;  /* 0x00000004e2007c0c */ /* 0x040fe2000d781270 */
[----:B------:R-:W-:Y:S01]  /*39a30*/  ULDC UR4, c[0x0][0x228] ;  /* 0x00008a0000047ab9 */ /* 0x000fe20000000800 */
[----:B------:R-:W-:Y:S01]  /*39a40*/  ISETP.LT.AND P2, PT, R225, UR6, !P2 ;  /* 0x00000006e1007c0c */ /* 0x000fe2000d741270 */
[C---:B------:R-:W-:Y:S01]  /*39a50*/  IMAD.WIDE R16, R19.reuse, 0x4, R2 ;  /* 0x0000000413107825 */ /* 0x040fe200078e0202 */
[----:B------:R-:W-:Y:S01]  /*39a60*/  @P5 STG.E desc[UR8][R14.64], R131 ;  /* 0x000000830e005986 */ /* 0x000fe2000c101908 */
[----:B------:R-:W-:Y:S01]  /*39a70*/  ISETP.LT.AND P5, PT, R226, UR10, !P6 ;  /* 0x0000000ae2007c0c */ /* 0x000fe2000f7a1270 */
[----:B------:R-:W-:Y:S01]  /*39a80*/  ULDC UR6, c[0x0][0x228] ;  /* 0x00008a0000067ab9 */ /* 0x000fe20000000800 */
[----:B--2---:R-:W-:Y:S01]  /*39a90*/  VIADD R11, R19, UR24 ;  /* 0x00000018130b7c36 */ /* 0x004fe20008000000 */
[----:B------:R1:W-:Y:S01]  /*39aa0*/  @P1 STG.E desc[UR8][R16.64], R127 ;  /* 0x0000007f10001986 */ /* 0x0003e2000c101908 */
[----:B------:R-:W-:Y:S01]  /*39ab0*/  ISETP.LT.AND P6, PT, R225, UR4, !P6 ;  /* 0x00000004e1007c0c */ /* 0x000fe2000f7c1270 */
[----:B------:R-:W-:Y:S01]  /*39ac0*/  ULDC UR4, c[0x0][0x228] ;  /* 0x00008a0000047ab9 */ /* 0x000fe20000000800 */
[----:B------:R-:W-:Y:S01]  /*39ad0*/  IMAD.WIDE R8, R11, 0x4, R4 ;  /* 0x000000040b087825 */ /* 0x000fe200078e0204 */
[----:B------:R-:W-:Y:S01]  /*39ae0*/  ISETP.GE.AND P1, PT, R0, UR13, PT ;  /* 0x0000000d00007c0c */ /* 0x000fe2000bf26270 */
[----:B------:R-:W-:Y:S01]  /*39af0*/  ULDC UR10, c[0x0][0x228] ;  /* 0x00008a00000a7ab9 */ /* 0x000fe20000000800 */
[----:B------:R-:W-:-:S02]  /*39b00*/  IADD3 R0, R7, 0x3c, RZ ;  /* 0x0000003c07007810 */ /* 0x000fc40007ffe0ff */
[----:B------:R2:W-:Y:S02]  /*39b10*/  @P4 STG.E desc[UR8][R8.64], R96 ;  /* 0x0000006008004986 */ /* 0x0005e4000c101908 */
[----:B------:R-:W-:Y:S01]  /*39b20*/  ISETP.GE.AND P4, PT, R0, UR11, PT ;  /* 0x0000000b00007c0c */ /* 0x000fe2000bf86270 */
[----:B------:R-:W-:Y:S01]  /*39b30*/  ULDC UR11, c[0x0][0x228] ;  /* 0x00008a00000b7ab9 */ /* 0x000fe20000000800 */
[C---:B-1----:R-:W-:Y:S02]  /*39b40*/  VIADD R17, R11.reuse, UR24 ;  /* 0x000000180b117c36 */ /* 0x042fe40008000000 */
[----:B------:R-:W-:-:S04]  /*39b50*/  IMAD.WIDE R10, R11, 0x4, R2 ;  /* 0x000000040b0a7825 */ /* 0x000fc800078e0202 */
[C---:B------:R-:W-:Y:S01]  /*39b60*/  IMAD.WIDE R12, R17.reuse, 0x4, R4 ;  /* 0x00000004110c7825 */ /* 0x040fe200078e0204 */
[----:B------:R1:W-:Y:S01]  /*39b70*/  @P2 STG.E desc[UR8][R10.64], R68 ;  /* 0x000000440a002986 */ /* 0x0003e2000c101908 */
[C---:B------:R-:W-:Y:S01]  /*39b80*/  ISETP.LT.AND P2, PT, R226.reuse, UR4, !P3 ;  /* 0x00000004e2007c0c */ /* 0x040fe2000df41270 */
[----:B------:R-:W-:Y:S01]  /*39b90*/  ULDC UR4, c[0x0][0x228] ;  /* 0x00008a0000047ab9 */ /* 0x000fe20000000800 */
[C---:B------:R-:W-:Y:S01]  /*39ba0*/  IMAD.WIDE R14, R17.reuse, 0x4, R2 ;  /* 0x00000004110e7825 */ /* 0x040fe200078e0202 */
[----:B------:R-:W-:Y:S01]  /*39bb0*/  IADD3 R17, R17, UR24, RZ ;  /* 0x0000001811117c10 */ /* 0x000fe2000fffe0ff */
[----:B------:R3:W-:Y:S01]  /*39bc0*/  @P5 STG.E desc[UR8][R12.64], R100 ;  /* 0x000000640c005986 */ /* 0x0007e2000c101908 */
[----:B------:R-:W-:Y:S01]  /*39bd0*/  ISETP.LT.AND P3, PT, R225, UR4, !P3 ;  /* 0x00000004e1007c0c */ /* 0x000fe2000df61270 */
[----:B------:R-:W-:Y:S01]  /*39be0*/  VIADD R0, R7, 0x3d ;  /* 0x0000003d07007836 */ /* 0x000fe20000000000 */
[C---:B------:R-:W-:Y:S01]  /*39bf0*/  ISETP.LT.AND P5, PT, R226.reuse, UR6, !P1 ;  /* 0x00000006e2007c0c */ /* 0x040fe2000cfa1270 */
[----:B--2---:R-:W-:Y:S01]  /*39c00*/  IMAD.WIDE R8, R17, 0x4, R4 ;  /* 0x0000000411087825 */ /* 0x004fe200078e0204 */
[----:B------:R2:W-:Y:S01]  /*39c10*/  @P6 STG.E desc[UR8][R14.64], R20 ;  /* 0x000000140e006986 */ /* 0x0005e2000c101908 */
[----:B------:R-:W-:Y:S01]  /*39c20*/  ISETP.LT.AND P1, PT, R225, UR10, !P1 ;  /* 0x0000000ae1007c0c */ /* 0x000fe2000cf21270 */
[----:B------:R-:W-:Y:S01]  /*39c30*/  ULDC UR4, c[0x0][0x228] ;  /* 0x00008a0000047ab9 */ /* 0x000fe20000000800 */
[----:B------:R-:W-:Y:S01]  /*39c40*/  ISETP.LT.AND P6, PT, R226, UR11, !P4 ;  /* 0x0000000be2007c0c */ /* 0x000fe2000e7c1270 */
[----:B------:R-:W-:Y:S01]  /*39c50*/  @P2 STG.E desc[UR8][R8.64], R97 ;  /* 0x0000006108002986 */ /* 0x000fe2000c101908 */
[----:B------:R-:W-:Y:S01]  /*39c60*/  ISETP.GE.AND P2, PT, R0, UR7, PT ;  /* 0x0000000700007c0c */ /* 0x000fe2000bf46270 */
[----:B-1----:R-:W-:Y:S01]  /*39c70*/  IMAD.WIDE R10, R17, 0x4, R2 ;  /* 0x00000004110a7825 */ /* 0x002fe200078e0202 */
[----:B------:R-:W-:Y:S01]  /*39c80*/  ULDC UR6, c[0x0][0x228] ;  /* 0x00008a0000067ab9 */ /* 0x000fe20000000800 */
[----:B------:R-:W-:-:S02]  /*39c90*/  ULDC UR7, c[0x0][0x228] ;  /* 0x00008a0000077ab9 */ /* 0x000fc40000000800 */
[----:B---3--:R-:W-:Y:S01]  /*39ca0*/  VIADD R13, R17, UR24 ;  /* 0x00000018110d7c36 */ /* 0x008fe20008000000 */
[----:B------:R1:W-:Y:S01]  /*39cb0*/  @P3 STG.E desc[UR8][R10.64], R69 ;  /* 0x000000450a003986 */ /* 0x0003e2000c101908 */
[----:B------:R-:W-:Y:S02]  /*39cc0*/  VIADD R0, R7, 0x3e ;  /* 0x0000003e07007836 */ /* 0x000fe40000000000 */
[C---:B------:R-:W-:Y:S01]  /*39cd0*/  IMAD.WIDE R6, R13.reuse, 0x4, R4 ;  /* 0x000000040d067825 */ /* 0x040fe200078e0204 */
[C---:B------:R-:W-:Y:S02]  /*39ce0*/  IADD3 R19, R13.reuse, UR24, RZ ;  /* 0x000000180d137c10 */ /* 0x040fe4000fffe0ff */
[----:B------:R-:W-:Y:S01]  /*39cf0*/  ISETP.GE.AND P3, PT, R0, UR5, PT ;  /* 0x0000000500007c0c */ /* 0x000fe2000bf66270 */
[----:B------:R-:W-:Y:S01]  /*39d00*/  IMAD.WIDE R12, R13, 0x4, R2 ;  /* 0x000000040d0c7825 */ /* 0x000fe200078e0202 */
[----:B------:R3:W-:Y:S01]  /*39d10*/  @P5 STG.E desc[UR8][R6.64], R101 ;  /* 0x0000006506005986 */ /* 0x0007e2000c101908 */
[----:B------:R-:W-:-:S02]  /*39d20*/  ULDC UR5, c[0x0][0x228] ;  /* 0x00008a0000057ab9 */ /* 0x000fc40000000800 */
[C---:B--2---:R-:W-:Y:S01]  /*39d30*/  IMAD.WIDE R14, R19.reuse, 0x4, R4 ;  /* 0x00000004130e7825 */ /* 0x044fe200078e0204 */
[----:B------:R-:W-:Y:S01]  /*39d40*/  @P1 STG.E desc[UR8][R12.64], R21 ;  /* 0x000000150c001986 */ /* 0x000fe2000c101908 */
[----:B-1----:R-:W-:Y:S02]  /*39d50*/  IADD3 R11, R19, UR24, RZ ;  /* 0x00000018130b7c10 */ /* 0x002fe4000fffe0ff */
[C---:B------:R-:W-:Y:S01]  /*39d60*/  ISETP.LT.AND P5, PT, R226.reuse, UR5, !P3 ;  /* 0x00000005e2007c0c */ /* 0x040fe2000dfa1270 */
[----:B------:R1:W-:Y:S01]  /*39d70*/  @P6 STG.E desc[UR8][R14.64], R98 ;  /* 0x000000620e006986 */ /* 0x0003e2000c101908 */
[C---:B------:R-:W-:Y:S01]  /*39d80*/  ISETP.LT.AND P6, PT, R226.reuse, UR4, !P2 ;  /* 0x00000004e2007c0c */ /* 0x040fe2000d7c1270 */
[----:B------:R-:W-:Y:S01]  /*39d90*/  ULDC UR4, c[0x0][0x228] ;  /* 0x00008a0000047ab9 */ /* 0x000fe20000000800 */
[----:B------:R-:W-:Y:S01]  /*39da0*/  ULDC UR5, c[0x0][0x228] ;  /* 0x00008a0000057ab9 */ /* 0x000fe20000000800 */
[----:B------:R-:W-:Y:S01]  /*39db0*/  ISETP.LT.AND P4, PT, R225, UR4, !P4 ;  /* 0x00000004e1007c0c */ /* 0x000fe2000e781270 */
[----:B---3--:R-:W-:Y:S01]  /*39dc0*/  IMAD.WIDE R6, R19, 0x4, R2 ;  /* 0x0000000413067825 */ /* 0x008fe200078e0202 */
[----:B------:R-:W-:Y:S01]  /*39dd0*/  ISETP.LT.AND P1, PT, R226, UR6, !P0 ;  /* 0x00000006e2007c0c */ /* 0x000fe2000c721270 */
[----:B------:R-:W-:Y:S01]  /*39de0*/  ULDC UR6, c[0x0][0x228] ;  /* 0x00008a0000067ab9 */ /* 0x000fe20000000800 */
[----:B------:R-:W-:Y:S01]  /*39df0*/  ISETP.LT.AND P2, PT, R225, UR5, !P2 ;  /* 0x00000005e1007c0c */ /* 0x000fe2000d741270 */
[----:B------:R-:W-:Y:S01]  /*39e00*/  IMAD.WIDE R8, R11, 0x4, R4 ;  /* 0x000000040b087825 */ /* 0x000fe200078e0204 */
[----:B------:R-:W-:-:S02]  /*39e10*/  ISETP.LT.AND P3, PT, R225, UR6, !P3 ;  /* 0x00000006e1007c0c */ /* 0x000fc4000df61270 */
[----:B------:R-:W-:Y:S01]  /*39e20*/  ISETP.LT.AND P0, PT, R225, UR7, !P0 ;  /* 0x00000007e1007c0c */ /* 0x000fe2000c701270 */
[C---:B-1----:R-:W-:Y:S02]  /*39e30*/  VIADD R15, R11.reuse, UR24 ;  /* 0x000000180b0f7c36 */ /* 0x042fe40008000000 */
[----:B------:R-:W-:Y:S02]  /*39e40*/  IMAD.WIDE R10, R11, 0x4, R2 ;  /* 0x000000040b0a7825 */ /* 0x000fe400078e0202 */
[----:B------:R1:W-:Y:S01]  /*39e50*/  @P4 STG.E desc[UR8][R6.64], R70 ;  /* 0x0000004606004986 */ /* 0x0003e2000c101908 */
[C---:B------:R-:W-:Y:S01]  /*39e60*/  IADD3 R17, R15.reuse, UR24, RZ ;  /* 0x000000180f117c10 */ /* 0x040fe2000fffe0ff */
[C---:B------:R-:W-:Y:S02]  /*39e70*/  IMAD.WIDE R12, R15.reuse, 0x4, R4 ;  /* 0x000000040f0c7825 */ /* 0x040fe400078e0204 */
[----:B------:R1:W-:Y:S02]  /*39e80*/  @P6 STG.E desc[UR8][R8.64], R102 ;  /* 0x0000006608006986 */ /* 0x0003e4000c101908 */
[----:B------:R-:W-:-:S02]  /*39e90*/  IMAD.WIDE R14, R15, 0x4, R2 ;  /* 0x000000040f0e7825 */ /* 0x000fc400078e0202 */
[----:B------:R1:W-:Y:S02]  /*39ea0*/  @P2 STG.E desc[UR8][R10.64], R22 ;  /* 0x000000160a002986 */ /* 0x0003e4000c101908 */
[C---:B------:R-:W-:Y:S02]  /*39eb0*/  IMAD.WIDE R4, R17.reuse, 0x4, R4 ;  /* 0x0000000411047825 */ /* 0x040fe400078e0204 */
[----:B------:R1:W-:Y:S02]  /*39ec0*/  @P5 STG.E desc[UR8][R12.64], R99 ;  /* 0x000000630c005986 */ /* 0x0003e4000c101908 */
[----:B------:R-:W-:Y:S02]  /*39ed0*/  IMAD.WIDE R2, R17, 0x4, R2 ;  /* 0x0000000411027825 */ /* 0x000fe400078e0202 */
[----:B------:R1:W-:Y:S04]  /*39ee0*/  @P3 STG.E desc[UR8][R14.64], R71 ;  /* 0x000000470e003986 */ /* 0x0003e8000c101908 */
[----:B------:R1:W-:Y:S01]  /*39ef0*/  @P1 STG.E desc[UR8][R4.64], R103 ;  /* 0x0000006704001986 */ /* 0x0003e2000c101908 */
[----:B------:R-:W-:Y:S05]  /*39f00*/  @!P0 EXIT ;  /* 0x000000000000894d */ /* 0x000fea0003800000 */
[----:B------:R-:W-:Y:S01]  /*39f10*/  STG.E desc[UR8][R2.64], R23 ;  /* 0x0000001702007986 */ /* 0x000fe2000c101908 */
[----:B------:R-:W-:Y:S05]  /*39f20*/  EXIT ;  /* 0x000000000000794d */ /* 0x000fea0003800000 */
.L_x_2:
[----:B------:R-:W-:-:S00]  /*39f30*/  BRA `(.L_x_2) ;  /* 0xfffffffc00fc7947 */ /* 0x000fc0000383ffff */
[----:B------:R-:W-:-:S00]  /*39f40*/  NOP ;  /* 0x0000000000007918 */ /* 0x000fc00000000000 */
        /* <DEDUP_REMOVED lines=11> */
.L_x_3:


//--------------------- .nv.shared.matmul_kernel  --------------------------
	.section	.nv.shared.matmul_kernel,"aw",@nobits
	.sectionflags	@""
	.align	16
	.zero		1024


//--------------------- .nv.shared.reserved.0     --------------------------
	.section	.nv.shared.reserved.0,"aw",@nobits
	.weak		__nv_reservedSMEM_offset_0_alias
	.size		__nv_reservedSMEM_offset_0_alias, 0, 0
	.other		__nv_reservedSMEM_offset_0_alias,@"STO_CUDA_RESERVED_SHARED STV_DEFAULT"
__nv_reservedSMEM_offset_0_alias:
	.zero		0


//--------------------- .nv.constant0.matmul_kernel --------------------------
	.section	.nv.constant0.matmul_kernel,"a",@progbits
	.sectionflags	@""
	.align	4
.nv.constant0.matmul_kernel:
	.zero		608


//--------------------- SYMBOLS --------------------------

	.type		.nv.reservedSmem.offset0,@object
	.size		.nv.reservedSmem.offset0,0x4
